	.target	sm_90a

	.elftype	@"ET_EXEC"


//--------------------- .note.nv.tkinfo           --------------------------
	.section	.note.nv.tkinfo,"",@"SHT_NOTE"
	.sectionflags	@"SHF_NOTE_NV_TKINFO"
	.tkinfo
        /*0018*/ 	.word	0x00000002
        /*0030*/ 	.string	""
        /*0030*/ 	.string	"ptxas"
        /*0030*/ 	.string	"Cuda compilation tools, release 13.0, V13.0.88"
        /*0030*/ 	.string	"Build cuda_13.0.r13.0/compiler.36424714_0"
        /*0030*/ 	.string	"-arch sm_90a -m 64 "



//--------------------- .note.nv.cuinfo           --------------------------
	.section	.note.nv.cuinfo,"",@"SHT_NOTE"
	.sectionflags	@"SHF_NOTE_NV_CUINFO"
        /*0018*/ 	.short	0x0002
        /*001a*/ 	.short	0x005a
        /*001c*/ 	.short	0x0082
	.zero		2


//--------------------- .nv.info                  --------------------------
	.section	.nv.info,"",@"SHT_CUDA_INFO"
	.align	4


	//----- nvinfo : EIATTR_REGCOUNT
	.align		4
        /*0000*/ 	.byte	0x04, 0x2f
        /*0002*/ 	.short	(.L_12 - .L_11)
	.align		4
.L_11:
        /*0004*/ 	.word	index@(_ZN7cutlass13device_kernelINS_4gemm6kernel13GemmUniversalIN4cute5tupleIJiiiiEEENS1_10collective13CollectiveMmaINS1_40MainloopSm90TmaGmmaWarpSpecializedSparseILi4ENS5_IJNS4_1CILi1EEESB_SB_EEENS1_35KernelTmaWarpSpecializedCooperativeEEENS5_IJNSA_ILi256EEESF_NSA_ILi64EEEEEENS_6half_tENS5_IJNS4_6LayoutINS5_IJiNS5_IJNSA_ILi2EEEiEEEiEEENS5_IJlNS5_IJSB_SK_EEElEEEEENSJ_INS5_IJNS5_IJNS5_IJNSA_ILi8EEESK_NSA_ILi4EEEEEEiEEENS5_IJNS5_IJNSA_ILi16EEESK_SK_EEEiEEEiEEENS5_IJNS5_IJNS5_IJSG_SU_NSA_ILi1024EEEEEENSA_ILi4096EEEEEENS5_IJNS5_IJSB_NSA_ILi512EEENSA_ILi32EEEEEElEEElEEEEEEEESI_NS5_IJlSB_lEEENS4_8TiledMMAINS4_8MMA_AtomIJNS4_4SM904GMMA6SPARSE27GMMA_64x256x32_F32F16F16_SSILNS1D_5MajorE0ELS1G_0ELNS1D_7ScaleInE1ELS1H_1ELNS1D_9SparseSelE0EEEEEENSJ_INS5_IJSK_SB_SB_EEENS5_IJSB_NSA_ILi0EEES1M_EEEEENS5_IJNS4_10UnderscoreES1P_S1P_EEEEENS4_13SM90_TMA_LOADENS4_14ComposedLayoutINS4_7SwizzleILi2ELi4ELi3EEENS4_25smem_sparse_ptr_flag_bitsILi2ELi16EEENSJ_INS5_IJNS5_IJSB_SQ_EEENS5_IJSK_S13_EEEEEENS5_IJNS5_IJS1M_SG_EEESN_EEEEEEEvNS4_8identityES1S_NS1T_INS1U_ILi3ELi4ELi3EEENS4_18smem_ptr_flag_bitsILi16EEENSJ_INS5_IJSQ_SG_EEENS5_IJSG_SB_EEEEEEEvS25_EENS_8epilogue10collective6detail29Sm90TmaWarpSpecializedAdapterINS2F_15DefaultEpilogueIfNS5_IJSB_llEEES2J_NS2E_6thread17LinearCombinationIfLi1EffLNS2K_9ScaleType4KindE0ELNS_15FloatRoundStyleE2EfEENS1_15EpilogueDefaultEEEEEvvEEEEvNT_6ParamsE)
        /*0008*/ 	.word	0x000000a8


	//----- nvinfo : EIATTR_FRAME_SIZE
	.align		4
.L_12:
        /*000c*/ 	.byte	0x04, 0x11
        /*000e*/ 	.short	(.L_14 - .L_13)
	.align		4
.L_13:
        /*0010*/ 	.word	index@(_ZN7cutlass13device_kernelINS_4gemm6kernel13GemmUniversalIN4cute5tupleIJiiiiEEENS1_10collective13CollectiveMmaINS1_40MainloopSm90TmaGmmaWarpSpecializedSparseILi4ENS5_IJNS4_1CILi1EEESB_SB_EEENS1_35KernelTmaWarpSpecializedCooperativeEEENS5_IJNSA_ILi256EEESF_NSA_ILi64EEEEEENS_6half_tENS5_IJNS4_6LayoutINS5_IJiNS5_IJNSA_ILi2EEEiEEEiEEENS5_IJlNS5_IJSB_SK_EEElEEEEENSJ_INS5_IJNS5_IJNS5_IJNSA_ILi8EEESK_NSA_ILi4EEEEEEiEEENS5_IJNS5_IJNSA_ILi16EEESK_SK_EEEiEEEiEEENS5_IJNS5_IJNS5_IJSG_SU_NSA_ILi1024EEEEEENSA_ILi4096EEEEEENS5_IJNS5_IJSB_NSA_ILi512EEENSA_ILi32EEEEEElEEElEEEEEEEESI_NS5_IJlSB_lEEENS4_8TiledMMAINS4_8MMA_AtomIJNS4_4SM904GMMA6SPARSE27GMMA_64x256x32_F32F16F16_SSILNS1D_5MajorE0ELS1G_0ELNS1D_7ScaleInE1ELS1H_1ELNS1D_9SparseSelE0EEEEEENSJ_INS5_IJSK_SB_SB_EEENS5_IJSB_NSA_ILi0EEES1M_EEEEENS5_IJNS4_10UnderscoreES1P_S1P_EEEEENS4_13SM90_TMA_LOADENS4_14ComposedLayoutINS4_7SwizzleILi2ELi4ELi3EEENS4_25smem_sparse_ptr_flag_bitsILi2ELi16EEENSJ_INS5_IJNS5_IJSB_SQ_EEENS5_IJSK_S13_EEEEEENS5_IJNS5_IJS1M_SG_EEESN_EEEEEEEvNS4_8identityES1S_NS1T_INS1U_ILi3ELi4ELi3EEENS4_18smem_ptr_flag_bitsILi16EEENSJ_INS5_IJSQ_SG_EEENS5_IJSG_SB_EEEEEEEvS25_EENS_8epilogue10collective6detail29Sm90TmaWarpSpecializedAdapterINS2F_15DefaultEpilogueIfNS5_IJSB_llEEES2J_NS2E_6thread17LinearCombinationIfLi1EffLNS2K_9ScaleType4KindE0ELNS_15FloatRoundStyleE2EfEENS1_15EpilogueDefaultEEEEEvvEEEEvNT_6ParamsE)
        /*0014*/ 	.word	0x00000660


	//----- nvinfo : EIATTR_MIN_STACK_SIZE
	.align		4
.L_14:
        /*0018*/ 	.byte	0x04, 0x12
        /*001a*/ 	.short	(.L_16 - .L_15)
	.align		4
.L_15:
        /*001c*/ 	.word	index@(_ZN7cutlass13device_kernelINS_4gemm6kernel13GemmUniversalIN4cute5tupleIJiiiiEEENS1_10collective13CollectiveMmaINS1_40MainloopSm90TmaGmmaWarpSpecializedSparseILi4ENS5_IJNS4_1CILi1EEESB_SB_EEENS1_35KernelTmaWarpSpecializedCooperativeEEENS5_IJNSA_ILi256EEESF_NSA_ILi64EEEEEENS_6half_tENS5_IJNS4_6LayoutINS5_IJiNS5_IJNSA_ILi2EEEiEEEiEEENS5_IJlNS5_IJSB_SK_EEElEEEEENSJ_INS5_IJNS5_IJNS5_IJNSA_ILi8EEESK_NSA_ILi4EEEEEEiEEENS5_IJNS5_IJNSA_ILi16EEESK_SK_EEEiEEEiEEENS5_IJNS5_IJNS5_IJSG_SU_NSA_ILi1024EEEEEENSA_ILi4096EEEEEENS5_IJNS5_IJSB_NSA_ILi512EEENSA_ILi32EEEEEElEEElEEEEEEEESI_NS5_IJlSB_lEEENS4_8TiledMMAINS4_8MMA_AtomIJNS4_4SM904GMMA6SPARSE27GMMA_64x256x32_F32F16F16_SSILNS1D_5MajorE0ELS1G_0ELNS1D_7ScaleInE1ELS1H_1ELNS1D_9SparseSelE0EEEEEENSJ_INS5_IJSK_SB_SB_EEENS5_IJSB_NSA_ILi0EEES1M_EEEEENS5_IJNS4_10UnderscoreES1P_S1P_EEEEENS4_13SM90_TMA_LOADENS4_14ComposedLayoutINS4_7SwizzleILi2ELi4ELi3EEENS4_25smem_sparse_ptr_flag_bitsILi2ELi16EEENSJ_INS5_IJNS5_IJSB_SQ_EEENS5_IJSK_S13_EEEEEENS5_IJNS5_IJS1M_SG_EEESN_EEEEEEEvNS4_8identityES1S_NS1T_INS1U_ILi3ELi4ELi3EEENS4_18smem_ptr_flag_bitsILi16EEENSJ_INS5_IJSQ_SG_EEENS5_IJSG_SB_EEEEEEEvS25_EENS_8epilogue10collective6detail29Sm90TmaWarpSpecializedAdapterINS2F_15DefaultEpilogueIfNS5_IJSB_llEEES2J_NS2E_6thread17LinearCombinationIfLi1EffLNS2K_9ScaleType4KindE0ELNS_15FloatRoundStyleE2EfEENS1_15EpilogueDefaultEEEEEvvEEEEvNT_6ParamsE)
        /*0020*/ 	.word	0x00000660
.L_16:


//--------------------- .nv.compat                --------------------------
	.section	.nv.compat,"",@"SHT_CUDA_COMPAT_INFO"
	.align	4
        /*0000*/ 	.byte	0x02, 0x09, 0x01, 0x00, 0x02, 0x02, 0x04, 0x00, 0x02, 0x05, 0x05, 0x00, 0x03, 0x07, 0x01, 0x01
        /*0010*/ 	.byte	0x02, 0x03, 0x01, 0x00, 0x02, 0x06, 0x01, 0x00, 0x04, 0x0b, 0x08, 0x00, 0x00, 0x00, 0x00, 0x00
        /*0020*/ 	.byte	0x00, 0x00, 0x00, 0x00


//--------------------- .nv.info._ZN7cutlass13device_kernelINS_4gemm6kernel13GemmUniversalIN4cute5tupleIJiiiiEEENS1_10collective13CollectiveMmaINS1_40MainloopSm90TmaGmmaWarpSpecializedSparseILi4ENS5_IJNS4_1CILi1EEESB_SB_EEENS1_35KernelTmaWarpSpecializedCooperativeEEENS5_IJNSA_ILi256EEESF_NSA_ILi64EEEEEENS_6half_tENS5_IJNS4_6LayoutINS5_IJiNS5_IJNSA_ILi2EEEiEEEiEEENS5_IJlNS5_IJSB_SK_EEElEEEEENSJ_INS5_IJNS5_IJNS5_IJNSA_ILi8EEESK_NSA_ILi4EEEEEEiEEENS5_IJNS5_IJNSA_ILi16EEESK_SK_EEEiEEEiEEENS5_IJNS5_IJNS5_IJSG_SU_NSA_ILi1024EEEEEENSA_ILi4096EEEEEENS5_IJNS5_IJSB_NSA_ILi512EEENSA_ILi32EEEEEElEEElEEEEEEEESI_NS5_IJlSB_lEEENS4_8TiledMMAINS4_8MMA_AtomIJNS4_4SM904GMMA6SPARSE27GMMA_64x256x32_F32F16F16_SSILNS1D_5MajorE0ELS1G_0ELNS1D_7ScaleInE1ELS1H_1ELNS1D_9SparseSelE0EEEEEENSJ_INS5_IJSK_SB_SB_EEENS5_IJSB_NSA_ILi0EEES1M_EEEEENS5_IJNS4_10UnderscoreES1P_S1P_EEEEENS4_13SM90_TMA_LOADENS4_14ComposedLayoutINS4_7SwizzleILi2ELi4ELi3EEENS4_25smem_sparse_ptr_flag_bitsILi2ELi16EEENSJ_INS5_IJNS5_IJSB_SQ_EEENS5_IJSK_S13_EEEEEENS5_IJNS5_IJS1M_SG_EEESN_EEEEEEEvNS4_8identityES1S_NS1T_INS1U_ILi3ELi4ELi3EEENS4_18smem_ptr_flag_bitsILi16EEENSJ_INS5_IJSQ_SG_EEENS5_IJSG_SB_EEEEEEEvS25_EENS_8epilogue10collective6detail29Sm90TmaWarpSpecializedAdapterINS2F_15DefaultEpilogueIfNS5_IJSB_llEEES2J_NS2E_6thread17LinearCombinationIfLi1EffLNS2K_9ScaleType4KindE0ELNS_15FloatRoundStyleE2EfEENS1_15EpilogueDefaultEEEEEvvEEEEvNT_6ParamsE --------------------------
	.section	.nv.info._ZN7cutlass13device_kernelINS_4gemm6kernel13GemmUniversalIN4cute5tupleIJiiiiEEENS1_10collective13CollectiveMmaINS1_40MainloopSm90TmaGmmaWarpSpecializedSparseILi4ENS5_IJNS4_1CILi1EEESB_SB_EEENS1_35KernelTmaWarpSpecializedCooperativeEEENS5_IJNSA_ILi256EEESF_NSA_ILi64EEEEEENS_6half_tENS5_IJNS4_6LayoutINS5_IJiNS5_IJNSA_ILi2EEEiEEEiEEENS5_IJlNS5_IJSB_SK_EEElEEEEENSJ_INS5_IJNS5_IJNS5_IJNSA_ILi8EEESK_NSA_ILi4EEEEEEiEEENS5_IJNS5_IJNSA_ILi16EEESK_SK_EEEiEEEiEEENS5_IJNS5_IJNS5_IJSG_SU_NSA_ILi1024EEEEEENSA_ILi4096EEEEEENS5_IJNS5_IJSB_NSA_ILi512EEENSA_ILi32EEEEEElEEElEEEEEEEESI_NS5_IJlSB_lEEENS4_8TiledMMAINS4_8MMA_AtomIJNS4_4SM904GMMA6SPARSE27GMMA_64x256x32_F32F16F16_SSILNS1D_5MajorE0ELS1G_0ELNS1D_7ScaleInE1ELS1H_1ELNS1D_9SparseSelE0EEEEEENSJ_INS5_IJSK_SB_SB_EEENS5_IJSB_NSA_ILi0EEES1M_EEEEENS5_IJNS4_10UnderscoreES1P_S1P_EEEEENS4_13SM90_TMA_LOADENS4_14ComposedLayoutINS4_7SwizzleILi2ELi4ELi3EEENS4_25smem_sparse_ptr_flag_bitsILi2ELi16EEENSJ_INS5_IJNS5_IJSB_SQ_EEENS5_IJSK_S13_EEEEEENS5_IJNS5_IJS1M_SG_EEESN_EEEEEEEvNS4_8identityES1S_NS1T_INS1U_ILi3ELi4ELi3EEENS4_18smem_ptr_flag_bitsILi16EEENSJ_INS5_IJSQ_SG_EEENS5_IJSG_SB_EEEEEEEvS25_EENS_8epilogue10collective6detail29Sm90TmaWarpSpecializedAdapterINS2F_15DefaultEpilogueIfNS5_IJSB_llEEES2J_NS2E_6thread17LinearCombinationIfLi1EffLNS2K_9ScaleType4KindE0ELNS_15FloatRoundStyleE2EfEENS1_15EpilogueDefaultEEEEEvvEEEEvNT_6ParamsE,"",@"SHT_CUDA_INFO"
	.sectionflags	@""
	.align	4


	//----- nvinfo : EIATTR_CUDA_API_VERSION
	.align		4
        /*0000*/ 	.byte	0x04, 0x37
        /*0002*/ 	.short	(.L_18 - .L_17)
.L_17:
        /*0004*/ 	.word	0x00000082


	//----- nvinfo : EIATTR_KPARAM_INFO
	.align		4
.L_18:
        /*0008*/ 	.byte	0x04, 0x17
        /*000a*/ 	.short	(.L_20 - .L_19)
.L_19:
        /*000c*/ 	.word	0x00000000
        /*0010*/ 	.short	0x0000
        /*0012*/ 	.short	0x0070
        /*0014*/ 	.byte	0x00, 0xf0, 0x01, 0x14


	//----- nvinfo : EIATTR_SPARSE_MMA_MASK
	.align		4
.L_20:
        /*0018*/ 	.byte	0x03, 0x50
        /*001a*/ 	.short	0x0002


	//----- nvinfo : EIATTR_MAXREG_COUNT
	.align		4
        /*001c*/ 	.byte	0x03, 0x1b
        /*001e*/ 	.short	0x00a8


	//----- nvinfo : EIATTR_NUM_BARRIERS
	.align		4
        /*0020*/ 	.byte	0x02, 0x4c
        /*0022*/ 	.byte	0x01
	.zero		1


	//----- nvinfo : EIATTR_ANNOTATIONS
	.align		4
        /*0024*/ 	.byte	0x04, 0x55
        /*0026*/ 	.short	(.L_22 - .L_21)


	//   ....[0]....
.L_21:
        /*0028*/ 	.word	0x00000001
        /*002c*/ 	.byte	0xc0, 0x05, 0x00, 0x00, 0x01, 0x00, 0x00, 0x00, 0xe0, 0x05, 0x00, 0x00, 0x01, 0x00, 0x00, 0x00
        /* <DEDUP_REMOVED lines=433> */
        /*1b4c*/ 	.byte	0xf0, 0x8b, 0x01, 0x00


	//----- nvinfo : EIATTR_MERCURY_ISA_VERSION
	.align		4
.L_22:
        /*1b50*/ 	.byte	0x03, 0x5f
        /*1b52*/ 	.short	0x0101


	//----- nvinfo : EIATTR_INT_WARP_WIDE_INSTR_OFFSETS
	.align		4
        /*1b54*/ 	.byte	0x04, 0x31
        /*1b56*/ 	.short	(.L_24 - .L_23)


	//   ....[0]....
.L_23:
        /*1b58*/ 	.word	0x000004b0


	//   ....[1]....
        /*1b5c*/ 	.word	0x000004d0


	//   ....[2]....
        /*1b60*/ 	.word	0x000005d0


	//----- nvinfo : EIATTR_COOP_GROUP_MASK_REGIDS
	.align		4
.L_24:
        /*1b64*/ 	.byte	0x04, 0x29
        /*1b66*/ 	.short	(.L_26 - .L_25)


	//   ....[0]....
.L_25:
        /*1b68*/ 	.word	0xffffffff


	//   ....[1]....
        /*1b6c*/ 	.word	0xffffffff


	//   ....[2]....
        /*1b70*/ 	.word	0xffffffff


	//   ....[3]....
        /*1b74*/ 	.word	0xffffffff


	//   ....[4]....
        /*1b78*/ 	.word	0xffffffff


	//----- nvinfo : EIATTR_COOP_GROUP_INSTR_OFFSETS
	.align		4
.L_26:
        /*1b7c*/ 	.byte	0x04, 0x28
        /*1b7e*/ 	.short	(.L_28 - .L_27)


	//   ....[0]....
.L_27:
        /*1b80*/ 	.word	0x00000070


	//   ....[1]....
        /*1b84*/ 	.word	0x00000080


	//   ....[2]....
        /*1b88*/ 	.word	0x000001d0


	//   ....[3]....
        /*1b8c*/ 	.word	0x000003f0


	//   ....[4]....
        /*1b90*/ 	.word	0x00001c40


	//----- nvinfo : EIATTR_REG_RECONFIG
	.align		4
.L_28:
        /*1b94*/ 	.byte	0x01, 0x54
	.zero		2


	//----- nvinfo : EIATTR_MBARRIER_INSTR_OFFSETS
	.align		4
        /*1b98*/ 	.byte	0x04, 0x39
        /*1b9a*/ 	.short	(.L_30 - .L_29)


	//   ....[0]....
.L_29:
        /*1b9c*/ 	.word	0x00000350
        /*1ba0*/ 	.word	0x000000ff
        /*1ba4*/ 	.word	0x00000000
        /*1ba8*/ 	.short	0x0100
        /*1baa*/ 	.byte	0x0a
	.zero		1


	//   ....[1]....
        /*1bac*/ 	.word	0x00000360
        /*1bb0*/ 	.word	0x000000ff
        /*1bb4*/ 	.word	0x00000020
        /*1bb8*/ 	.short	0x0100
        /*1bba*/ 	.byte	0x0a
	.zero		1


	//   ....[2]....
        /*1bbc*/ 	.word	0x00000370
        /*1bc0*/ 	.word	0x000000ff
        /*1bc4*/ 	.word	0x00000008
        /*1bc8*/ 	.short	0x0100
        /*1bca*/ 	.byte	0x0a
	.zero		1


	//   ....[3]....
        /*1bcc*/ 	.word	0x00000380
        /*1bd0*/ 	.word	0x000000ff
        /*1bd4*/ 	.word	0x00000028
        /*1bd8*/ 	.short	0x0100
        /*1bda*/ 	.byte	0x0a
	.zero		1


	//   ....[4]....
        /*1bdc*/ 	.word	0x00000390
        /*1be0*/ 	.word	0x000000ff
        /*1be4*/ 	.word	0x00000010
        /*1be8*/ 	.short	0x0100
        /*1bea*/ 	.byte	0x0a
	.zero		1


	//   ....[5]....
        /*1bec*/ 	.word	0x000003a0
        /*1bf0*/ 	.word	0x000000ff
        /*1bf4*/ 	.word	0x00000030
        /*1bf8*/ 	.short	0x0100
        /*1bfa*/ 	.byte	0x0a
	.zero		1


	//   ....[6]....
        /*1bfc*/ 	.word	0x000003b0
        /*1c00*/ 	.word	0x000000ff
        /*1c04*/ 	.word	0x00000018
        /*1c08*/ 	.short	0x0100
        /*1c0a*/ 	.byte	0x0a
	.zero		1


	//   ....[7]....
        /*1c0c*/ 	.word	0x000003c0
        /*1c10*/ 	.word	0x000000ff
        /*1c14*/ 	.word	0x00000038
        /*1c18*/ 	.short	0x0100
        /*1c1a*/ 	.byte	0x0a
	.zero		1


	//   ....[8]....
        /*1c1c*/ 	.word	0x00000600
        /*1c20*/ 	.word	0x000000ff
        /*1c24*/ 	.word	0x00000050
        /*1c28*/ 	.short	0x0100
        /*1c2a*/ 	.byte	0x08
	.zero		1


	//   ....[9]....
        /*1c2c*/ 	.word	0x00000610
        /*1c30*/ 	.word	0x000000ff
        /*1c34*/ 	.word	0x00000058
        /*1c38*/ 	.short	0x0100
        /*1c3a*/ 	.byte	0x08
	.zero		1


	//   ....[10]....
        /*1c3c*/ 	.word	0x00001e60
        /*1c40*/ 	.word	0x000000ff
        /*1c44*/ 	.word	0x00000000
        /*1c48*/ 	.short	0x010a
        /*1c4a*/ 	.byte	0x0c
	.zero		1


	//   ....[11]....
        /*1c4c*/ 	.word	0x00001ea0
        /*1c50*/ 	.word	0x000000ff
        /*1c54*/ 	.word	0x00000000
        /*1c58*/ 	.short	0x010a
        /*1c5a*/ 	.byte	0x0c
	.zero		1


	//   ....[12]....
        /*1c5c*/ 	.word	0x00004950
        /*1c60*/ 	.word	0x000000ff
        /*1c64*/ 	.word	0x00000000
        /*1c68*/ 	.short	0x0101
        /*1c6a*/ 	.byte	0x0c
	.zero		1


	//   ....[13]....
        /*1c6c*/ 	.word	0x000186b0
        /*1c70*/ 	.word	0x0000000c
        /*1c74*/ 	.word	0x00000020
        /*1c78*/ 	.short	0x010a
        /*1c7a*/ 	.byte	0x3f
	.zero		1


	//   ....[14]....
        /*1c7c*/ 	.word	0x00018b30
        /*1c80*/ 	.word	0x00000002
        /*1c84*/ 	.word	0x00000058
        /*1c88*/ 	.short	0x0101
        /*1c8a*/ 	.byte	0x3f
	.zero		1


	//   ....[15]....
        /*1c8c*/ 	.word	0x000192a0
        /*1c90*/ 	.word	0x00000005
        /*1c94*/ 	.word	0x00000000
        /*1c98*/ 	.short	0x010a
        /*1c9a*/ 	.byte	0x3f
	.zero		1


	//   ....[16]....
        /*1c9c*/ 	.word	0x00019330
        /*1ca0*/ 	.word	0x00000007
        /*1ca4*/ 	.word	0x00000000
        /*1ca8*/ 	.short	0x010a
        /*1caa*/ 	.byte	0x3f
	.zero		1


	//   ....[17]....
        /*1cac*/ 	.word	0x000193c0
        /*1cb0*/ 	.word	0x00000007
        /*1cb4*/ 	.word	0x00000000
        /*1cb8*/ 	.short	0x010a
        /*1cba*/ 	.byte	0x3f
	.zero		1


	//   ....[18]....
        /*1cbc*/ 	.word	0x00019450
        /*1cc0*/ 	.word	0x00000003
        /*1cc4*/ 	.word	0x00000000
        /*1cc8*/ 	.short	0x010a
        /*1cca*/ 	.byte	0x3f
	.zero		1


	//   ....[19]....
        /*1ccc*/ 	.word	0x000194c0
        /*1cd0*/ 	.word	0x00000004
        /*1cd4*/ 	.word	0x00000000
        /*1cd8*/ 	.short	0x010a
        /*1cda*/ 	.byte	0x3f
	.zero		1


	//   ....[20]....
        /*1cdc*/ 	.word	0x00019590
        /*1ce0*/ 	.word	0x0000000c
        /*1ce4*/ 	.word	0x00000020
        /*1ce8*/ 	.short	0x010a
        /*1cea*/ 	.byte	0x3f
	.zero		1


	//   ....[21]....
        /*1cec*/ 	.word	0x00019670
        /*1cf0*/ 	.word	0x00000005
        /*1cf4*/ 	.word	0x00000000
        /*1cf8*/ 	.short	0x010a
        /*1cfa*/ 	.byte	0x3f
	.zero		1


	//   ....[22]....
        /*1cfc*/ 	.word	0x000196c0
        /*1d00*/ 	.word	0x00000007
        /*1d04*/ 	.word	0x00000000
        /*1d08*/ 	.short	0x010a
        /*1d0a*/ 	.byte	0x3f
	.zero		1


	//   ....[23]....
        /*1d0c*/ 	.word	0x00019710
        /*1d10*/ 	.word	0x00000007
        /*1d14*/ 	.word	0x00000000
        /*1d18*/ 	.short	0x010a
        /*1d1a*/ 	.byte	0x3f
	.zero		1


	//----- nvinfo : EIATTR_NUM_MBARRIERS
	.align		4
.L_30:
        /*1d1c*/ 	.byte	0x03, 0x38
        /*1d1e*/ 	.short	0x000a


	//----- nvinfo : EIATTR_EXIT_INSTR_OFFSETS
	.align		4
        /*1d20*/ 	.byte	0x04, 0x1c
        /*1d22*/ 	.short	(.L_32 - .L_31)


	//   ....[0]....
.L_31:
        /*1d24*/ 	.word	0x00000670


	//   ....[1]....
        /*1d28*/ 	.word	0x00000fb0


	//   ....[2]....
        /*1d2c*/ 	.word	0x00017cc0


	//   ....[3]....
        /*1d30*/ 	.word	0x00018330


	//   ....[4]....
        /*1d34*/ 	.word	0x000194a0


	//----- nvinfo : EIATTR_MAX_THREADS
	.align		4
.L_32:
        /*1d38*/ 	.byte	0x04, 0x05
        /*1d3a*/ 	.short	(.L_34 - .L_33)
.L_33:
        /*1d3c*/ 	.word	0x00000180
        /*1d40*/ 	.word	0x00000001
        /*1d44*/ 	.word	0x00000001


	//----- nvinfo : EIATTR_CRS_STACK_SIZE
	.align		4
.L_34:
        /*1d48*/ 	.byte	0x04, 0x1e
        /*1d4a*/ 	.short	(.L_36 - .L_35)
.L_35:
        /*1d4c*/ 	.word	0x00000000


	//----- nvinfo : EIATTR_CBANK_PARAM_SIZE
	.align		4
.L_36:
        /*1d50*/ 	.byte	0x03, 0x19
        /*1d52*/ 	.short	0x0570


	//----- nvinfo : EIATTR_PARAM_CBANK
	.align		4
        /*1d54*/ 	.byte	0x04, 0x0a
        /*1d56*/ 	.short	(.L_38 - .L_37)
	.align		4
.L_37:
        /*1d58*/ 	.word	index@(.nv.constant0._ZN7cutlass13device_kernelINS_4gemm6kernel13GemmUniversalIN4cute5tupleIJiiiiEEENS1_10collective13CollectiveMmaINS1_40MainloopSm90TmaGmmaWarpSpecializedSparseILi4ENS5_IJNS4_1CILi1EEESB_SB_EEENS1_35KernelTmaWarpSpecializedCooperativeEEENS5_IJNSA_ILi256EEESF_NSA_ILi64EEEEEENS_6half_tENS5_IJNS4_6LayoutINS5_IJiNS5_IJNSA_ILi2EEEiEEEiEEENS5_IJlNS5_IJSB_SK_EEElEEEEENSJ_INS5_IJNS5_IJNS5_IJNSA_ILi8EEESK_NSA_ILi4EEEEEEiEEENS5_IJNS5_IJNSA_ILi16EEESK_SK_EEEiEEEiEEENS5_IJNS5_IJNS5_IJSG_SU_NSA_ILi1024EEEEEENSA_ILi4096EEEEEENS5_IJNS5_IJSB_NSA_ILi512EEENSA_ILi32EEEEEElEEElEEEEEEEESI_NS5_IJlSB_lEEENS4_8TiledMMAINS4_8MMA_AtomIJNS4_4SM904GMMA6SPARSE27GMMA_64x256x32_F32F16F16_SSILNS1D_5MajorE0ELS1G_0ELNS1D_7ScaleInE1ELS1H_1ELNS1D_9SparseSelE0EEEEEENSJ_INS5_IJSK_SB_SB_EEENS5_IJSB_NSA_ILi0EEES1M_EEEEENS5_IJNS4_10UnderscoreES1P_S1P_EEEEENS4_13SM90_TMA_LOADENS4_14ComposedLayoutINS4_7SwizzleILi2ELi4ELi3EEENS4_25smem_sparse_ptr_flag_bitsILi2ELi16EEENSJ_INS5_IJNS5_IJSB_SQ_EEENS5_IJSK_S13_EEEEEENS5_IJNS5_IJS1M_SG_EEESN_EEEEEEEvNS4_8identityES1S_NS1T_INS1U_ILi3ELi4ELi3EEENS4_18smem_ptr_flag_bitsILi16EEENSJ_INS5_IJSQ_SG_EEENS5_IJSG_SB_EEEEEEEvS25_EENS_8epilogue10collective6detail29Sm90TmaWarpSpecializedAdapterINS2F_15DefaultEpilogueIfNS5_IJSB_llEEES2J_NS2E_6thread17LinearCombinationIfLi1EffLNS2K_9ScaleType4KindE0ELNS_15FloatRoundStyleE2EfEENS1_15EpilogueDefaultEEEEEvvEEEEvNT_6ParamsE)
        /*1d5c*/ 	.short	0x0210
        /*1d5e*/ 	.short	0x0570


	//----- nvinfo : EIATTR_SW_WAR
	.align		4
.L_38:
        /*1d60*/ 	.byte	0x04, 0x36
        /*1d62*/ 	.short	(.L_40 - .L_39)
.L_39:
        /*1d64*/ 	.word	0x00000008
.L_40:


//--------------------- .nv.callgraph             --------------------------
	.section	.nv.callgraph,"",@"SHT_CUDA_CALLGRAPH"
	.align	4
	.sectionentsize	8
	.align		4
        /*0000*/ 	.word	0x00000000
	.align		4
        /*0004*/ 	.word	0xffffffff
	.align		4
        /*0008*/ 	.word	0x00000000
	.align		4
        /*000c*/ 	.word	0xfffffffe
	.align		4
        /*0010*/ 	.word	0x00000000
	.align		4
        /*0014*/ 	.word	0xfffffffd
	.align		4
        /*0018*/ 	.word	0x00000000
	.align		4
        /*001c*/ 	.word	0xfffffffc


//--------------------- .nv.constant4             --------------------------
	.section	.nv.constant4,"a",@progbits
	.align	8
	.align		8
.nv.constant4:
        /*0000*/ 	.dword	_ZN39_INTERNAL_2c75f1fb_4_k_cu_5d5e8a40_26714cuda3std3__45__cpo5beginE
	.align		8
        /*0008*/ 	.dword	_ZN39_INTERNAL_2c75f1fb_4_k_cu_5d5e8a40_26714cuda3std3__45__cpo3endE
	.align		8
        /*0010*/ 	.dword	_ZN39_INTERNAL_2c75f1fb_4_k_cu_5d5e8a40_26714cuda3std3__45__cpo6cbeginE
	.align		8
        /*0018*/ 	.dword	_ZN39_INTERNAL_2c75f1fb_4_k_cu_5d5e8a40_26714cuda3std3__45__cpo4cendE
	.align		8
        /*0020*/ 	.dword	_ZN39_INTERNAL_2c75f1fb_4_k_cu_5d5e8a40_26714cuda3std3__441_GLOBAL__N__2c75f1fb_4_k_cu_5d5e8a40_26716ignoreE
	.align		8
        /*0028*/ 	.dword	_ZN39_INTERNAL_2c75f1fb_4_k_cu_5d5e8a40_26714cuda3std3__419piecewise_constructE
	.align		8
        /*0030*/ 	.dword	_ZN39_INTERNAL_2c75f1fb_4_k_cu_5d5e8a40_26714cuda3std3__48in_placeE
	.align		8
        /*0038*/ 	.dword	_ZN39_INTERNAL_2c75f1fb_4_k_cu_5d5e8a40_26714cuda3std6ranges3__45__cpo4swapE
	.align		8
        /*0040*/ 	.dword	_ZN39_INTERNAL_2c75f1fb_4_k_cu_5d5e8a40_26714cuda3std6ranges3__45__cpo9iter_moveE
	.align		8
        /*0048*/ 	.dword	_ZN39_INTERNAL_2c75f1fb_4_k_cu_5d5e8a40_26714cute7productE
	.align		8
        /*0050*/ 	.dword	_ZN39_INTERNAL_2c75f1fb_4_k_cu_5d5e8a40_26714cute1_E


//--------------------- .text._ZN7cutlass13device_kernelINS_4gemm6kernel13GemmUniversalIN4cute5tupleIJiiiiEEENS1_10collective13CollectiveMmaINS1_40MainloopSm90TmaGmmaWarpSpecializedSparseILi4ENS5_IJNS4_1CILi1EEESB_SB_EEENS1_35KernelTmaWarpSpecializedCooperativeEEENS5_IJNSA_ILi256EEESF_NSA_ILi64EEEEEENS_6half_tENS5_IJNS4_6LayoutINS5_IJiNS5_IJNSA_ILi2EEEiEEEiEEENS5_IJlNS5_IJSB_SK_EEElEEEEENSJ_INS5_IJNS5_IJNS5_IJNSA_ILi8EEESK_NSA_ILi4EEEEEEiEEENS5_IJNS5_IJNSA_ILi16EEESK_SK_EEEiEEEiEEENS5_IJNS5_IJNS5_IJSG_SU_NSA_ILi1024EEEEEENSA_ILi4096EEEEEENS5_IJNS5_IJSB_NSA_ILi512EEENSA_ILi32EEEEEElEEElEEEEEEEESI_NS5_IJlSB_lEEENS4_8TiledMMAINS4_8MMA_AtomIJNS4_4SM904GMMA6SPARSE27GMMA_64x256x32_F32F16F16_SSILNS1D_5MajorE0ELS1G_0ELNS1D_7ScaleInE1ELS1H_1ELNS1D_9SparseSelE0EEEEEENSJ_INS5_IJSK_SB_SB_EEENS5_IJSB_NSA_ILi0EEES1M_EEEEENS5_IJNS4_10UnderscoreES1P_S1P_EEEEENS4_13SM90_TMA_LOADENS4_14ComposedLayoutINS4_7SwizzleILi2ELi4ELi3EEENS4_25smem_sparse_ptr_flag_bitsILi2ELi16EEENSJ_INS5_IJNS5_IJSB_SQ_EEENS5_IJSK_S13_EEEEEENS5_IJNS5_IJS1M_SG_EEESN_EEEEEEEvNS4_8identityES1S_NS1T_INS1U_ILi3ELi4ELi3EEENS4_18smem_ptr_flag_bitsILi16EEENSJ_INS5_IJSQ_SG_EEENS5_IJSG_SB_EEEEEEEvS25_EENS_8epilogue10collective6detail29Sm90TmaWarpSpecializedAdapterINS2F_15DefaultEpilogueIfNS5_IJSB_llEEES2J_NS2E_6thread17LinearCombinationIfLi1EffLNS2K_9ScaleType4KindE0ELNS_15FloatRoundStyleE2EfEENS1_15EpilogueDefaultEEEEEvvEEEEvNT_6ParamsE --------------------------
	.section	.text._ZN7cutlass13device_kernelINS_4gemm6kernel13GemmUniversalIN4cute5tupleIJiiiiEEENS1_10collective13CollectiveMmaINS1_40MainloopSm90TmaGmmaWarpSpecializedSparseILi4ENS5_IJNS4_1CILi1EEESB_SB_EEENS1_35KernelTmaWarpSpecializedCooperativeEEENS5_IJNSA_ILi256EEESF_NSA_ILi64EEEEEENS_6half_tENS5_IJNS4_6LayoutINS5_IJiNS5_IJNSA_ILi2EEEiEEEiEEENS5_IJlNS5_IJSB_SK_EEElEEEEENSJ_INS5_IJNS5_IJNS5_IJNSA_ILi8EEESK_NSA_ILi4EEEEEEiEEENS5_IJNS5_IJNSA_ILi16EEESK_SK_EEEiEEEiEEENS5_IJNS5_IJNS5_IJSG_SU_NSA_ILi1024EEEEEENSA_ILi4096EEEEEENS5_IJNS5_IJSB_NSA_ILi512EEENSA_ILi32EEEEEElEEElEEEEEEEESI_NS5_IJlSB_lEEENS4_8TiledMMAINS4_8MMA_AtomIJNS4_4SM904GMMA6SPARSE27GMMA_64x256x32_F32F16F16_SSILNS1D_5MajorE0ELS1G_0ELNS1D_7ScaleInE1ELS1H_1ELNS1D_9SparseSelE0EEEEEENSJ_INS5_IJSK_SB_SB_EEENS5_IJSB_NSA_ILi0EEES1M_EEEEENS5_IJNS4_10UnderscoreES1P_S1P_EEEEENS4_13SM90_TMA_LOADENS4_14ComposedLayoutINS4_7SwizzleILi2ELi4ELi3EEENS4_25smem_sparse_ptr_flag_bitsILi2ELi16EEENSJ_INS5_IJNS5_IJSB_SQ_EEENS5_IJSK_S13_EEEEEENS5_IJNS5_IJS1M_SG_EEESN_EEEEEEEvNS4_8identityES1S_NS1T_INS1U_ILi3ELi4ELi3EEENS4_18smem_ptr_flag_bitsILi16EEENSJ_INS5_IJSQ_SG_EEENS5_IJSG_SB_EEEEEEEvS25_EENS_8epilogue10collective6detail29Sm90TmaWarpSpecializedAdapterINS2F_15DefaultEpilogueIfNS5_IJSB_llEEES2J_NS2E_6thread17LinearCombinationIfLi1EffLNS2K_9ScaleType4KindE0ELNS_15FloatRoundStyleE2EfEENS1_15EpilogueDefaultEEEEEvvEEEEvNT_6ParamsE,"ax",@progbits
	.align	128
.text._ZN7cutlass13device_kernelINS_4gemm6kernel13GemmUniversalIN4cute5tupleIJiiiiEEENS1_10collective13CollectiveMmaINS1_40MainloopSm90TmaGmmaWarpSpecializedSparseILi4ENS5_IJNS4_1CILi1EEESB_SB_EEENS1_35KernelTmaWarpSpecializedCooperativeEEENS5_IJNSA_ILi256EEESF_NSA_ILi64EEEEEENS_6half_tENS5_IJNS4_6LayoutINS5_IJiNS5_IJNSA_ILi2EEEiEEEiEEENS5_IJlNS5_IJSB_SK_EEElEEEEENSJ_INS5_IJNS5_IJNS5_IJNSA_ILi8EEESK_NSA_ILi4EEEEEEiEEENS5_IJNS5_IJNSA_ILi16EEESK_SK_EEEiEEEiEEENS5_IJNS5_IJNS5_IJSG_SU_NSA_ILi1024EEEEEENSA_ILi4096EEEEEENS5_IJNS5_IJSB_NSA_ILi512EEENSA_ILi32EEEEEElEEElEEEEEEEESI_NS5_IJlSB_lEEENS4_8TiledMMAINS4_8MMA_AtomIJNS4_4SM904GMMA6SPARSE27GMMA_64x256x32_F32F16F16_SSILNS1D_5MajorE0ELS1G_0ELNS1D_7ScaleInE1ELS1H_1ELNS1D_9SparseSelE0EEEEEENSJ_INS5_IJSK_SB_SB_EEENS5_IJSB_NSA_ILi0EEES1M_EEEEENS5_IJNS4_10UnderscoreES1P_S1P_EEEEENS4_13SM90_TMA_LOADENS4_14ComposedLayoutINS4_7SwizzleILi2ELi4ELi3EEENS4_25smem_sparse_ptr_flag_bitsILi2ELi16EEENSJ_INS5_IJNS5_IJSB_SQ_EEENS5_IJSK_S13_EEEEEENS5_IJNS5_IJS1M_SG_EEESN_EEEEEEEvNS4_8identityES1S_NS1T_INS1U_ILi3ELi4ELi3EEENS4_18smem_ptr_flag_bitsILi16EEENSJ_INS5_IJSQ_SG_EEENS5_IJSG_SB_EEEEEEEvS25_EENS_8epilogue10collective6detail29Sm90TmaWarpSpecializedAdapterINS2F_15DefaultEpilogueIfNS5_IJSB_llEEES2J_NS2E_6thread17LinearCombinationIfLi1EffLNS2K_9ScaleType4KindE0ELNS_15FloatRoundStyleE2EfEENS1_15EpilogueDefaultEEEEEvvEEEEvNT_6ParamsE:
        .type           _ZN7cutlass13device_kernelINS_4gemm6kernel13GemmUniversalIN4cute5tupleIJiiiiEEENS1_10collective13CollectiveMmaINS1_40MainloopSm90TmaGmmaWarpSpecializedSparseILi4ENS5_IJNS4_1CILi1EEESB_SB_EEENS1_35KernelTmaWarpSpecializedCooperativeEEENS5_IJNSA_ILi256EEESF_NSA_ILi64EEEEEENS_6half_tENS5_IJNS4_6LayoutINS5_IJiNS5_IJNSA_ILi2EEEiEEEiEEENS5_IJlNS5_IJSB_SK_EEElEEEEENSJ_INS5_IJNS5_IJNS5_IJNSA_ILi8EEESK_NSA_ILi4EEEEEEiEEENS5_IJNS5_IJNSA_ILi16EEESK_SK_EEEiEEEiEEENS5_IJNS5_IJNS5_IJSG_SU_NSA_ILi1024EEEEEENSA_ILi4096EEEEEENS5_IJNS5_IJSB_NSA_ILi512EEENSA_ILi32EEEEEElEEElEEEEEEEESI_NS5_IJlSB_lEEENS4_8TiledMMAINS4_8MMA_AtomIJNS4_4SM904GMMA6SPARSE27GMMA_64x256x32_F32F16F16_SSILNS1D_5MajorE0ELS1G_0ELNS1D_7ScaleInE1ELS1H_1ELNS1D_9SparseSelE0EEEEEENSJ_INS5_IJSK_SB_SB_EEENS5_IJSB_NSA_ILi0EEES1M_EEEEENS5_IJNS4_10UnderscoreES1P_S1P_EEEEENS4_13SM90_TMA_LOADENS4_14ComposedLayoutINS4_7SwizzleILi2ELi4ELi3EEENS4_25smem_sparse_ptr_flag_bitsILi2ELi16EEENSJ_INS5_IJNS5_IJSB_SQ_EEENS5_IJSK_S13_EEEEEENS5_IJNS5_IJS1M_SG_EEESN_EEEEEEEvNS4_8identityES1S_NS1T_INS1U_ILi3ELi4ELi3EEENS4_18smem_ptr_flag_bitsILi16EEENSJ_INS5_IJSQ_SG_EEENS5_IJSG_SB_EEEEEEEvS25_EENS_8epilogue10collective6detail29Sm90TmaWarpSpecializedAdapterINS2F_15DefaultEpilogueIfNS5_IJSB_llEEES2J_NS2E_6thread17LinearCombinationIfLi1EffLNS2K_9ScaleType4KindE0ELNS_15FloatRoundStyleE2EfEENS1_15EpilogueDefaultEEEEEvvEEEEvNT_6ParamsE,@function
        .size           _ZN7cutlass13device_kernelINS_4gemm6kernel13GemmUniversalIN4cute5tupleIJiiiiEEENS1_10collective13CollectiveMmaINS1_40MainloopSm90TmaGmmaWarpSpecializedSparseILi4ENS5_IJNS4_1CILi1EEESB_SB_EEENS1_35KernelTmaWarpSpecializedCooperativeEEENS5_IJNSA_ILi256EEESF_NSA_ILi64EEEEEENS_6half_tENS5_IJNS4_6LayoutINS5_IJiNS5_IJNSA_ILi2EEEiEEEiEEENS5_IJlNS5_IJSB_SK_EEElEEEEENSJ_INS5_IJNS5_IJNS5_IJNSA_ILi8EEESK_NSA_ILi4EEEEEEiEEENS5_IJNS5_IJNSA_ILi16EEESK_SK_EEEiEEEiEEENS5_IJNS5_IJNS5_IJSG_SU_NSA_ILi1024EEEEEENSA_ILi4096EEEEEENS5_IJNS5_IJSB_NSA_ILi512EEENSA_ILi32EEEEEElEEElEEEEEEEESI_NS5_IJlSB_lEEENS4_8TiledMMAINS4_8MMA_AtomIJNS4_4SM904GMMA6SPARSE27GMMA_64x256x32_F32F16F16_SSILNS1D_5MajorE0ELS1G_0ELNS1D_7ScaleInE1ELS1H_1ELNS1D_9SparseSelE0EEEEEENSJ_INS5_IJSK_SB_SB_EEENS5_IJSB_NSA_ILi0EEES1M_EEEEENS5_IJNS4_10UnderscoreES1P_S1P_EEEEENS4_13SM90_TMA_LOADENS4_14ComposedLayoutINS4_7SwizzleILi2ELi4ELi3EEENS4_25smem_sparse_ptr_flag_bitsILi2ELi16EEENSJ_INS5_IJNS5_IJSB_SQ_EEENS5_IJSK_S13_EEEEEENS5_IJNS5_IJS1M_SG_EEESN_EEEEEEEvNS4_8identityES1S_NS1T_INS1U_ILi3ELi4ELi3EEENS4_18smem_ptr_flag_bitsILi16EEENSJ_INS5_IJSQ_SG_EEENS5_IJSG_SB_EEEEEEEvS25_EENS_8epilogue10collective6detail29Sm90TmaWarpSpecializedAdapterINS2F_15DefaultEpilogueIfNS5_IJSB_llEEES2J_NS2E_6thread17LinearCombinationIfLi1EffLNS2K_9ScaleType4KindE0ELNS_15FloatRoundStyleE2EfEENS1_15EpilogueDefaultEEEEEvvEEEEvNT_6ParamsE,(.L_x_445 - _ZN7cutlass13device_kernelINS_4gemm6kernel13GemmUniversalIN4cute5tupleIJiiiiEEENS1_10collective13CollectiveMmaINS1_40MainloopSm90TmaGmmaWarpSpecializedSparseILi4ENS5_IJNS4_1CILi1EEESB_SB_EEENS1_35KernelTmaWarpSpecializedCooperativeEEENS5_IJNSA_ILi256EEESF_NSA_ILi64EEEEEENS_6half_tENS5_IJNS4_6LayoutINS5_IJiNS5_IJNSA_ILi2EEEiEEEiEEENS5_IJlNS5_IJSB_SK_EEElEEEEENSJ_INS5_IJNS5_IJNS5_IJNSA_ILi8EEESK_NSA_ILi4EEEEEEiEEENS5_IJNS5_IJNSA_ILi16EEESK_SK_EEEiEEEiEEENS5_IJNS5_IJNS5_IJSG_SU_NSA_ILi1024EEEEEENSA_ILi4096EEEEEENS5_IJNS5_IJSB_NSA_ILi512EEENSA_ILi32EEEEEElEEElEEEEEEEESI_NS5_IJlSB_lEEENS4_8TiledMMAINS4_8MMA_AtomIJNS4_4SM904GMMA6SPARSE27GMMA_64x256x32_F32F16F16_SSILNS1D_5MajorE0ELS1G_0ELNS1D_7ScaleInE1ELS1H_1ELNS1D_9SparseSelE0EEEEEENSJ_INS5_IJSK_SB_SB_EEENS5_IJSB_NSA_ILi0EEES1M_EEEEENS5_IJNS4_10UnderscoreES1P_S1P_EEEEENS4_13SM90_TMA_LOADENS4_14ComposedLayoutINS4_7SwizzleILi2ELi4ELi3EEENS4_25smem_sparse_ptr_flag_bitsILi2ELi16EEENSJ_INS5_IJNS5_IJSB_SQ_EEENS5_IJSK_S13_EEEEEENS5_IJNS5_IJS1M_SG_EEESN_EEEEEEEvNS4_8identityES1S_NS1T_INS1U_ILi3ELi4ELi3EEENS4_18smem_ptr_flag_bitsILi16EEENSJ_INS5_IJSQ_SG_EEENS5_IJSG_SB_EEEEEEEvS25_EENS_8epilogue10collective6detail29Sm90TmaWarpSpecializedAdapterINS2F_15DefaultEpilogueIfNS5_IJSB_llEEES2J_NS2E_6thread17LinearCombinationIfLi1EffLNS2K_9ScaleType4KindE0ELNS_15FloatRoundStyleE2EfEENS1_15EpilogueDefaultEEEEEvvEEEEvNT_6ParamsE)
        .other          _ZN7cutlass13device_kernelINS_4gemm6kernel13GemmUniversalIN4cute5tupleIJiiiiEEENS1_10collective13CollectiveMmaINS1_40MainloopSm90TmaGmmaWarpSpecializedSparseILi4ENS5_IJNS4_1CILi1EEESB_SB_EEENS1_35KernelTmaWarpSpecializedCooperativeEEENS5_IJNSA_ILi256EEESF_NSA_ILi64EEEEEENS_6half_tENS5_IJNS4_6LayoutINS5_IJiNS5_IJNSA_ILi2EEEiEEEiEEENS5_IJlNS5_IJSB_SK_EEElEEEEENSJ_INS5_IJNS5_IJNS5_IJNSA_ILi8EEESK_NSA_ILi4EEEEEEiEEENS5_IJNS5_IJNSA_ILi16EEESK_SK_EEEiEEEiEEENS5_IJNS5_IJNS5_IJSG_SU_NSA_ILi1024EEEEEENSA_ILi4096EEEEEENS5_IJNS5_IJSB_NSA_ILi512EEENSA_ILi32EEEEEElEEElEEEEEEEESI_NS5_IJlSB_lEEENS4_8TiledMMAINS4_8MMA_AtomIJNS4_4SM904GMMA6SPARSE27GMMA_64x256x32_F32F16F16_SSILNS1D_5MajorE0ELS1G_0ELNS1D_7ScaleInE1ELS1H_1ELNS1D_9SparseSelE0EEEEEENSJ_INS5_IJSK_SB_SB_EEENS5_IJSB_NSA_ILi0EEES1M_EEEEENS5_IJNS4_10UnderscoreES1P_S1P_EEEEENS4_13SM90_TMA_LOADENS4_14ComposedLayoutINS4_7SwizzleILi2ELi4ELi3EEENS4_25smem_sparse_ptr_flag_bitsILi2ELi16EEENSJ_INS5_IJNS5_IJSB_SQ_EEENS5_IJSK_S13_EEEEEENS5_IJNS5_IJS1M_SG_EEESN_EEEEEEEvNS4_8identityES1S_NS1T_INS1U_ILi3ELi4ELi3EEENS4_18smem_ptr_flag_bitsILi16EEENSJ_INS5_IJSQ_SG_EEENS5_IJSG_SB_EEEEEEEvS25_EENS_8epilogue10collective6detail29Sm90TmaWarpSpecializedAdapterINS2F_15DefaultEpilogueIfNS5_IJSB_llEEES2J_NS2E_6thread17LinearCombinationIfLi1EffLNS2K_9ScaleType4KindE0ELNS_15FloatRoundStyleE2EfEENS1_15EpilogueDefaultEEEEEvvEEEEvNT_6ParamsE,@"STO_CUDA_ENTRY STV_DEFAULT"
_ZN7cutlass13device_kernelINS_4gemm6kernel13GemmUniversalIN4cute5tupleIJiiiiEEENS1_10collective13CollectiveMmaINS1_40MainloopSm90TmaGmmaWarpSpecializedSparseILi4ENS5_IJNS4_1CILi1EEESB_SB_EEENS1_35KernelTmaWarpSpecializedCooperativeEEENS5_IJNSA_ILi256EEESF_NSA_ILi64EEEEEENS_6half_tENS5_IJNS4_6LayoutINS5_IJiNS5_IJNSA_ILi2EEEiEEEiEEENS5_IJlNS5_IJSB_SK_EEElEEEEENSJ_INS5_IJNS5_IJNS5_IJNSA_ILi8EEESK_NSA_ILi4EEEEEEiEEENS5_IJNS5_IJNSA_ILi16EEESK_SK_EEEiEEEiEEENS5_IJNS5_IJNS5_IJSG_SU_NSA_ILi1024EEEEEENSA_ILi4096EEEEEENS5_IJNS5_IJSB_NSA_ILi512EEENSA_ILi32EEEEEElEEElEEEEEEEESI_NS5_IJlSB_lEEENS4_8TiledMMAINS4_8MMA_AtomIJNS4_4SM904GMMA6SPARSE27GMMA_64x256x32_F32F16F16_SSILNS1D_5MajorE0ELS1G_0ELNS1D_7ScaleInE1ELS1H_1ELNS1D_9SparseSelE0EEEEEENSJ_INS5_IJSK_SB_SB_EEENS5_IJSB_NSA_ILi0EEES1M_EEEEENS5_IJNS4_10UnderscoreES1P_S1P_EEEEENS4_13SM90_TMA_LOADENS4_14ComposedLayoutINS4_7SwizzleILi2ELi4ELi3EEENS4_25smem_sparse_ptr_flag_bitsILi2ELi16EEENSJ_INS5_IJNS5_IJSB_SQ_EEENS5_IJSK_S13_EEEEEENS5_IJNS5_IJS1M_SG_EEESN_EEEEEEEvNS4_8identityES1S_NS1T_INS1U_ILi3ELi4ELi3EEENS4_18smem_ptr_flag_bitsILi16EEENSJ_INS5_IJSQ_SG_EEENS5_IJSG_SB_EEEEEEEvS25_EENS_8epilogue10collective6detail29Sm90TmaWarpSpecializedAdapterINS2F_15DefaultEpilogueIfNS5_IJSB_llEEES2J_NS2E_6thread17LinearCombinationIfLi1EffLNS2K_9ScaleType4KindE0ELNS_15FloatRoundStyleE2EfEENS1_15EpilogueDefaultEEEEEvvEEEEvNT_6ParamsE:
[----:B------:R-:W0:Y:S02]  /*0000*/  LDC R1, c[0x0][0x28] ;  /* 0x00000a00ff017b82 */ /* 0x000e240000000800 */
[----:B0-----:R-:W-:Y:S01]  /*0010*/  VIADD R1, R1, 0xfffff9a0 ;  /* 0xfffff9a001017836 */ /* 0x001fe20000000000 */
[----:B------:R-:W0:Y:S01]  /*0020*/  S2R R2, SR_TID.X ;  /* 0x0000000000027919 */ /* 0x000e220000002100 */
[----:B------:R-:W-:Y:S01]  /*0030*/  ELECT P0, URZ, PT ;  /* 0x00000000003f782f */ /* 0x000fe20003800000 */
[----:B------:R-:W-:Y:S01]  /*0040*/  BSSY B0, `(.L_x_0) ;  /* 0x0000018000007945 */ /* 0x000fe20003800000 */
[--C-:B0-----:R-:W-:Y:S02]  /*0050*/  SHF.R.U32.HI R0, RZ, 0x5, R2.reuse ;  /* 0x00000005ff007819 */ /* 0x101fe40000011602 */
[----:B------:R-:W-:-:S03]  /*0060*/  SHF.R.U32.HI R2, RZ, 0x7, R2 ;  /* 0x00000007ff027819 */ /* 0x000fc60000011602 */
[----:B------:R-:W0:Y:S04]  /*0070*/  SHFL.IDX PT, R3, R0, RZ, 0x1f ;  /* 0x00001fff00037589 */ /* 0x000e2800000e0000 */
[----:B------:R-:W1:Y:S01]  /*0080*/  SHFL.IDX PT, R2, R2, RZ, 0x1f ;  /* 0x00001fff02027589 */ /* 0x000e6200000e0000 */
[----:B0-----:R-:W-:Y:S02]  /*0090*/  R2UR UR4, R3 ;  /* 0x00000000030472ca */ /* 0x001fe400000e0000 */
[----:B-1----:R-:W-:-:S11]  /*00a0*/  R2UR UR8, R2 ;  /* 0x00000000020872ca */ /* 0x002fd600000e0000 */
[----:B------:R-:W-:Y:S02]  /*00b0*/  USHF.R.S32.HI UR5, URZ, 0x1f, UR4 ;  /* 0x0000001f3f057899 */ /* 0x000fe40008011404 */
[----:B------:R-:W-:Y:S02]  /*00c0*/  ISETP.NE.OR P0, PT, RZ, UR4, !P0 ;  /* 0x00000004ff007c0c */ /* 0x000fe4000c705670 */
[----:B------:R-:W-:-:S04]  /*00d0*/  ULEA.HI UR5, UR5, UR4, URZ, 0x2 ;  /* 0x0000000405057291 */ /* 0x000fc8000f8f103f */
[----:B------:R-:W-:-:S04]  /*00e0*/  ULOP3.LUT UR5, UR5, 0xfffffffc, URZ, 0xc0, !UPT ;  /* 0xfffffffc05057892 */ /* 0x000fc8000f8ec03f */
[----:B------:R-:W-:-:S03]  /*00f0*/  UIADD3 UR7, UR4, -UR5, URZ ;  /* 0x8000000504077290 */ /* 0x000fc6000fffe03f */
[----:B------:R-:W-:Y:S09]  /*0100*/  @P0 BRA `(.L_x_1) ;  /* 0x00000000002c0947 */ /* 0x000ff20003800000 */
[----:B------:R-:W-:Y:S02]  /*0110*/  ULDC.64 UR4, c[0x0][0x198] ;  /* 0x0000660000047ab9 */ /* 0x000fe40000000a00 */
[----:B------:R-:W-:Y:S02]  /*0120*/  UIADD3 UR10, UP0, UR4, 0xf0, URZ ;  /* 0x000000f0040a7890 */ /* 0x000fe4000ff1e03f */
[----:B------:R-:W-:Y:S02]  /*0130*/  UIADD3 UR12, UP1, UR4, 0x1f0, URZ ;  /* 0x000001f0040c7890 */ /* 0x000fe4000ff3e03f */
[----:B------:R-:W-:Y:S02]  /*0140*/  UIADD3 UR4, UP2, UR4, 0x2f0, URZ ;  /* 0x000002f004047890 */ /* 0x000fe4000ff5e03f */
[----:B------:R-:W-:Y:S02]  /*0150*/  UIADD3.X UR11, URZ, UR5, URZ, UP0, !UPT ;  /* 0x000000053f0b7290 */ /* 0x000fe400087fe43f */
[----:B------:R-:W-:-:S02]  /*0160*/  UIADD3.X UR13, URZ, UR5, URZ, UP1, !UPT ;  /* 0x000000053f0d7290 */ /* 0x000fc40008ffe43f */
[----:B------:R-:W-:-:S05]  /*0170*/  UIADD3.X UR5, URZ, UR5, URZ, UP2, !UPT ;  /* 0x000000053f057290 */ /* 0x000fca00097fe43f */
[----:B------:R0:W-:Y:S02]  /*0180*/  UTMACCTL.PF [UR10] ;  /* 0x000000000a0079b9 */ /* 0x0001e40008040000 */
[----:B------:R0:W-:Y:S02]  /*0190*/  UTMACCTL.PF [UR12] ;  /* 0x000000000c0079b9 */ /* 0x0001e40008040000 */
[----:B------:R0:W-:Y:S02]  /*01a0*/  UTMACCTL.PF [UR4] ;  /* 0x00000000040079b9 */ /* 0x0001e40008040000 */
[----:B0-----:R-:W-:Y:S01]  /*01b0*/  NOP ;  /* 0x0000000000007918 */ /* 0x001fe20000000000 */
.L_x_1:
[----:B------:R-:W-:Y:S05]  /*01c0*/  BSYNC B0 ;  /* 0x0000000000007941 */ /* 0x000fea0003800000 */
.L_x_0:
[----:B------:R-:W0:Y:S01]  /*01d0*/  SHFL.IDX PT, R2, R0, RZ, 0x1f ;  /* 0x00001fff00027589 */ /* 0x000e2200000e0000 */
[----:B------:R-:W-:Y:S01]  /*01e0*/  UISETP.NE.AND UP0, UPT, UR7, 0x3, UPT ;  /* 0x000000030700788c */ /* 0x000fe2000bf05270 */
[----:B------:R-:W-:Y:S01]  /*01f0*/  ISETP.NE.AND P1, PT, RZ, UR8, PT ;  /* 0x00000008ff007c0c */ /* 0x000fe2000bf25270 */
[----:B------:R-:W-:Y:S02]  /*0200*/  UIADD3 UR11, UR8, -0x1, URZ ;  /* 0xffffffff080b7890 */ /* 0x000fe4000fffe03f */
[----:B------:R-:W-:Y:S02]  /*0210*/  UISETP.EQ.OR UP0, UPT, UR7, URZ, !UP0 ;  /* 0x0000003f0700728c */ /* 0x000fe4000c702670 */
[----:B------:R-:W-:Y:S02]  /*0220*/  UISETP.GE.U32.AND UP1, UPT, UR11, 0x2, UPT ;  /* 0x000000020b00788c */ /* 0x000fe4000bf26070 */
[----:B------:R-:W-:-:S04]  /*0230*/  UISETP.EQ.AND UP0, UPT, UR8, URZ, UP0 ;  /* 0x0000003f0800728c */ /* 0x000fc80008702270 */
[----:B------:R-:W-:-:S04]  /*0240*/  USEL UR6, URZ, 0x1, !UP0 ;  /* 0x000000013f067887 */ /* 0x000fc8000c000000 */
[----:B------:R-:W-:Y:S01]  /*0250*/  USEL UR6, UR6, 0x2, UP1 ;  /* 0x0000000206067887 */ /* 0x000fe20008800000 */
[----:B0-----:R-:W-:-:S13]  /*0260*/  ISETP.NE.AND P0, PT, R2, RZ, PT ;  /* 0x000000ff0200720c */ /* 0x001fda0003f05270 */
[----:B------:R-:W-:Y:S05]  /*0270*/  @P0 BRA `(.L_x_2) ;  /* 0x0000000000580947 */ /* 0x000fea0003800000 */
[----:B------:R-:W0:Y:S01]  /*0280*/  S2UR UR10, SR_CgaCtaId ;  /* 0x00000000000a79c3 */ /* 0x000e220000008800 */
[----:B------:R-:W-:Y:S01]  /*0290*/  UMOV UR4, 0x400 ;  /* 0x0000040000047882 */ /* 0x000fe20000000000 */
[----:B------:R-:W-:Y:S01]  /*02a0*/  UMOV UR5, 0x1 ;  /* 0x0000000100057882 */ /* 0x000fe20000000000 */
[----:B------:R-:W-:Y:S01]  /*02b0*/  UMOV UR8, 0x100 ;  /* 0x0000010000087882 */ /* 0x000fe20000000000 */
[----:B------:R-:W-:Y:S01]  /*02c0*/  ELECT P0, URZ, PT ;  /* 0x00000000003f782f */ /* 0x000fe20003800000 */
[----:B------:R-:W-:-:S04]  /*02d0*/  UIADD3 UR8, -UR8, 0x100000, URZ ;  /* 0x0010000008087890 */ /* 0x000fc8000fffe13f */
[----:B------:R-:W-:Y:S02]  /*02e0*/  USHF.L.U32 UR9, UR8, 0xb, URZ ;  /* 0x0000000b08097899 */ /* 0x000fe4000800063f */
[----:B------:R-:W-:Y:S02]  /*02f0*/  USHF.L.U32 UR8, UR8, 0x1, URZ ;  /* 0x0000000108087899 */ /* 0x000fe4000800063f */
[----:B0-----:R-:W-:Y:S02]  /*0300*/  ULEA UR10, UR10, UR4, 0x18 ;  /* 0x000000040a0a7291 */ /* 0x001fe4000f8ec03f */
[----:B------:R-:W-:-:S04]  /*0310*/  UIADD3 UR4, -UR5, 0x100000, URZ ;  /* 0x0010000005047890 */ /* 0x000fc8000fffe13f */
[----:B------:R-:W-:Y:S02]  /*0320*/  USHF.L.U32 UR5, UR4, 0xb, URZ ;  /* 0x0000000b04057899 */ /* 0x000fe4000800063f */
[----:B------:R-:W-:Y:S01]  /*0330*/  USHF.L.U32 UR4, UR4, 0x1, URZ ;  /* 0x0000000104047899 */ /* 0x000fe2000800063f */
[----:B------:R-:W0:Y:S11]  /*0340*/  FENCE.VIEW.ASYNC.S ;  /* 0x00000000000073c6 */ /* 0x000e360000000000 */
[----:B0-----:R0:W1:Y:S01]  /*0350*/  SYNCS.EXCH.64 URZ, [UR10], UR4 ;  /* 0x000000040a3f75b2 */ /* 0x0010620008000100 */
[----:B------:R0:W2:Y:S01]  /*0360*/  SYNCS.EXCH.64 URZ, [UR10+0x20], UR8 ;  /* 0x000020080a3f75b2 */ /* 0x0000a20008000100 */
[----:B------:R0:W3:Y:S01]  /*0370*/  SYNCS.EXCH.64 URZ, [UR10+0x8], UR4 ;  /* 0x000008040a3f75b2 */ /* 0x0000e20008000100 */
[----:B------:R0:W4:Y:S01]  /*0380*/  SYNCS.EXCH.64 URZ, [UR10+0x28], UR8 ;  /* 0x000028080a3f75b2 */ /* 0x0001220008000100 */
[----:B------:R0:W0:Y:S01]  /*0390*/  SYNCS.EXCH.64 URZ, [UR10+0x10], UR4 ;  /* 0x000010040a3f75b2 */ /* 0x0000220008000100 */
[----:B------:R0:W0:Y:S01]  /*03a0*/  SYNCS.EXCH.64 URZ, [UR10+0x30], UR8 ;  /* 0x000030080a3f75b2 */ /* 0x0000220008000100 */
[----:B------:R0:W0:Y:S01]  /*03b0*/  SYNCS.EXCH.64 URZ, [UR10+0x18], UR4 ;  /* 0x000018040a3f75b2 */ /* 0x0000220008000100 */
[----:B------:R0:W0:Y:S01]  /*03c0*/  SYNCS.EXCH.64 URZ, [UR10+0x38], UR8 ;  /* 0x000038080a3f75b2 */ /* 0x0000220008000100 */
[----:B------:R-:W-:Y:S01]  /*03d0*/  NOP ;  /* 0x0000000000007918 */ /* 0x000fe20000000000 */
.L_x_2:
[----:B------:R-:W5:Y:S01]  /*03e0*/  LDC R2, c[0x0][0x75c] ;  /* 0x0001d700ff027b82 */ /* 0x000f620000000800 */
[----:B------:R-:W1:Y:S01]  /*03f0*/  SHFL.IDX PT, R0, R0, RZ, 0x1f ;  /* 0x00001fff00007589 */ /* 0x000e6200000e0000 */
[----:B------:R-:W-:Y:S02]  /*0400*/  ELECT P0, URZ, PT ;  /* 0x00000000003f782f */ /* 0x000fe40003800000 */
[----:B------:R-:W-:Y:S01]  /*0410*/  MOV R5, RZ ;  /* 0x000000ff00057202 */ /* 0x000fe20000000f00 */
[----:B0-----:R-:W-:Y:S01]  /*0420*/  UMOV UR4, 0x20 ;  /* 0x0000002000047882 */ /* 0x001fe20000000000 */
[----:B------:R-:W0:Y:S01]  /*0430*/  S2R R10, SR_CTAID.Y ;  /* 0x00000000000a7919 */ /* 0x000e220000002600 */
[----:B------:R-:W-:Y:S01]  /*0440*/  NOP ;  /* 0x0000000000007918 */ /* 0x000fe20000000000 */
[----:B------:R-:W-:Y:S01]  /*0450*/  NOP ;  /* 0x0000000000007918 */ /* 0x000fe20000000000 */
[----:B------:R-:W2:Y:S01]  /*0460*/  S2R R4, SR_CTAID.X ;  /* 0x0000000000047919 */ /* 0x000ea20000002500 */
[----:B-----5:R-:W-:-:S02]  /*0470*/  ISETP.NE.AND P4, PT, R2, 0x1, PT ;  /* 0x000000010200780c */ /* 0x020fc40003f85270 */
[----:B-1----:R-:W-:-:S11]  /*0480*/  ISETP.NE.OR P0, PT, R0, RZ, !P0 ;  /* 0x000000ff0000720c */ /* 0x002fd60004705670 */
[----:B------:R-:W2:Y:S01]  /*0490*/  @P4 LDC R7, c[0x0][0x10] ;  /* 0x00000400ff074b82 */ /* 0x000ea20000000800 */
[----:B0-----:R-:W-:Y:S01]  /*04a0*/  @P4 IMAD.MOV.U32 R2, RZ, RZ, R10 ;  /* 0x000000ffff024224 */ /* 0x001fe200078e000a */
[----:B------:R-:W-:Y:S01]  /*04b0*/  VOTEU.ALL UP0, P0 ;  /* 0x00000000003f7886 */ /* 0x000fe20000000000 */
[----:B------:R-:W-:Y:S01]  /*04c0*/  @P4 IMAD.MOV.U32 R3, RZ, RZ, RZ ;  /* 0x000000ffff034224 */ /* 0x000fe200078e00ff */
[----:B------:R-:W-:Y:S01]  /*04d0*/  VOTEU.ALL UP1, P0 ;  /* 0x00000000003f7886 */ /* 0x000fe20000020000 */
[----:B------:R-:W-:Y:S02]  /*04e0*/  @P4 IMAD.MOV.U32 R11, RZ, RZ, RZ ;  /* 0x000000ffff0b4224 */ /* 0x000fe400078e00ff */
[----:B------:R-:W-:Y:S01]  /*04f0*/  @!UP0 UMOV UR8, 0x400 ;  /* 0x0000040000088882 */ /* 0x000fe20000000000 */
[----:B------:R-:W0:Y:S01]  /*0500*/  @!P4 LDC R9, c[0x0][0xc] ;  /* 0x00000300ff09cb82 */ /* 0x000e220000000800 */
[----:B------:R-:W-:-:S04]  /*0510*/  @!UP0 UIADD3 UR4, -UR4, 0x100000, URZ ;  /* 0x0010000004048890 */ /* 0x000fc8000fffe13f */
[----:B------:R-:W-:Y:S02]  /*0520*/  @!UP0 USHF.L.U32 UR5, UR4, 0xb, URZ ;  /* 0x0000000b04058899 */ /* 0x000fe4000800063f */
[----:B------:R-:W-:Y:S01]  /*0530*/  @!UP0 USHF.L.U32 UR4, UR4, 0x1, URZ ;  /* 0x0000000104048899 */ /* 0x000fe2000800063f */
[----:B------:R-:W1:Y:S01]  /*0540*/  @!UP0 S2UR UR9, SR_CgaCtaId ;  /* 0x00000000000989c3 */ /* 0x000e620000008800 */
[----:B--2---:R-:W-:-:S04]  /*0550*/  @P4 IMAD.WIDE.U32 R6, R4, R7, R2 ;  /* 0x0000000704064225 */ /* 0x004fc800078e0002 */
[----:B------:R-:W-:Y:S02]  /*0560*/  @P4 IMAD.MOV.U32 R14, RZ, RZ, R6 ;  /* 0x000000ffff0e4224 */ /* 0x000fe400078e0006 */
[----:B------:R-:W-:Y:S02]  /*0570*/  @P4 IMAD.IADD R15, R7, 0x1, R11 ;  /* 0x00000001070f4824 */ /* 0x000fe400078e020b */
[----:B0-----:R-:W-:-:S04]  /*0580*/  @!P4 IMAD.WIDE.U32 R2, R9, R10, R4 ;  /* 0x0000000a0902c225 */ /* 0x001fc800078e0004 */
[----:B------:R-:W-:Y:S02]  /*0590*/  @!P4 IMAD.MOV.U32 R14, RZ, RZ, R2 ;  /* 0x000000ffff0ec224 */ /* 0x000fe400078e0002 */
[----:B------:R-:W-:Y:S01]  /*05a0*/  @!P4 IMAD.MOV.U32 R15, RZ, RZ, R3 ;  /* 0x000000ffff0fc224 */ /* 0x000fe200078e0003 */
[----:B-1----:R-:W-:Y:S02]  /*05b0*/  @!UP0 ULEA UR8, UR9, UR8, 0x18 ;  /* 0x0000000809088291 */ /* 0x002fe4000f8ec03f */
[----:B------:R0:W-:Y:S01]  /*05c0*/  STL [R1+0x204], R14 ;  /* 0x0002040e01007387 */ /* 0x0001e20000100800 */
[----:B------:R-:W-:-:S03]  /*05d0*/  VOTEU.ALL UP0, P0 ;  /* 0x00000000003f7886 */ /* 0x000fc60000000000 */
[----:B------:R0:W-:Y:S04]  /*05e0*/  STL [R1+0x200], R15 ;  /* 0x0002000f01007387 */ /* 0x0001e80000100800 */
[----:B------:R-:W1:Y:S02]  /*05f0*/  FENCE.VIEW.ASYNC.S ;  /* 0x00000000000073c6 */ /* 0x000e640000000000 */
[----:B-1----:R0:W3:Y:S01]  /*0600*/  @!UP0 SYNCS.EXCH.64 URZ, [UR8+0x50], UR4 ;  /* 0x00005004083f85b2 */ /* 0x0020e20008000100 */
[----:B------:R0:W3:Y:S01]  /*0610*/  @!UP1 SYNCS.EXCH.64 URZ, [UR8+0x58], UR4 ;  /* 0x00005804083f95b2 */ /* 0x0000e20008000100 */
[----:B------:R-:W-:Y:S01]  /*0620*/  NOP ;  /* 0x0000000000007918 */ /* 0x000fe20000000000 */
[----:B---34-:R-:W-:Y:S06]  /*0630*/  BAR.SYNC.DEFER_BLOCKING 0x0 ;  /* 0x0000000000007b1d */ /* 0x018fec0000010000 */
[----:B0-----:R-:W-:Y:S05]  /*0640*/  @!P1 BRA `(.L_x_3) ;  /* 0x0000017400a09947 */ /* 0x001fea0003800000 */
[----:B------:R-:W-:-:S06]  /*0650*/  UISETP.GT.U32.AND UP0, UPT, UR11, 0x1, UPT ;  /* 0x000000010b00788c */ /* 0x000fcc000bf04070 */
[----:B------:R-:W-:-:S13]  /*0660*/  PLOP3.LUT P0, PT, PT, PT, UP0, 0x80, 0x0 ;  /* 0x000000000000781c */ /* 0x000fda0003f0f008 */
[----:B------:R-:W-:Y:S05]  /*0670*/  @P0 EXIT ;  /* 0x000000000000094d */ /* 0x000fea0003800000 */
[----:B------:R-:W-:Y:S01]  /*0680*/  ULDC.64 UR4, c[0x0][0x750] ;  /* 0x0001d40000047ab9 */ /* 0x000fe20000000a00 */
[----:B------:R-:W-:Y:S01]  /*0690*/  UMOV UR9, 0xffffffff ;  /* 0xffffffff00097882 */ /* 0x000fe20000000000 */
[----:B------:R-:W-:Y:S01]  /*06a0*/  ISETP.GE.U32.AND P0, PT, R14, UR4, PT ;  /* 0x000000040e007c0c */ /* 0x000fe2000bf06070 */
[----:B------:R-:W-:Y:S01]  /*06b0*/  UMOV UR8, 0xffffffff ;  /* 0xffffffff00087882 */ /* 0x000fe20000000000 */
[----:B------:R-:W-:Y:S02]  /*06c0*/  PRMT R0, RZ, 0x7610, R0 ;  /* 0x00007610ff007816 */ /* 0x000fe40000000000 */
[----:B------:R-:W-:Y:S02]  /*06d0*/  ISETP.GE.U32.AND.EX P0, PT, R15, UR5, PT, P0 ;  /* 0x000000050f007c0c */ /* 0x000fe4000bf06100 */
[----:B------:R-:W-:-:S11]  /*06e0*/  MOV R3, 0xffffffff ;  /* 0xffffffff00037802 */ /* 0x000fd60000000f00 */
[----:B------:R-:W-:Y:S05]  /*06f0*/  @P0 BRA `(.L_x_4) ;  /* 0x00000004006c0947 */ /* 0x000fea0003800000 */
[----:B------:R-:W-:Y:S01]  /*0700*/  ULDC.64 UR14, c[0x0][0x728] ;  /* 0x0001ca00000e7ab9 */ /* 0x000fe20000000a00 */
[----:B------:R-:W0:Y:S01]  /*0710*/  LDC.64 R12, c[0x0][0x720] ;  /* 0x0001c800ff0c7b82 */ /* 0x000e220000000a00 */
[----:B------:R-:W-:Y:S01]  /*0720*/  ISETP.NE.U32.AND P0, PT, RZ, UR14, PT ;  /* 0x0000000eff007c0c */ /* 0x000fe2000bf05070 */
[----:B------:R-:W-:Y:S01]  /*0730*/  ULDC UR13, c[0x0][0x730] ;  /* 0x0001cc00000d7ab9 */ /* 0x000fe20000000800 */
[----:B------:R-:W-:Y:S02]  /*0740*/  R2UR UR4, R14 ;  /* 0x000000000e0472ca */ /* 0x000fe400000e0000 */
[----:B------:R-:W-:Y:S02]  /*0750*/  ISETP.NE.AND.EX P0, PT, RZ, UR15, PT, P0 ;  /* 0x0000000fff007c0c */ /* 0x000fe4000bf05300 */
[----:B------:R-:W-:-:S11]  /*0760*/  R2UR UR5, R15 ;  /* 0x000000000f0572ca */ /* 0x000fd600000e0000 */
[----:B------:R-:W-:Y:S05]  /*0770*/  @!P0 BRA `(.L_x_5) ;  /* 0x0000000000308947 */ /* 0x000fea0003800000 */
[----:B------:R-:W-:Y:S01]  /*0780*/  R2UR UR4, R14 ;  /* 0x000000000e0472ca */ /* 0x000fe200000e0000 */
[----:B------:R-:W-:Y:S01]  /*0790*/  ULDC UR7, c[0x0][0x734] ;  /* 0x0001cd0000077ab9 */ /* 0x000fe20000000800 */
[----:B------:R-:W-:-:S11]  /*07a0*/  R2UR UR12, R15 ;  /* 0x000000000f0c72ca */ /* 0x000fd600000e0000 */
[----:B------:R-:W-:-:S04]  /*07b0*/  UIADD3 UR7, UP0, UR4, UR7, URZ ;  /* 0x0000000704077290 */ /* 0x000fc8000ff1e03f */
[----:B------:R-:W-:-:S04]  /*07c0*/  UIADD3.X UR12, URZ, UR12, URZ, UP0, !UPT ;  /* 0x0000000c3f0c7290 */ /* 0x000fc800087fe43f */
[----:B------:R-:W-:-:S04]  /*07d0*/  UIMAD.WIDE.U32 UR4, UR12, UR14, URZ ;  /* 0x0000000e0c0472a5 */ /* 0x000fc8000f8e003f */
[----:B------:R-:W-:Y:S02]  /*07e0*/  UIMAD.WIDE.U32 UR8, UP0, UR7, UR15, UR4 ;  /* 0x0000000f070872a5 */ /* 0x000fe4000f800004 */
[----:B------:R-:W-:Y:S02]  /*07f0*/  UIMAD.WIDE.U32 UR4, UR7, UR14, URZ ;  /* 0x0000000e070472a5 */ /* 0x000fe4000f8e003f */
[----:B------:R-:W-:Y:S02]  /*0800*/  UIADD3.X UR11, URZ, URZ, URZ, UP0, !UPT ;  /* 0x0000003f3f0b7290 */ /* 0x000fe400087fe43f */
[----:B------:R-:W-:Y:S01]  /*0810*/  UIADD3 URZ, UP0, UR5, UR8, URZ ;  /* 0x00000008053f7290 */ /* 0x000fe2000ff1e03f */
[----:B------:R-:W-:-:S03]  /*0820*/  UMOV UR10, UR9 ;  /* 0x00000009000a7c82 */ /* 0x000fc60008000000 */
[----:B------:R-:W-:-:S12]  /*0830*/  UIMAD.WIDE.U32.X UR4, UR12, UR15, UR10, UP0 ;  /* 0x0000000f0c0472a5 */ /* 0x000fd800080e040a */
.L_x_5:
[----:B------:R-:W-:Y:S01]  /*0840*/  USHF.R.U64 UR8, UR4, UR13, UR5 ;  /* 0x0000000d04087299 */ /* 0x000fe20008001205 */
[----:B------:R-:W-:Y:S01]  /*0850*/  I2FP.F32.U32 R0, R4 ;  /* 0x0000000400007245 */ /* 0x000fe20000201000 */
[----:B------:R-:W1:Y:S01]  /*0860*/  LDC.64 R18, c[0x0][0x740] ;  /* 0x0001d000ff127b82 */ /* 0x000e620000000a00 */
[----:B------:R-:W-:Y:S01]  /*0870*/  USHF.R.U32.HI UR4, URZ, UR13, UR5 ;  /* 0x0000000d3f047299 */ /* 0x000fe20008011605 */
[----:B------:R-:W-:Y:S02]  /*0880*/  IMAD.MOV.U32 R2, RZ, RZ, R14 ;  /* 0x000000ffff027224 */ /* 0x000fe400078e000e */
[----:B------:R-:W-:Y:S01]  /*0890*/  IADD3 R7, P0, RZ, -UR8, RZ ;  /* 0x80000008ff077c10 */ /* 0x000fe2000ff1e0ff */
[----:B------:R-:W-:Y:S01]  /*08a0*/  ULDC UR5, c[0x0][0x150] ;  /* 0x0000540000057ab9 */ /* 0x000fe20000000800 */
[----:B------:R-:W-:Y:S02]  /*08b0*/  IMAD.MOV.U32 R3, RZ, RZ, R15 ;  /* 0x000000ffff037224 */ /* 0x000fe400078e000f */
[----:B------:R-:W-:Y:S01]  /*08c0*/  FMUL R0, R0, UR5 ;  /* 0x0000000500007c20 */ /* 0x000fe20008400000 */
[----:B------:R-:W2:Y:S01]  /*08d0*/  LDC R8, c[0x0][0x718] ;  /* 0x0001c600ff087b82 */ /* 0x000ea20000000800 */
[----:B------:R-:W-:Y:S01]  /*08e0*/  IMAD.X R9, RZ, RZ, ~UR4, P0 ;  /* 0x80000004ff097e24 */ /* 0x000fe200080e06ff */
[----:B------:R-:W-:Y:S01]  /*08f0*/  ULDC UR4, c[0x0][0x154] ;  /* 0x0000550000047ab9 */ /* 0x000fe20000000800 */
[----:B0-----:R-:W-:-:S02]  /*0900*/  IMAD.WIDE.U32 R2, R7, R12, R2 ;  /* 0x0000000c07027225 */ /* 0x001fc400078e0002 */
[----:B------:R-:W0:Y:S02]  /*0910*/  F2I.U32.TRUNC.NTZ R0, R0 ;  /* 0x0000000000007305 */ /* 0x000e24000020f000 */
[----:B------:R-:W-:Y:S01]  /*0920*/  IMAD R6, R9, R12, RZ ;  /* 0x0000000c09067224 */ /* 0x000fe200078e02ff */
[----:B------:R-:W3:Y:S03]  /*0930*/  LDC R5, c[0x0][0x144] ;  /* 0x00005100ff057b82 */ /* 0x000ee60000000800 */
[----:B------:R-:W-:-:S04]  /*0940*/  IMAD R7, R7, R13, R6 ;  /* 0x0000000d07077224 */ /* 0x000fc800078e0206 */
[----:B------:R-:W-:Y:S01]  /*0950*/  IMAD.IADD R7, R3, 0x1, R7 ;  /* 0x0000000103077824 */ /* 0x000fe200078e0207 */
[----:B------:R-:W4:Y:S01]  /*0960*/  LDC R14, c[0x0][0x708] ;  /* 0x0001c200ff0e7b82 */ /* 0x000f220000000800 */
[----:B-1----:R-:W-:Y:S02]  /*0970*/  ISETP.NE.U32.AND P0, PT, R18, RZ, PT ;  /* 0x000000ff1200720c */ /* 0x002fe40003f05070 */
[----:B0-----:R-:W-:Y:S02]  /*0980*/  IADD3 R3, -R0, RZ, RZ ;  /* 0x000000ff00037210 */ /* 0x001fe40007ffe1ff */
[----:B------:R-:W-:-:S03]  /*0990*/  ISETP.NE.AND.EX P0, PT, R19, RZ, PT, P0 ;  /* 0x000000ff1300720c */ /* 0x000fc60003f05300 */
[----:B------:R-:W0:Y:S01]  /*09a0*/  LDC R9, c[0x0][0x758] ;  /* 0x0001d600ff097b82 */ /* 0x000e220000000800 */
[--C-:B--2---:R-:W-:Y:S02]  /*09b0*/  SHF.R.U64 R12, R2, R8, R7.reuse ;  /* 0x00000008020c7219 */ /* 0x104fe40000001207 */
[----:B------:R-:W-:Y:S02]  /*09c0*/  I2FP.F32.U32 R2, R10 ;  /* 0x0000000a00027245 */ /* 0x000fe40000201000 */
[----:B------:R-:W-:Y:S01]  /*09d0*/  SHF.R.U32.HI R7, RZ, R8, R7 ;  /* 0x00000008ff077219 */ /* 0x000fe20000011607 */
[----:B------:R-:W-:Y:S02]  /*09e0*/  IMAD.MOV.U32 R8, RZ, RZ, 0x1 ;  /* 0x00000001ff087424 */ /* 0x000fe400078e00ff */
[----:B------:R-:W1:Y:S01]  /*09f0*/  LDC R13, c[0x0][0x148] ;  /* 0x00005200ff0d7b82 */ /* 0x000e620000000800 */
[----:B---3--:R-:W-:Y:S02]  /*0a00*/  IMAD R0, R5, R3, R4 ;  /* 0x0000000305007224 */ /* 0x008fe400078e0204 */
[----:B------:R-:W-:Y:S01]  /*0a10*/  FMUL R3, R2, UR4 ;  /* 0x0000000402037c20 */ /* 0x000fe20008400000 */
[----:B------:R-:W-:-:S03]  /*0a20*/  IMAD.MOV.U32 R2, RZ, RZ, -0x1 ;  /* 0xffffffffff027424 */ /* 0x000fc600078e00ff */
[----:B------:R2:W3:Y:S01]  /*0a30*/  F2I.U32.TRUNC.NTZ R11, R3 ;  /* 0x00000003000b7305 */ /* 0x0004e2000020f000 */
[----:B------:R-:W1:Y:S01]  /*0a40*/  LDC R17, c[0x0][0x700] ;  /* 0x0001c000ff117b82 */ /* 0x000e620000000800 */
[-CC-:B----4-:R-:W-:Y:S02]  /*0a50*/  SHF.R.U64 R22, R12, R14.reuse, R7.reuse ;  /* 0x0000000e0c167219 */ /* 0x190fe40000001207 */
[----:B------:R-:W-:-:S05]  /*0a60*/  SHF.R.U32.HI R4, RZ, R14, R7 ;  /* 0x0000000eff047219 */ /* 0x000fca0000011607 */
[----:B------:R-:W4:Y:S01]  /*0a70*/  LDC R16, c[0x0][0x748] ;  /* 0x0001d200ff107b82 */ /* 0x000f220000000800 */
[-CC-:B0-----:R-:W-:Y:S02]  /*0a80*/  SHF.R.U64 R14, R22, R9.reuse, R4.reuse ;  /* 0x00000009160e7219 */ /* 0x181fe40000001204 */
[-C--:B------:R-:W-:Y:S02]  /*0a90*/  SHF.L.U32 R2, R2, R9.reuse, RZ ;  /* 0x0000000902027219 */ /* 0x080fe400000006ff */
[-C--:B------:R-:W-:Y:S02]  /*0aa0*/  SHF.R.U32.HI R4, RZ, R9.reuse, R4 ;  /* 0x00000009ff047219 */ /* 0x080fe40000011604 */
[----:B------:R-:W-:Y:S01]  /*0ab0*/  SHF.L.U32 R8, R8, R9, RZ ;  /* 0x0000000908087219 */ /* 0x000fe200000006ff */
[----:B------:R-:W0:Y:S01]  /*0ac0*/  LDC R21, c[0x0][0x738] ;  /* 0x0001ce00ff157b82 */ /* 0x000e220000000800 */
[----:B------:R-:W-:Y:S01]  /*0ad0*/  LOP3.LUT R9, RZ, R2, RZ, 0x33, !PT ;  /* 0x00000002ff097212 */ /* 0x000fe200078e33ff */
[----:B------:R-:W-:-:S02]  /*0ae0*/  IMAD.MOV.U32 R2, RZ, RZ, R14 ;  /* 0x000000ffff027224 */ /* 0x000fc400078e000e */
[----:B--2---:R-:W-:-:S04]  /*0af0*/  IMAD.MOV.U32 R3, RZ, RZ, R4 ;  /* 0x000000ffff037224 */ /* 0x004fc800078e0004 */
[----:B------:R-:W2:Y:S01]  /*0b00*/  LDC R20, c[0x0][0x710] ;  /* 0x0001c400ff147b82 */ /* 0x000ea20000000800 */
[----:B---3--:R-:W-:Y:S05]  /*0b10*/  @!P0 BRA `(.L_x_6) ;  /* 0x0000000000288947 */ /* 0x008fea0003800000 */
[----:B------:R-:W3:Y:S02]  /*0b20*/  LDC R7, c[0x0][0x74c] ;  /* 0x0001d300ff077b82 */ /* 0x000ee40000000800 */
[----:B---3--:R-:W-:-:S04]  /*0b30*/  IADD3 R7, P0, R14, R7, RZ ;  /* 0x000000070e077210 */ /* 0x008fc80007f1e0ff */
[----:B------:R-:W-:-:S05]  /*0b40*/  IADD3.X R15, RZ, R4, RZ, P0, !PT ;  /* 0x00000004ff0f7210 */ /* 0x000fca00007fe4ff */
[----:B------:R-:W-:-:S04]  /*0b50*/  IMAD.WIDE.U32 R2, R15, R18, RZ ;  /* 0x000000120f027225 */ /* 0x000fc800078e00ff */
[----:B------:R-:W-:-:S04]  /*0b60*/  IMAD.WIDE.U32 R4, P0, R7, R19, R2 ;  /* 0x0000001307047225 */ /* 0x000fc80007800002 */
[----:B------:R-:W-:-:S04]  /*0b70*/  IMAD.WIDE.U32 R2, R7, R18, RZ ;  /* 0x0000001207027225 */ /* 0x000fc800078e00ff */
[----:B------:R-:W-:Y:S01]  /*0b80*/  IMAD.X R7, RZ, RZ, RZ, P0 ;  /* 0x000000ffff077224 */ /* 0x000fe200000e06ff */
[----:B------:R-:W-:Y:S01]  /*0b90*/  IADD3 RZ, P0, R3, R4, RZ ;  /* 0x0000000403ff7210 */ /* 0x000fe20007f1e0ff */
[----:B------:R-:W-:-:S04]  /*0ba0*/  IMAD.MOV.U32 R6, RZ, RZ, R5 ;  /* 0x000000ffff067224 */ /* 0x000fc800078e0005 */
[----:B------:R-:W-:-:S08]  /*0bb0*/  IMAD.WIDE.U32.X R2, R15, R19, R6, P0 ;  /* 0x000000130f027225 */ /* 0x000fd000000e0406 */
.L_x_6:
[----:B----4-:R-:W-:Y:S01]  /*0bc0*/  SHF.R.U64 R2, R2, R16, R3 ;  /* 0x0000001002027219 */ /* 0x010fe20000001203 */
[----:B-1----:R-:W-:Y:S01]  /*0bd0*/  VIADD R3, R17, 0xffffffff ;  /* 0xffffffff11037836 */ /* 0x002fe20000000000 */
[----:B------:R-:W-:Y:S01]  /*0be0*/  LOP3.LUT R9, R22, R9, RZ, 0xc0, !PT ;  /* 0x0000000916097212 */ /* 0x000fe200078ec0ff */
[----:B------:R-:W-:Y:S01]  /*0bf0*/  IMAD.MOV R11, RZ, RZ, -R11 ;  /* 0x000000ffff0b7224 */ /* 0x000fe200078e0a0b */
[----:B------:R-:W-:Y:S02]  /*0c00*/  IADD3 R4, -R2, RZ, RZ ;  /* 0x000000ff02047210 */ /* 0x000fe40007ffe1ff */
[----:B------:R-:W-:Y:S01]  /*0c10*/  LOP3.LUT R12, R12, R3, RZ, 0xc0, !PT ;  /* 0x000000030c0c7212 */ /* 0x000fe200078ec0ff */
[----:B------:R-:W-:Y:S02]  /*0c20*/  IMAD R3, R8, R2, R9 ;  /* 0x0000000208037224 */ /* 0x000fe400078e0209 */
[----:B------:R-:W-:Y:S02]  /*0c30*/  @P4 IMAD R0, R13, R11, R10 ;  /* 0x0000000b0d004224 */ /* 0x000fe400078e020a */
[----:B0-----:R-:W-:-:S02]  /*0c40*/  IMAD R2, R4, R21, R14 ;  /* 0x0000001504027224 */ /* 0x001fc400078e020e */
[----:B--2---:R-:W-:Y:S02]  /*0c50*/  IMAD R3, R3, R20, R0 ;  /* 0x0000001403037224 */ /* 0x004fe400078e0200 */
[----:B------:R-:W-:-:S05]  /*0c60*/  IMAD R2, R2, R17, R12 ;  /* 0x0000001102027224 */ /* 0x000fca00078e020c */
[----:B------:R-:W-:Y:S02]  /*0c70*/  SEL R0, R2, R3, !P4 ;  /* 0x0000000302007207 */ /* 0x000fe40006000000 */
[----:B------:R-:W-:Y:S02]  /*0c80*/  SEL R3, R3, R2, !P4 ;  /* 0x0000000203037207 */ /* 0x000fe40006000000 */
[----:B------:R-:W-:Y:S01]  /*0c90*/  R2UR UR9, R0 ;  /* 0x00000000000972ca */ /* 0x000fe200000e0000 */
[----:B------:R-:W-:-:S14]  /*0ca0*/  IMAD.MOV.U32 R0, RZ, RZ, 0x1 ;  /* 0x00000001ff007424 */ /* 0x000fdc00078e00ff */
.L_x_4:
[----:B------:R-:W-:-:S08]  /*0cb0*/  NOP ;  /* 0x0000000000007918 */ /* 0x000fd00000000000 */
[----:B------:R-:W0:Y:S02]  /*0cc0*/  USETMAXREG.TRY_ALLOC.CTAPOOL UP0, 0xf0 ;  /* 0x000000f0000079c8 */ /* 0x000e240008000600 */
[----:B0-----:R-:W-:-:S13]  /*0cd0*/  PLOP3.LUT P0, PT, PT, PT, UP0, 0x80, 0x0 ;  /* 0x000000000000781c */ /* 0x001fda0003f0f008 */
[----:B------:R-:W-:Y:S05]  /*0ce0*/  @!P0 BRA `(.L_x_4) ;  /* 0xfffffffc00f08947 */ /* 0x000fea000383ffff */
[----:B------:R-:W-:Y:S01]  /*0cf0*/  ULDC.64 UR4, c[0x0][0x698] ;  /* 0x0001a60000047ab9 */ /* 0x000fe20000000a00 */
[----:B------:R-:W-:Y:S01]  /*0d00*/  ULDC.64 UR16, c[0x0][0x208] ;  /* 0x0000820000107ab9 */ /* 0x000fe20000000a00 */
[----:B------:R-:W-:-:S04]  /*0d10*/  ISETP.NE.U32.AND P0, PT, RZ, UR4, PT ;  /* 0x00000004ff007c0c */ /* 0x000fc8000bf05070 */
[----:B------:R-:W-:-:S13]  /*0d20*/  ISETP.NE.AND.EX P0, PT, RZ, UR5, PT, P0 ;  /* 0x00000005ff007c0c */ /* 0x000fda000bf05300 */
[----:B------:R-:W-:Y:S05]  /*0d30*/  @!P0 BRA `(.L_x_7) ;  /* 0x0000000000208947 */ /* 0x000fea0003800000 */
[----:B------:R-:W0:Y:S02]  /*0d40*/  LDC.64 R4, c[0x0][0x698] ;  /* 0x0001a600ff047b82 */ /* 0x000e240000000a00 */
[----:B0-----:R-:W2:Y:S02]  /*0d50*/  LDG.E.64 R4, desc[UR16][R4.64] ;  /* 0x0000001004047981 */ /* 0x001ea4000c1e1b00 */
[----:B--2---:R-:W-:-:S04]  /*0d60*/  ISETP.NE.U32.AND P0, PT, R4, RZ, PT ;  /* 0x000000ff0400720c */ /* 0x004fc80003f05070 */
[----:B------:R-:W-:-:S13]  /*0d70*/  ISETP.NE.AND.EX P0, PT, R5, RZ, PT, P0 ;  /* 0x000000ff0500720c */ /* 0x000fda0003f05300 */
[----:B------:R-:W-:Y:S05]  /*0d80*/  @!P0 BRA `(.L_x_7) ;  /* 0x00000000000c8947 */ /* 0x000fea0003800000 */
[----:B------:R-:W2:Y:S02]  /*0d90*/  LD.E R4, desc[UR16][R4.64] ;  /* 0x0000001004047980 */ /* 0x000ea4000c101900 */
[----:B--2---:R-:W-:Y:S01]  /*0da0*/  R2UR UR18, R4 ;  /* 0x00000000041272ca */ /* 0x004fe200000e0000 */
[----:B------:R-:W-:-:S14]  /*0db0*/  BRA `(.L_x_8) ;  /* 0x0000000000247947 */ /* 0x000fdc0003800000 */
.L_x_7:
[----:B------:R-:W-:Y:S02]  /*0dc0*/  ULDC.64 UR4, c[0x0][0x688] ;  /* 0x0001a20000047ab9 */ /* 0x000fe40000000a00 */
[----:B------:R-:W-:-:S04]  /*0dd0*/  ISETP.NE.U32.AND P0, PT, RZ, UR4, PT ;  /* 0x00000004ff007c0c */ /* 0x000fc8000bf05070 */
[----:B------:R-:W-:-:S13]  /*0de0*/  ISETP.NE.AND.EX P0, PT, RZ, UR5, PT, P0 ;  /* 0x00000005ff007c0c */ /* 0x000fda000bf05300 */
[----:B------:R-:W-:Y:S05]  /*0df0*/  @!P0 BRA `(.L_x_9) ;  /* 0x0000000000108947 */ /* 0x000fea0003800000 */
[----:B------:R-:W0:Y:S02]  /*0e00*/  LDC.64 R4, c[0x0][0x688] ;  /* 0x0001a200ff047b82 */ /* 0x000e240000000a00 */
[----:B0-----:R-:W2:Y:S02]  /*0e10*/  LDG.E R4, desc[UR16][R4.64] ;  /* 0x0000001004047981 */ /* 0x001ea4000c1e1900 */
[----:B--2---:R-:W-:Y:S01]  /*0e20*/  R2UR UR18, R4 ;  /* 0x00000000041272ca */ /* 0x004fe200000e0000 */
[----:B------:R-:W-:-:S14]  /*0e30*/  BRA `(.L_x_8) ;  /* 0x0000000000047947 */ /* 0x000fdc0003800000 */
.L_x_9:
[----:B------:R-:W-:-:S05]  /*0e40*/  ULDC UR18, c[0x0][0x680] ;  /* 0x0001a00000127ab9 */ /* 0x000fca0000000800 */
.L_x_8:
[----:B------:R-:W-:Y:S02]  /*0e50*/  ULDC.64 UR4, c[0x0][0x6a0] ;  /* 0x0001a80000047ab9 */ /* 0x000fe40000000a00 */
        /* <DEDUP_REMOVED lines=11> */
.L_x_10:
        /* <DEDUP_REMOVED lines=8> */
.L_x_12:
[----:B------:R-:W-:-:S05]  /*0f90*/  ULDC UR19, c[0x0][0x684] ;  /* 0x0001a10000137ab9 */ /* 0x000fca0000000800 */
.L_x_11:
[----:B------:R-:W-:-:S13]  /*0fa0*/  LOP3.LUT P0, RZ, R0, 0xff, RZ, 0xc0, !PT ;  /* 0x000000ff00ff7812 */ /* 0x000fda000780c0ff */
[----:B------:R-:W-:Y:S05]  /*0fb0*/  @!P0 EXIT ;  /* 0x000000000000894d */ /* 0x000fea0003800000 */
[----:B------:R-:W-:Y:S01]  /*0fc0*/  ULDC UR4, c[0x0][0x28c] ;  /* 0x0000a30000047ab9 */ /* 0x000fe20000000800 */
[----:B------:R-:W-:Y:S02]  /*0fd0*/  ULOP3.LUT UR20, UR6, 0x1, URZ, 0xfc, !UPT ;  /* 0x0000000106147892 */ /* 0x000fe4000f8efc3f */
[----:B------:R-:W-:-:S04]  /*0fe0*/  UIADD3 UR4, UR4, 0x3f, URZ ;  /* 0x0000003f04047890 */ /* 0x000fc8000fffe03f */
[----:B------:R-:W-:-:S04]  /*0ff0*/  USHF.R.S32.HI UR5, URZ, 0x1f, UR4 ;  /* 0x0000001f3f057899 */ /* 0x000fc80008011404 */
[----:B------:R-:W-:-:S03]  /*1000*/  ULEA.HI UR5, UR5, UR4, URZ, 0x6 ;  /* 0x0000000405057291 */ /* 0x000fc6000f8f303f */
[----:B------:R-:W-:Y:S01]  /*1010*/  UMOV UR4, URZ ;  /* 0x0000003f00047c82 */ /* 0x000fe20008000000 */
[----:B------:R-:W-:-:S03]  /*1020*/  USHF.R.S32.HI UR7, URZ, 0x6, UR5 ;  /* 0x000000063f077899 */ /* 0x000fc60008011405 */
[----:B------:R-:W-:-:S09]  /*1030*/  UMOV UR5, URZ ;  /* 0x0000003f00057c82 */ /* 0x000fd20008000000 */
.L_x_409:
[----:B------:R-:W-:Y:S01]  /*1040*/  STL [R1], RZ ;  /* 0x000000ff01007387 */ /* 0x000fe20000100800 */
[----:B------:R-:W-:Y:S01]  /*1050*/  UISETP.LT.AND UP0, UPT, URZ, UR7, UPT ;  /* 0x000000073f00728c */ /* 0x000fe2000bf01270 */
[----:B------:R-:W-:Y:S02]  /*1060*/  CS2R R150, SRZ ;  /* 0x0000000000967805 */ /* 0x000fe4000001ff00 */
[----:B----4-:R-:W-:Y:S01]  /*1070*/  CS2R R24, SRZ ;  /* 0x0000000000187805 */ /* 0x010fe2000001ff00 */
[----:B------:R-:W-:Y:S01]  /*1080*/  STL [R1+0x4], RZ ;  /* 0x000004ff01007387 */ /* 0x000fe20000100800 */
[----:B------:R-:W-:Y:S01]  /*1090*/  USEL UR10, URZ, UR7, UP0 ;  /* 0x000000073f0a7287 */ /* 0x000fe20008000000 */
[----:B------:R-:W-:Y:S02]  /*10a0*/  CS2R R26, SRZ ;  /* 0x00000000001a7805 */ /* 0x000fe4000001ff00 */
[----:B------:R-:W-:Y:S01]  /*10b0*/  CS2R R28, SRZ ;  /* 0x00000000001c7805 */ /* 0x000fe2000001ff00 */
[----:B------:R-:W-:Y:S01]  /*10c0*/  STL [R1+0x8], RZ ;  /* 0x000008ff01007387 */ /* 0x000fe20000100800 */
[----:B------:R-:W-:Y:S01]  /*10d0*/  UIADD3 UR10, UR7, -UR10, URZ ;  /* 0x8000000a070a7290 */ /* 0x000fe2000fffe03f */
[----:B------:R-:W-:-:S02]  /*10e0*/  CS2R R30, SRZ ;  /* 0x00000000001e7805 */ /* 0x000fc4000001ff00 */
[----:B------:R-:W-:Y:S01]  /*10f0*/  CS2R R32, SRZ ;  /* 0x0000000000207805 */ /* 0x000fe2000001ff00 */
[----:B------:R-:W-:Y:S01]  /*1100*/  STL [R1+0xc], RZ ;  /* 0x00000cff01007387 */ /* 0x000fe20000100800 */
[----:B------:R-:W-:Y:S01]  /*1110*/  UISETP.GE.AND UP0, UPT, UR10, 0x1, UPT ;  /* 0x000000010a00788c */ /* 0x000fe2000bf06270 */
[----:B------:R-:W-:Y:S02]  /*1120*/  CS2R R34, SRZ ;  /* 0x0000000000227805 */ /* 0x000fe4000001ff00 */
[----:B------:R-:W-:Y:S01]  /*1130*/  CS2R R36, SRZ ;  /* 0x0000000000247805 */ /* 0x000fe2000001ff00 */
[----:B------:R-:W-:Y:S01]  /*1140*/  STL [R1+0x10], RZ ;  /* 0x000010ff01007387 */ /* 0x000fe20000100800 */
[----:B------:R-:W-:Y:S02]  /*1150*/  CS2R R38, SRZ ;  /* 0x0000000000267805 */ /* 0x000fe4000001ff00 */
[----:B------:R-:W-:Y:S02]  /*1160*/  CS2R R40, SRZ ;  /* 0x0000000000287805 */ /* 0x000fe4000001ff00 */
[----:B------:R-:W-:Y:S01]  /*1170*/  PLOP3.LUT P0, PT, PT, PT, UP0, 0x80, 0x0 ;  /* 0x000000000000781c */ /* 0x000fe20003f0f008 */
[----:B------:R-:W-:Y:S01]  /*1180*/  STL [R1+0x14], RZ ;  /* 0x000014ff01007387 */ /* 0x000fe20000100800 */
[----:B------:R-:W-:-:S02]  /*1190*/  CS2R R42, SRZ ;  /* 0x00000000002a7805 */ /* 0x000fc4000001ff00 */
[----:B------:R-:W-:Y:S02]  /*11a0*/  CS2R R44, SRZ ;  /* 0x00000000002c7805 */ /* 0x000fe4000001ff00 */
[----:B------:R-:W-:Y:S01]  /*11b0*/  CS2R R46, SRZ ;  /* 0x00000000002e7805 */ /* 0x000fe2000001ff00 */
[----:B------:R-:W-:Y:S01]  /*11c0*/  STL [R1+0x18], RZ ;  /* 0x000018ff01007387 */ /* 0x000fe20000100800 */
[----:B------:R-:W-:Y:S02]  /*11d0*/  CS2R R48, SRZ ;  /* 0x0000000000307805 */ /* 0x000fe4000001ff00 */
[----:B------:R-:W-:Y:S02]  /*11e0*/  CS2R R50, SRZ ;  /* 0x0000000000327805 */ /* 0x000fe4000001ff00 */
[----:B------:R-:W-:Y:S01]  /*11f0*/  CS2R R52, SRZ ;  /* 0x0000000000347805 */ /* 0x000fe2000001ff00 */
        /* <DEDUP_REMOVED lines=64> */
[----:B------:R-:W-:Y:S04]  /*1600*/  STL [R1+0x5c], RZ ;  /* 0x00005cff01007387 */ /* 0x000fe80000100800 */
        /* <DEDUP_REMOVED lines=53> */
[----:B------:R-:W-:Y:S01]  /*1960*/  STL [R1+0x134], RZ ;  /* 0x000134ff01007387 */ /* 0x000fe20000100800 */
[----:B------:R-:W0:Y:S03]  /*1970*/  S2R R0, SR_TID.X ;  /* 0x0000000000007919 */ /* 0x000e260000002100 */
        /* <DEDUP_REMOVED lines=8> */
[----:B0-----:R-:W-:-:S03]  /*1a00*/  LOP3.LUT R0, R0, 0x80, RZ, 0xc0, !PT ;  /* 0x0000008000007812 */ /* 0x001fc600078ec0ff */
[----:B------:R-:W-:Y:S01]  /*1a10*/  STL [R1+0x158], RZ ;  /* 0x000158ff01007387 */ /* 0x000fe20000100800 */
[----:B------:R-:W-:-:S03]  /*1a20*/  SHF.R.U32.HI R0, RZ, 0x7, R0 ;  /* 0x00000007ff007819 */ /* 0x000fc60000011600 */
        /* <DEDUP_REMOVED lines=33> */
[----:B------:R-:W0:Y:S04]  /*1c40*/  SHFL.IDX PT, R0, R0, RZ, 0x1f ;  /* 0x00001fff00007589 */ /* 0x000e2800000e0000 */
[----:B-1----:R1:W-:Y:S04]  /*1c50*/  STL [R1+0x1e0], RZ ;  /* 0x0001e0ff01007387 */ /* 0x0023e80000100800 */
[----:B------:R1:W-:Y:S04]  /*1c60*/  STL [R1+0x1e4], RZ ;  /* 0x0001e4ff01007387 */ /* 0x0003e80000100800 */
[----:B------:R1:W-:Y:S04]  /*1c70*/  STL [R1+0x1e8], RZ ;  /* 0x0001e8ff01007387 */ /* 0x0003e80000100800 */
[----:B------:R1:W-:Y:S04]  /*1c80*/  STL [R1+0x1ec], RZ ;  /* 0x0001ecff01007387 */ /* 0x0003e80000100800 */
[----:B------:R1:W-:Y:S04]  /*1c90*/  STL [R1+0x1f0], RZ ;  /* 0x0001f0ff01007387 */ /* 0x0003e80000100800 */
[----:B------:R1:W-:Y:S01]  /*1ca0*/  STL [R1+0x1f4], RZ ;  /* 0x0001f4ff01007387 */ /* 0x0003e20000100800 */
[----:B0-----:R-:W-:-:S03]  /*1cb0*/  R2UR UR11, R0 ;  /* 0x00000000000b72ca */ /* 0x001fc600000e0000 */
[----:B------:R1:W-:Y:S04]  /*1cc0*/  STL [R1+0x1f8], RZ ;  /* 0x0001f8ff01007387 */ /* 0x0003e80000100800 */
[----:B------:R1:W-:Y:S01]  /*1cd0*/  STL [R1+0x1fc], RZ ;  /* 0x0001fcff01007387 */ /* 0x0003e20000100800 */
[----:B------:R-:W-:Y:S07]  /*1ce0*/  @!P0 BRA `(.L_x_13) ;  /* 0x0000002c00588947 */ /* 0x000fee0003800000 */
[----:B------:R-:W0:Y:S01]  /*1cf0*/  S2UR UR14, SR_CgaCtaId ;  /* 0x00000000000e79c3 */ /* 0x000e220000008800 */
[----:B------:R-:W-:Y:S01]  /*1d00*/  ULEA.HI UR12, UR11, UR11, URZ, 0x1 ;  /* 0x0000000b0b0c7291 */ /* 0x000fe2000f8f083f */
[----:B------:R-:W-:Y:S01]  /*1d10*/  IMAD.U32 R0, RZ, RZ, UR4 ;  /* 0x00000004ff007e24 */ /* 0x000fe2000f8e00ff */
[----:B------:R-:W-:Y:S01]  /*1d20*/  UMOV UR13, 0x400 ;  /* 0x00000400000d7882 */ /* 0x000fe20000000000 */
[----:B------:R-:W-:Y:S02]  /*1d30*/  UPLOP3.LUT UP0, UPT, UPT, UPT, UPT, 0x40, 0x0 ;  /* 0x000000000000789c */ /* 0x000fe40003f0e870 */
[----:B------:R-:W-:Y:S01]  /*1d40*/  ULOP3.LUT UR12, UR12, 0xffffe, URZ, 0xc0, !UPT ;  /* 0x000ffffe0c0c7892 */ /* 0x000fe2000f8ec03f */
[----:B------:R-:W-:Y:S01]  /*1d50*/  UMOV UR21, UR5 ;  /* 0x0000000500157c82 */ /* 0x000fe20008000000 */
[----:B------:R-:W-:Y:S02]  /*1d60*/  UMOV UR22, UR5 ;  /* 0x0000000500167c82 */ /* 0x000fe40008000000 */
[----:B------:R-:W-:-:S02]  /*1d70*/  UIADD3 UR12, UR11, -UR12, URZ ;  /* 0x8000000c0b0c7290 */ /* 0x000fc4000fffe03f */
[----:B0-----:R-:W-:-:S04]  /*1d80*/  ULEA UR13, UR14, UR13, 0x18 ;  /* 0x0000000d0e0d7291 */ /* 0x001fc8000f8ec03f */
[----:B------:R-:W-:-:S04]  /*1d90*/  ULEA UR12, UR12, UR13, 0xc ;  /* 0x0000000d0c0c7291 */ /* 0x000fc8000f8e603f */
[----:B------:R-:W-:-:S04]  /*1da0*/  UIADD3 UR12, UR12, 0x100, URZ ;  /* 0x000001000c0c7890 */ /* 0x000fc8000fffe03f */
[----:B------:R-:W-:-:S04]  /*1db0*/  USHF.R.U32.HI UR12, URZ, 0x4, UR12 ;  /* 0x000000043f0c7899 */ /* 0x000fc8000801160c */
[----:B------:R-:W-:-:S12]  /*1dc0*/  ULOP3.LUT UR11, UR12, 0x3fff, URZ, 0xc0, !UPT ;  /* 0x00003fff0c0b7892 */ /* 0x000fd8000f8ec03f */
.L_x_20:
[----:B------:R-:W-:-:S06]  /*1dd0*/  UISETP.NE.AND UP1, UPT, UR20, 0x3, UPT ;  /* 0x000000031400788c */ /* 0x000fcc000bf25270 */
[----:B------:R-:W-:-:S13]  /*1de0*/  PLOP3.LUT P1, PT, PT, PT, UP1, 0x80, 0x0 ;  /* 0x000000000000781c */ /* 0x000fda0003f2f018 */
[----:B------:R-:W-:Y:S05]  /*1df0*/  @!P1 BRA `(.L_x_14) ;  /* 0x0000000000049947 */ /* 0x000fea0003800000 */
[----:B------:R-:W-:Y:S01]  /*1e00*/  BPT.TRAP 0x1 ;  /* 0x000000040000795c */ /* 0x000fe20000300000 */
.L_x_14:
[----:B------:R-:W0:Y:S01]  /*1e10*/  S2UR UR13, SR_CgaCtaId ;  /* 0x00000000000d79c3 */ /* 0x000e220000008800 */
[----:B------:R-:W-:Y:S01]  /*1e20*/  UMOV UR12, 0x400 ;  /* 0x00000400000c7882 */ /* 0x000fe20000000000 */
[----:B------:R-:W-:Y:S01]  /*1e30*/  SHF.L.U32 R2, R0, 0x1f, RZ ;  /* 0x0000001f00027819 */ /* 0x000fe200000006ff */
[----:B0-----:R-:W-:-:S04]  /*1e40*/  ULEA UR25, UR13, UR12, 0x18 ;  /* 0x0000000c0d197291 */ /* 0x001fc8000f8ec03f */
[----:B------:R-:W-:-:S09]  /*1e50*/  ULEA UR12, UR21, UR25, 0x3 ;  /* 0x00000019150c7291 */ /* 0x000fd2000f8e183f */
[----:B------:R0:W2:Y:S01]  /*1e60*/  SYNCS.PHASECHK.TRANS64.TRYWAIT P0, [UR12], R2 ;  /* 0x00000002ff0075a7 */ /* 0x0000a2000800014c */
[----:B------:R-:W-:Y:S05]  /*1e70*/  @!P1 BRA `(.L_x_15) ;  /* 0x0000000000049947 */ /* 0x000fea0003800000 */
[----:B------:R-:W-:Y:S01]  /*1e80*/  BPT.TRAP 0x1 ;  /* 0x000000040000795c */ /* 0x000fe20000300000 */
.L_x_15:
[----:B--2---:R-:W-:Y:S05]  /*1e90*/  @P0 BRA `(.L_x_16) ;  /* 0x0000000000080947 */ /* 0x004fea0003800000 */
[----:B------:R-:W2:Y:S02]  /*1ea0*/  SYNCS.PHASECHK.TRANS64.TRYWAIT P0, [UR12], R2 ;  /* 0x00000002ff0075a7 */ /* 0x000ea4000800014c */
[----:B--2---:R-:W-:Y:S05]  /*1eb0*/  @!P0 BRA `(.L_x_17) ;  /* 0x00000174007c8947 */ /* 0x004fea0003800000 */
.L_x_16:
[----:B------:R-:W-:Y:S04]  /*1ec0*/  STL.64 [R1+0x658], R150 ;  /* 0x0006589601007387 */ /* 0x000fe80000100a00 */
        /* <DEDUP_REMOVED lines=62> */
[----:B------:R3:W-:Y:S04]  /*22b0*/  STL.64 [R1+0x460], R24 ;  /* 0x0004601801007387 */ /* 0x0007e80000100a00 */
[----:B---3--:R-:W3:Y:S04]  /*22c0*/  LDL.LU.64 R24, [R1] ;  /* 0x0000000001187983 */ /* 0x008ee80000300a00 */
[----:B------:R-:W3:Y:S04]  /*22d0*/  LDL.LU.64 R26, [R1+0x8] ;  /* 0x00000800011a7983 */ /* 0x000ee80000300a00 */
        /* <DEDUP_REMOVED lines=61> */
[----:B------:R-:W3:Y:S01]  /*26b0*/  LDL.LU.64 R150, [R1+0x1f8] ;  /* 0x0001f80001967983 */ /* 0x000ee20000300a00 */
[----:B--2---:R-:W2:Y:S01]  /*26c0*/  S2R R4, SR_TID.X ;  /* 0x0000000000047919 */ /* 0x004ea20000002100 */
[----:B------:R-:W-:Y:S01]  /*26d0*/  USHF.L.U32 UR12, UR21, 0xb, URZ ;  /* 0x0000000b150c7899 */ /* 0x000fe2000800063f */
[----:B--2---:R-:W-:-:S02]  /*26e0*/  IMAD.SHL.U32 R152, R4, 0x20, RZ ;  /* 0x0000002004987824 */ /* 0x004fc400078e00ff */
[----:B0-----:R-:W-:-:S03]  /*26f0*/  IMAD.SHL.U32 R2, R4, 0x200, RZ ;  /* 0x0000020004027824 */ /* 0x001fc600078e00ff */
[----:B------:R-:W-:-:S04]  /*2700*/  LOP3.LUT R152, R152, 0x1c00, RZ, 0xc0, !PT ;  /* 0x00001c0098987812 */ /* 0x000fc800078ec0ff */
[----:B------:R-:W-:Y:S02]  /*2710*/  LOP3.LUT R152, R152, 0x200, R2, 0xf8, !PT ;  /* 0x0000020098987812 */ /* 0x000fe400078ef802 */
[----:B------:R-:W-:-:S04]  /*2720*/  SHF.L.U32 R2, R4, 0x4, RZ ;  /* 0x0000000404027819 */ /* 0x000fc800000006ff */
[----:B------:R-:W-:-:S04]  /*2730*/  LOP3.LUT R152, R152, 0x1c0, R2, 0xf8, !PT ;  /* 0x000001c098987812 */ /* 0x000fc800078ef802 */
[----:B------:R-:W-:-:S05]  /*2740*/  LEA.HI R152, R152, UR12, RZ, 0x1d ;  /* 0x0000000c98987c11 */ /* 0x000fca000f8fe8ff */
[----:B------:R-:W3:Y:S01]  /*2750*/  LDS.64 R154, [R152+UR25+0x30100] ;  /* 0x03010019989a7984 */ /* 0x000ee20008000a00 */
[----:B------:R-:W-:-:S04]  /*2760*/  UIADD3 UR13, UR25, 0x10100, URZ ;  /* 0x00010100190d7890 */ /* 0x000fc8000fffe03f */
[----:B------:R-:W-:-:S04]  /*2770*/  USHF.R.U32.HI UR13, URZ, 0x4, UR13 ;  /* 0x000000043f0d7899 */ /* 0x000fc8000801160d */
[----:B------:R-:W-:Y:S02]  /*2780*/  ULOP3.LUT UR13, UR13, 0x3fff, URZ, 0xc0, !UPT ;  /* 0x00003fff0d0d7892 */ /* 0x000fe4000f8ec03f */
[----:B------:R-:W-:Y:S02]  /*2790*/  ULOP3.LUT UR23, UR11, 0x10000, URZ, 0xfc, !UPT ;  /* 0x000100000b177892 */ /* 0x000fe4000f8efc3f */
[----:B------:R-:W-:Y:S02]  /*27a0*/  ULOP3.LUT UR13, UR13, 0x10000, URZ, 0xfc, !UPT ;  /* 0x000100000d0d7892 */ /* 0x000fe4000f8efc3f */
[----:B------:R-:W-:Y:S02]  /*27b0*/  ULEA UR23, UR21, UR23, 0xa ;  /* 0x0000001715177291 */ /* 0x000fe4000f8e503f */
[----:B------:R-:W-:Y:S01]  /*27c0*/  UIADD3 UR24, UR12, UR13, URZ ;  /* 0x0000000d0c187290 */ /* 0x000fe2000fffe03f */
[----:B------:R-:W-:Y:S02]  /*27d0*/  UMOV UR15, 0x40000040 ;  /* 0x40000040000f7882 */ /* 0x000fe40000000000 */
[----:B------:R-:W-:-:S02]  /*27e0*/  UMOV UR13, 0x80000020 ;  /* 0x80000020000d7882 */ /* 0x000fc40000000000 */
[----:B------:R-:W-:Y:S02]  /*27f0*/  UMOV UR12, UR23 ;  /* 0x00000017000c7c82 */ /* 0x000fe40008000000 */
[----:B------:R-:W-:Y:S01]  /*2800*/  UMOV UR14, UR24 ;  /* 0x00000018000e7c82 */ /* 0x000fe20008000000 */
[----:B------:R0:W-:Y:S04]  /*2810*/  STL [R1+0x45c], R3 ;  /* 0x00045c0301007387 */ /* 0x0001e80000100800 */
[----:B------:R2:W-:Y:S01]  /*2820*/  STL [R1+0x458], R0 ;  /* 0x0004580001007387 */ /* 0x0005e20000100800 */
[----:B---3--:R-:W-:-:S06]  /*2830*/  WARPGROUP.ARRIVE ;  /* 0x00000000000079c5 */ /* 0x008fcc0000000000 */
[----:B------:R-:W-:Y:S03]  /*2840*/  HGMMA.SP.64x256x32.F32 R24, gdesc[UR12], R24, UP0, R154, 0x0, gsb0 ;  /* 0x0be09a000c1879f0 */ /* 0x000fe6000b800a18 */
[----:B------:R-:W-:Y:S02]  /*2850*/  WARPGROUP.DEPBAR.LE gsb0, 0x0 ;  /* 0x00008000000079c5 */ /* 0x000fe40000010000 */
[----:B------:R-:W-:Y:S04]  /*2860*/  STL.64 [R1], R24 ;  /* 0x0000001801007387 */ /* 0x000fe80000100a00 */
[----:B------:R-:W-:Y:S04]  /*2870*/  STL.64 [R1+0x8], R26 ;  /* 0x0000081a01007387 */ /* 0x000fe80000100a00 */
[----:B------:R-:W-:Y:S04]  /*2880*/  STL.64 [R1+0x10], R28 ;  /* 0x0000101c01007387 */ /* 0x000fe80000100a00 */
[----:B------:R-:W-:Y:S04]  /*2890*/  STL.64 [R1+0x18], R30 ;  /* 0x0000181e01007387 */ /* 0x000fe80000100a00 */
[----:B------:R-:W-:Y:S04]  /*28a0*/  STL.64 [R1+0x20], R32 ;  /* 0x0000202001007387 */ /* 0x000fe80000100a00 */
[----:B------:R-:W-:Y:S04]  /*28b0*/  STL.64 [R1+0x28], R34 ;  /* 0x0000282201007387 */ /* 0x000fe80000100a00 */
[----:B------:R-:W-:Y:S04]  /*28c0*/  STL.64 [R1+0x30], R36 ;  /* 0x0000302401007387 */ /* 0x000fe80000100a00 */
[----:B------:R-:W-:Y:S01]  /*28d0*/  STL.64 [R1+0x38], R38 ;  /* 0x0000382601007387 */ /* 0x000fe20000100a00 */
[----:B------:R-:W-:-:S03]  /*28e0*/  IMAD.MOV.U32 R4, RZ, RZ, R150 ;  /* 0x000000ffff047224 */ /* 0x000fc600078e0096 */
[----:B------:R-:W-:Y:S01]  /*28f0*/  STL.64 [R1+0x40], R40 ;  /* 0x0000402801007387 */ /* 0x000fe20000100a00 */
[----:B------:R-:W-:-:S03]  /*2900*/  MOV R2, R151 ;  /* 0x0000009700027202 */ /* 0x000fc60000000f00 */
[----:B------:R-:W-:Y:S01]  /*2910*/  STL.64 [R1+0x48], R42 ;  /* 0x0000482a01007387 */ /* 0x000fe20000100a00 */
[----:B------:R-:W-:-:S03]  /*2920*/  IMAD.MOV.U32 R6, RZ, RZ, R148 ;  /* 0x000000ffff067224 */ /* 0x000fc600078e0094 */
[----:B------:R-:W-:Y:S01]  /*2930*/  STL.64 [R1+0x50], R44 ;  /* 0x0000502c01007387 */ /* 0x000fe20000100a00 */
[----:B------:R-:W-:Y:S01]  /*2940*/  IMAD.MOV.U32 R5, RZ, RZ, R149 ;  /* 0x000000ffff057224 */ /* 0x000fe200078e0095 */
[----:B------:R-:W-:Y:S02]  /*2950*/  MOV R7, R147 ;  /* 0x0000009300077202 */ /* 0x000fe40000000f00 */
[----:B------:R3:W-:Y:S01]  /*2960*/  STL.64 [R1+0x58], R46 ;  /* 0x0000582e01007387 */ /* 0x0007e20000100a00 */
[----:B------:R-:W-:-:S03]  /*2970*/  IMAD.MOV.U32 R8, RZ, RZ, R146 ;  /* 0x000000ffff087224 */ /* 0x000fc600078e0092 */
[----:B------:R-:W4:Y:S01]  /*2980*/  LDL.LU.64 R150, [R1+0x658] ;  /* 0x0006580001967983 */ /* 0x000f220000300a00 */
[----:B------:R-:W-:Y:S01]  /*2990*/  IMAD.MOV.U32 R10, RZ, RZ, R144 ;  /* 0x000000ffff0a7224 */ /* 0x000fe200078e0090 */
[----:B------:R-:W-:Y:S01]  /*29a0*/  MOV R12, R142 ;  /* 0x0000008e000c7202 */ /* 0x000fe20000000f00 */
[----:B------:R-:W-:Y:S01]  /*29b0*/  IMAD.MOV.U32 R9, RZ, RZ, R145 ;  /* 0x000000ffff097224 */ /* 0x000fe200078e0091 */
[----:B------:R-:W4:Y:S01]  /*29c0*/  LDL.LU.64 R148, [R1+0x650] ;  /* 0x0006500001947983 */ /* 0x000f220000300a00 */
[----:B------:R-:W-:-:S03]  /*29d0*/  IMAD.MOV.U32 R11, RZ, RZ, R143 ;  /* 0x000000ffff0b7224 */ /* 0x000fc600078e008f */
[----:B------:R-:W4:Y:S01]  /*29e0*/  LDL.LU.64 R146, [R1+0x648] ;  /* 0x0006480001927983 */ /* 0x000f220000300a00 */
[----:B------:R-:W-:Y:S02]  /*29f0*/  IMAD.MOV.U32 R14, RZ, RZ, R140 ;  /* 0x000000ffff0e7224 */ /* 0x000fe400078e008c */
[----:B------:R-:W-:Y:S01]  /*2a00*/  IMAD.MOV.U32 R13, RZ, RZ, R141 ;  /* 0x000000ffff0d7224 */ /* 0x000fe200078e008d */
[----:B------:R-:W4:Y:S01]  /*2a10*/  LDL.LU.64 R144, [R1+0x640] ;  /* 0x0006400001907983 */ /* 0x000f220000300a00 */
[----:B------:R-:W-:Y:S01]  /*2a20*/  IMAD.MOV.U32 R16, RZ, RZ, R138 ;  /* 0x000000ffff107224 */ /* 0x000fe200078e008a */
[----:B------:R-:W-:Y:S01]  /*2a30*/  MOV R17, R137 ;  /* 0x0000008900117202 */ /* 0x000fe20000000f00 */
[----:B------:R-:W-:Y:S01]  /*2a40*/  IMAD.MOV.U32 R15, RZ, RZ, R139 ;  /* 0x000000ffff0f7224 */ /* 0x000fe200078e008b */
[----:B------:R-:W4:Y:S01]  /*2a50*/  LDL.LU.64 R142, [R1+0x638] ;  /* 0x00063800018e7983 */ /* 0x000f220000300a00 */
        /* <DEDUP_REMOVED lines=131> */
[----:B0-----:R-:W-:Y:S02]  /*3290*/  IMAD.MOV.U32 R3, RZ, RZ, R48 ;  /* 0x000000ffff037224 */ /* 0x001fe400078e0030 */
[----:B--2---:R-:W-:Y:S01]  /*32a0*/  IMAD.MOV.U32 R0, RZ, RZ, R49 ;  /* 0x000000ffff007224 */ /* 0x004fe200078e0031 */
[----:B------:R-:W4:Y:S04]  /*32b0*/  LDL.LU.64 R52, [R1+0x4d0] ;  /* 0x0004d00001347983 */ /* 0x000f280000300a00 */
[----:B------:R-:W4:Y:S04]  /*32c0*/  LDL.LU.64 R50, [R1+0x4c8] ;  /* 0x0004c80001327983 */ /* 0x000f280000300a00 */
[----:B------:R-:W4:Y:S04]  /*32d0*/  LDL.LU.64 R48, [R1+0x4c0] ;  /* 0x0004c00001307983 */ /* 0x000f280000300a00 */
[----:B---3--:R-:W4:Y:S04]  /*32e0*/  LDL.LU.64 R46, [R1+0x4b8] ;  /* 0x0004b800012e7983 */ /* 0x008f280000300a00 */
[----:B------:R-:W4:Y:S04]  /*32f0*/  LDL.LU.64 R44, [R1+0x4b0] ;  /* 0x0004b000012c7983 */ /* 0x000f280000300a00 */
        /* <DEDUP_REMOVED lines=10> */
[----:B------:R-:W4:Y:S01]  /*33a0*/  LDS.64 R152, [R152+UR25+0x30500] ;  /* 0x0305001998987984 */ /* 0x000f220008000a00 */
[----:B------:R-:W-:Y:S01]  /*33b0*/  UIADD3 UR12, UR23, 0x200, URZ ;  /* 0x00000200170c7890 */ /* 0x000fe2000fffe03f */
[----:B------:R-:W-:Y:S01]  /*33c0*/  UMOV UR13, 0x80000020 ;  /* 0x80000020000d7882 */ /* 0x000fe20000000000 */
[----:B----4-:R-:W-:-:S07]  /*33d0*/  WARPGROUP.ARRIVE ;  /* 0x00000000000079c5 */ /* 0x010fce0000000000 */
[----:B------:R-:W-:Y:S03]  /*33e0*/  HGMMA.SP.64x256x32.F32 R24, gdesc[UR12], R24, UP0, R152, 0x0, gsb0 ;  /* 0x0be098000c1879f0 */ /* 0x000fe6000b800a18 */
[----:B------:R-:W-:Y:S02]  /*33f0*/  WARPGROUP.DEPBAR.LE gsb0, 0x0 ;  /* 0x00008000000079c5 */ /* 0x000fe40000010000 */
        /* <DEDUP_REMOVED lines=64> */
[----:B0-----:R-:W2:Y:S04]  /*3800*/  LDL.LU R24, [R1] ;  /* 0x0000000001187983 */ /* 0x001ea80000300800 */
[----:B------:R-:W2:Y:S04]  /*3810*/  LDL.LU R25, [R1+0x4] ;  /* 0x0000040001197983 */ /* 0x000ea80000300800 */
        /* <DEDUP_REMOVED lines=21> */
[----:B------:R-:W2:Y:S01]  /*3970*/  LDL.LU R47, [R1+0x5c] ;  /* 0x00005c00012f7983 */ /* 0x000ea20000300800 */
[----:B------:R-:W-:Y:S01]  /*3980*/  IMAD.MOV.U32 R48, RZ, RZ, R3 ;  /* 0x000000ffff307224 */ /* 0x000fe200078e0003 */
[----:B------:R-:W-:Y:S01]  /*3990*/  MOV R51, R234 ;  /* 0x000000ea00337202 */ /* 0x000fe20000000f00 */
        /* <DEDUP_REMOVED lines=51> */
[----:B------:R-:W-:Y:S01]  /*3cd0*/  UIADD3 UR12, UR23, 0x2, URZ ;  /* 0x00000002170c7890 */ /* 0x000fe2000fffe03f */
[----:B------:R-:W-:Y:S01]  /*3ce0*/  IMAD.MOV.U32 R84, RZ, RZ, R201 ;  /* 0x000000ffff547224 */ /* 0x000fe200078e00c9 */
[----:B------:R-:W-:Y:S01]  /*3cf0*/  UIADD3 UR14, UR24, 0x4, URZ ;  /* 0x00000004180e7890 */ /* 0x000fe2000fffe03f */
[----:B------:R-:W-:Y:S01]  /*3d00*/  IMAD.MOV.U32 R85, RZ, RZ, R200 ;  /* 0x000000ffff557224 */ /* 0x000fe200078e00c8 */
[----:B------:R-:W-:Y:S01]  /*3d10*/  UMOV UR13, 0x80000020 ;  /* 0x80000020000d7882 */ /* 0x000fe20000000000 */
[----:B------:R-:W-:Y:S01]  /*3d20*/  IMAD.MOV.U32 R86, RZ, RZ, R199 ;  /* 0x000000ffff567224 */ /* 0x000fe200078e00c7 */
[----:B------:R-:W-:Y:S01]  /*3d30*/  UMOV UR15, 0x40000040 ;  /* 0x40000040000f7882 */ /* 0x000fe20000000000 */
[----:B------:R-:W-:Y:S01]  /*3d40*/  IMAD.MOV.U32 R88, RZ, RZ, R197 ;  /* 0x000000ffff587224 */ /* 0x000fe200078e00c5 */
[----:B------:R0:W5:Y:S01]  /*3d50*/  LDL.LU R3, [R1+0x45c] ;  /* 0x00045c0001037983 */ /* 0x0001620000300800 */
[----:B------:R-:W-:-:S02]  /*3d60*/  IMAD.MOV.U32 R89, RZ, RZ, R196 ;  /* 0x000000ffff597224 */ /* 0x000fc400078e00c4 */
[----:B------:R-:W-:Y:S01]  /*3d70*/  IMAD.MOV.U32 R90, RZ, RZ, R195 ;  /* 0x000000ffff5a7224 */ /* 0x000fe200078e00c3 */
[----:B------:R0:W5:Y:S01]  /*3d80*/  LDL.LU R0, [R1+0x458] ;  /* 0x0004580001007983 */ /* 0x0001620000300800 */
[----:B------:R-:W-:Y:S02]  /*3d90*/  IMAD.MOV.U32 R92, RZ, RZ, R193 ;  /* 0x000000ffff5c7224 */ /* 0x000fe400078e00c1 */
[----:B------:R-:W-:Y:S02]  /*3da0*/  IMAD.MOV.U32 R93, RZ, RZ, R192 ;  /* 0x000000ffff5d7224 */ /* 0x000fe400078e00c0 */
[----:B------:R-:W-:Y:S02]  /*3db0*/  IMAD.MOV.U32 R94, RZ, RZ, R191 ;  /* 0x000000ffff5e7224 */ /* 0x000fe400078e00bf */
[----:B------:R-:W-:Y:S02]  /*3dc0*/  IMAD.MOV.U32 R96, RZ, RZ, R189 ;  /* 0x000000ffff607224 */ /* 0x000fe400078e00bd */
[----:B------:R-:W-:-:S02]  /*3dd0*/  IMAD.MOV.U32 R97, RZ, RZ, R188 ;  /* 0x000000ffff617224 */ /* 0x000fc400078e00bc */
[----:B------:R-:W-:Y:S02]  /*3de0*/  IMAD.MOV.U32 R98, RZ, RZ, R187 ;  /* 0x000000ffff627224 */ /* 0x000fe400078e00bb */
        /* <DEDUP_REMOVED lines=38> */
[----:B------:R-:W-:-:S06]  /*4050*/  IMAD.MOV.U32 R150, RZ, RZ, R4 ;  /* 0x000000ffff967224 */ /* 0x000fcc00078e0004 */
[----:B--2---:R-:W-:-:S06]  /*4060*/  WARPGROUP.ARRIVE ;  /* 0x00000000000079c5 */ /* 0x004fcc0000000000 */
[----:B------:R-:W-:Y:S03]  /*4070*/  HGMMA.SP.64x256x32.F32 R24, gdesc[UR12], R24, R155, 0x0, gsb0 ;  /* 0x0be09b000c1879f0 */ /* 0x000fe60008000a18 */
        /* <DEDUP_REMOVED lines=65> */
[----:B--2---:R-:W2:Y:S04]  /*4490*/  LDL.LU.64 R150, [R1+0x450] ;  /* 0x0004500001967983 */ /* 0x004ea80000300a00 */
[----:B------:R-:W2:Y:S04]  /*44a0*/  LDL.LU.64 R148, [R1+0x448] ;  /* 0x0004480001947983 */ /* 0x000ea80000300a00 */
        /* <DEDUP_REMOVED lines=61> */
[----:B------:R-:W2:Y:S01]  /*4880*/  LDL.LU.64 R24, [R1+0x258] ;  /* 0x0002580001187983 */ /* 0x000ea20000300a00 */
[----:B------:R-:W-:Y:S01]  /*4890*/  UIADD3 UR12, UR23, 0x202, URZ ;  /* 0x00000202170c7890 */ /* 0x000fe2000fffe03f */
[----:B------:R-:W-:Y:S01]  /*48a0*/  UMOV UR13, 0x80000020 ;  /* 0x80000020000d7882 */ /* 0x000fe20000000000 */
[----:B--2---:R-:W-:-:S07]  /*48b0*/  WARPGROUP.ARRIVE ;  /* 0x00000000000079c5 */ /* 0x004fce0000000000 */
[----:B------:R-:W-:Y:S03]  /*48c0*/  HGMMA.SP.64x256x32.F32 R24, gdesc[UR12], R24, R153, 0x0, gsb0 ;  /* 0x0be099000c1879f0 */ /* 0x000fe60008000a18 */
[----:B------:R-:W-:Y:S02]  /*48d0*/  WARPGROUP.DEPBAR.LE gsb0, 0x0 ;  /* 0x00008000000079c5 */ /* 0x000fe40000010000 */
[----:B0-----:R-:W-:Y:S05]  /*48e0*/  @!P1 BRA `(.L_x_18) ;  /* 0x0000000000049947 */ /* 0x001fea0003800000 */
[----:B------:R-:W-:Y:S01]  /*48f0*/  BPT.TRAP 0x1 ;  /* 0x000000040000795c */ /* 0x000fe20000300000 */
.L_x_18:
[----:B------:R-:W-:Y:S02]  /*4900*/  UISETP.GT.U32.AND UP0, UPT, UR6, 0x1, UPT ;  /* 0x000000010600788c */ /* 0x000fe4000bf04070 */
[----:B------:R-:W-:-:S04]  /*4910*/  ULEA UR12, UR22, UR25, 0x3 ;  /* 0x00000019160c7291 */ /* 0x000fc8000f8e183f */
[----:B------:R-:W-:Y:S01]  /*4920*/  UIADD3 UR12, UR12, 0x20, URZ ;  /* 0x000000200c0c7890 */ /* 0x000fe2000fffe03f */
[----:B------:R-:W-:-:S03]  /*4930*/  PLOP3.LUT P0, PT, PT, PT, UP0, 0x80, 0x0 ;  /* 0x000000000000781c */ /* 0x000fc60003f0f008 */
[----:B------:R-:W-:-:S09]  /*4940*/  UPRMT UR12, URZ, 0x654, UR12 ;  /* 0x000006543f0c7896 */ /* 0x000fd2000800000c */
[----:B------:R-:W-:Y:S01]  /*4950*/  SYNCS.ARRIVE.TRANS64.RED.A1T0 RZ, [UR12], RZ ;  /* 0x000000ffffff79a7 */ /* 0x000fe2000810040c */
[----:B------:R-:W-:Y:S05]  /*4960*/  @P0 BRA `(.L_x_19) ;  /* 0x0000000000040947 */ /* 0x000fea0003800000 */
[----:B------:R-:W-:Y:S01]  /*4970*/  BPT.TRAP 0x1 ;  /* 0x000000040000795c */ /* 0x000fe20000300000 */
.L_x_19:
[----:B------:R-:W-:Y:S02]  /*4980*/  UISETP.GT.AND UP2, UPT, UR10, 0x1, UPT ;  /* 0x000000010a00788c */ /* 0x000fe4000bf44270 */
[----:B------:R-:W-:Y:S02]  /*4990*/  UIADD3 UR21, UR21, 0x1, URZ ;  /* 0x0000000115157890 */ /* 0x000fe4000fffe03f */
[----:B------:R-:W-:Y:S02]  /*49a0*/  UIADD3 UR22, UR22, 0x1, URZ ;  /* 0x0000000116167890 */ /* 0x000fe4000fffe03f */
[----:B------:R-:W-:Y:S01]  /*49b0*/  PLOP3.LUT P0, PT, PT, PT, UP2, 0x80, 0x0 ;  /* 0x000000000000781c */ /* 0x000fe20003f0f028 */
[----:B------:R-:W-:Y:S02]  /*49c0*/  UISETP.NE.AND UP0, UPT, UR21, 0x4, UPT ;  /* 0x000000041500788c */ /* 0x000fe4000bf05270 */
[----:B------:R-:W-:Y:S02]  /*49d0*/  UISETP.NE.AND UP1, UPT, UR22, 0x4, UPT ;  /* 0x000000041600788c */ /* 0x000fe4000bf25270 */
[----:B------:R-:W-:-:S02]  /*49e0*/  USEL UR12, URZ, 0x1, UP0 ;  /* 0x000000013f0c7887 */ /* 0x000fc40008000000 */
[----:B------:R-:W-:Y:S02]  /*49f0*/  USEL UR21, UR21, URZ, UP0 ;  /* 0x0000003f15157287 */ /* 0x000fe40008000000 */
[----:B------:R-:W-:Y:S02]  /*4a00*/  UIADD3 UR10, UR10, -0x1, URZ ;  /* 0xffffffff0a0a7890 */ /* 0x000fe4000fffe03f */
[----:B------:R-:W-:Y:S01]  /*4a10*/  USEL UR22, UR22, URZ, UP1 ;  /* 0x0000003f16167287 */ /* 0x000fe20008800000 */
[----:B-----5:R-:W-:Y:S01]  /*4a20*/  LOP3.LUT R0, R0, UR12, RZ, 0x3c, !PT ;  /* 0x0000000c00007c12 */ /* 0x020fe2000f8e3cff */
[----:B------:R-:W-:Y:S01]  /*4a30*/  UPLOP3.LUT UP0, UPT, UPT, UPT, UPT, 0x80, 0x0 ;  /* 0x000000000000789c */ /* 0x000fe20003f0f070 */
[----:B------:R-:W-:Y:S10]  /*4a40*/  @P0 BRA `(.L_x_20) ;  /* 0xffffffd000e00947 */ /* 0x000ff4000383ffff */
.L_x_13:
[----:B------:R-:W0:Y:S01]  /*4a50*/  S2R R6, SR_TID.X ;  /* 0x0000000000067919 */ /* 0x000e220000002100 */
[----:B------:R-:W2:Y:S01]  /*4a60*/  LDC R5, c[0x0][0x288] ;  /* 0x0000a200ff057b82 */ /* 0x000ea20000000800 */
[----:B------:R-:W-:Y:S01]  /*4a70*/  USHF.L.U32 UR14, UR9, 0x8, URZ ;  /* 0x00000008090e7899 */ /* 0x000fe2000800063f */
[----:B------:R-:W3:Y:S01]  /*4a80*/  S2R R7, SR_TID.X ;  /* 0x0000000000077919 */ /* 0x000ee20000002100 */
[----:B------:R-:W-:Y:S01]  /*4a90*/  ULDC UR10, c[0x0][0x284] ;  /* 0x0000a100000a7ab9 */ /* 0x000fe20000000800 */
[----:B------:R-:W-:Y:S02]  /*4aa0*/  UIADD3 UR5, UR7, UR5, URZ ;  /* 0x0000000507057290 */ /* 0x000fe4000fffe03f */
[----:B------:R-:W-:Y:S02]  /*4ab0*/  USHF.R.S32.HI UR12, URZ, 0x1f, UR8 ;  /* 0x0000001f3f0c7899 */ /* 0x000fe40008011408 */
[----:B------:R-:W-:Y:S01]  /*4ac0*/  UISETP.GT.U32.AND UP0, UPT, UR5, 0x3, UPT ;  /* 0x000000030500788c */ /* 0x000fe2000bf04070 */
[----:B------:R-:W-:-:S03]  /*4ad0*/  ULDC.64 UR22, c[0x0][0x6d0] ;  /* 0x0001b40000167ab9 */ /* 0x000fc60000000a00 */
[----:B------:R-:W-:Y:S01]  /*4ae0*/  UISETP.LT.U32.AND UP0, UPT, UR7, 0x4, UP0 ;  /* 0x000000040700788c */ /* 0x000fe20008701070 */
[----:B------:R-:W-:Y:S01]  /*4af0*/  IMAD.U32 R12, RZ, RZ, UR22 ;  /* 0x00000016ff0c7e24 */ /* 0x000fe2000f8e00ff */
[----:B------:R-:W-:Y:S02]  /*4b00*/  UIMAD UR11, UR12, UR22, URZ ;  /* 0x000000160c0b72a4 */ /* 0x000fe4000f8e023f */
[----:B------:R-:W-:Y:S02]  /*4b10*/  USEL UR13, URZ, 0x1, !UP0 ;  /* 0x000000013f0d7887 */ /* 0x000fe4000c000000 */
[----:B------:R-:W-:Y:S01]  /*4b20*/  UIMAD UR11, UR8, UR23, UR11 ;  /* 0x00000017080b72a4 */ /* 0x000fe2000f8e020b */
[----:B--2---:R-:W-:Y:S02]  /*4b30*/  ISETP.LE.AND P0, PT, R5, UR14, PT ;  /* 0x0000000e05007c0c */ /* 0x004fe4000bf03270 */
[----:B0-----:R-:W-:Y:S02]  /*4b40*/  LOP3.LUT R2, R6, 0x60, RZ, 0xc0, !PT ;  /* 0x0000006006027812 */ /* 0x001fe400078ec0ff */
[----:B------:R-:W-:-:S02]  /*4b50*/  SHF.R.U32.HI R4, RZ, 0x2, R6 ;  /* 0x00000002ff047819 */ /* 0x000fc40000011606 */
[----:B------:R-:W-:Y:S02]  /*4b60*/  SHF.R.U32.HI R2, RZ, 0x5, R2 ;  /* 0x00000005ff027819 */ /* 0x000fe40000011602 */
[----:B------:R-:W-:Y:S02]  /*4b70*/  LOP3.LUT R4, R4, 0x7, RZ, 0xc0, !PT ;  /* 0x0000000704047812 */ /* 0x000fe400078ec0ff */
[----:B---3--:R-:W-:Y:S01]  /*4b80*/  SHF.R.U32.HI R7, RZ, 0x7, R7 ;  /* 0x00000007ff077819 */ /* 0x008fe20000011607 */
[C---:B------:R-:W-:Y:S02]  /*4b90*/  IMAD.SHL.U32 R0, R2.reuse, 0x10, RZ ;  /* 0x0000001002007824 */ /* 0x040fe400078e00ff */
[----:B------:R-:W-:-:S03]  /*4ba0*/  IMAD R2, R2, -0x10, -R4 ;  /* 0xfffffff002027824 */ /* 0x000fc600078e0a04 */
[----:B------:R-:W-:Y:S02]  /*4bb0*/  LOP3.LUT R0, R0, 0xfffffff0, R4, 0xe2, !PT ;  /* 0xfffffff000007812 */ /* 0x000fe400078ee204 */
[----:B------:R-:W-:-:S05]  /*4bc0*/  LOP3.LUT R4, R7, 0x1, RZ, 0xc0, !PT ;  /* 0x0000000107047812 */ /* 0x000fca00078ec0ff */
[----:B------:R-:W-:Y:S01]  /*4bd0*/  IMAD R4, R4, -0x40, R2 ;  /* 0xffffffc004047824 */ /* 0x000fe200078e0202 */
[----:B------:R-:W-:-:S04]  /*4be0*/  SHF.R.U32.HI R2, RZ, 0x1, R6 ;  /* 0x00000001ff027819 */ /* 0x000fc80000011606 */
[----:B------:R-:W-:Y:S01]  /*4bf0*/  LOP3.LUT R0, R0, 0x40, R2, 0xf8, !PT ;  /* 0x0000004000007812 */ /* 0x000fe200078ef802 */
[----:B------:R-:W-:-:S05]  /*4c00*/  IMAD.SHL.U32 R2, R3, 0x100, RZ ;  /* 0x0000010003027824 */ /* 0x000fca00078e00ff */
[C---:B------:R-:W-:Y:S02]  /*4c10*/  IADD3 R19, -R2.reuse, UR10, R4 ;  /* 0x0000000a02137c10 */ /* 0x040fe4000fffe104 */
[----:B------:R-:W-:Y:S01]  /*4c20*/  ISETP.GE.OR P0, PT, R2, UR10, P0 ;  /* 0x0000000a02007c0c */ /* 0x000fe20008706670 */
[----:B------:R-:W-:Y:S01]  /*4c30*/  USHF.R.U32.HI UR10, URZ, 0x2, UR5 ;  /* 0x000000023f0a7899 */ /* 0x000fe20008011605 */
[----:B------:R-:W-:Y:S01]  /*4c40*/  LOP3.LUT R2, R0, R2, RZ, 0xfc, !PT ;  /* 0x0000000200027212 */ /* 0x000fe200078efcff */
[----:B------:R0:W-:Y:S01]  /*4c50*/  STL [R1+0x208], R19 ;  /* 0x0002081301007387 */ /* 0x0001e20000100800 */
[----:B------:R-:W-:Y:S01]  /*4c60*/  LOP3.LUT R0, R6, 0x3, RZ, 0xc0, !PT ;  /* 0x0000000306007812 */ /* 0x000fe200078ec0ff */
[----:B------:R-:W-:Y:S01]  /*4c70*/  ULOP3.LUT UR10, UR10, 0x1, URZ, 0xc0, !UPT ;  /* 0x000000010a0a7892 */ /* 0x000fe2000f8ec03f */
[----:B------:R-:W-:Y:S01]  /*4c80*/  SHF.R.S32.HI R3, RZ, 0x1f, R2 ;  /* 0x0000001fff037819 */ /* 0x000fe20000011402 */
[----:B------:R-:W-:Y:S02]  /*4c90*/  ULOP3.LUT UR5, UR5, 0x3, URZ, 0xc0, !UPT ;  /* 0x0000000305057892 */ /* 0x000fe4000f8ec03f */
[----:B------:R-:W-:Y:S01]  /*4ca0*/  UISETP.NE.U32.AND UP1, UPT, UR10, 0x1, UPT ;  /* 0x000000010a00788c */ /* 0x000fe2000bf25070 */
[----:B------:R-:W-:-:S02]  /*4cb0*/  IMAD R0, R0, -0x2, R5 ;  /* 0xfffffffe00007824 */ /* 0x000fc400078e0205 */
[----:B------:R-:W-:Y:S01]  /*4cc0*/  IMAD.WIDE.U32 R12, R12, UR8, R2 ;  /* 0x000000080c0c7c25 */ /* 0x000fe2000f8e0002 */
[----:B------:R-:W-:-:S03]  /*4cd0*/  UISETP.GT.U32.AND UP0, UPT, UR7, 0x3, !UP1 ;  /* 0x000000030700788c */ /* 0x000fc6000cf04070 */
[----:B------:R-:W-:Y:S01]  /*4ce0*/  VIADD R0, R0, -UR14 ;  /* 0x8000000e00007c36 */ /* 0x000fe20008000000 */
[----:B------:R-:W-:Y:S01]  /*4cf0*/  USEL UR10, URZ, 0x1, !UP0 ;  /* 0x000000013f0a7887 */ /* 0x000fe2000c000000 */
[----:B------:R-:W-:-:S03]  /*4d00*/  IADD3 R13, R13, UR11, RZ ;  /* 0x0000000b0d0d7c10 */ /* 0x000fc6000fffe0ff */
[----:B------:R-:W-:Y:S01]  /*4d10*/  ULOP3.LUT UR4, UR10, UR4, UR13, 0x96, !UPT ;  /* 0x000000040a047292 */ /* 0x000fe2000f8e960d */
[----:B0-----:R-:W-:Y:S11]  /*4d20*/  @P0 BRA `(.L_x_21) ;  /* 0x0000012800180947 */ /* 0x001ff60003800000 */
[----:B------:R-:W-:Y:S01]  /*4d30*/  UIMAD.WIDE UR10, UR9, 0x100, URZ ;  /* 0x00000100090a78a5 */ /* 0x000fe2000f8e023f */
[----:B------:R-:W-:Y:S01]  /*4d40*/  FSETP.NEU.AND P2, PT, RZ, UR19, PT ;  /* 0x00000013ff007c0b */ /* 0x000fe2000bf4d000 */
[----:B------:R-:W-:Y:S01]  /*4d50*/  IMAD.SHL.U32 R4, R6, 0x2, RZ ;  /* 0x0000000206047824 */ /* 0x000fe200078e00ff */
[----:B------:R-:W-:Y:S01]  /*4d60*/  ULDC.64 UR26, c[0x0][0x6c8] ;  /* 0x0001b200001a7ab9 */ /* 0x000fe20000000a00 */
[----:B------:R-:W-:Y:S01]  /*4d70*/  ISETP.GT.AND P0, PT, R19, RZ, PT ;  /* 0x000000ff1300720c */ /* 0x000fe20003f04270 */
[----:B------:R-:W-:Y:S01]  /*4d80*/  UIMAD UR9, UR11, UR26, URZ ;  /* 0x0000001a0b0972a4 */ /* 0x000fe2000f8e023f */
[----:B------:R-:W-:Y:S01]  /*4d90*/  IMAD.U32 R8, RZ, RZ, UR10 ;  /* 0x0000000aff087e24 */ /* 0x000fe2000f8e00ff */
[----:B------:R-:W-:Y:S01]  /*4da0*/  MOV R18, UR27 ;  /* 0x0000001b00127c02 */ /* 0x000fe20008000f00 */
[----:B------:R-:W-:Y:S01]  /*4db0*/  BSSY B0, `(.L_x_21) ;  /* 0x000127d000007945 */ /* 0x000fe20003800000 */
[----:B------:R-:W-:Y:S02]  /*4dc0*/  ISETP.GT.AND P1, PT, R0, RZ, P0 ;  /* 0x000000ff0000720c */ /* 0x000fe40000724270 */
[----:B------:R-:W-:-:S05]  /*4dd0*/  LOP3.LUT R8, R8, 0x6, R4, 0xf8, !PT ;  /* 0x0000000608087812 */ /* 0x000fca00078ef804 */
[----:B------:R-:W-:-:S04]  /*4de0*/  IMAD.WIDE.U32 R12, R8, UR26, R12 ;  /* 0x0000001a080c7c25 */ /* 0x000fc8000f8e000c */
[----:B------:R-:W-:-:S04]  /*4df0*/  IMAD R18, R8, R18, UR9 ;  /* 0x0000000908127e24 */ /* 0x000fc8000f8e0212 */
[----:B------:R-:W-:Y:S01]  /*4e00*/  IMAD.IADD R18, R13, 0x1, R18 ;  /* 0x000000010d127824 */ /* 0x000fe200078e0212 */
[----:B------:R-:W-:Y:S06]  /*4e10*/  @!P2 BRA `(.L_x_22) ;  /* 0x000000d8007ca947 */ /* 0x000fec0003800000 */
[----:B------:R-:W-:Y:S01]  /*4e20*/  ULDC.64 UR14, c[0x0][0x6b8] ;  /* 0x0001ae00000e7ab9 */ /* 0x000fe20000000a00 */
[----:B------:R-:W-:Y:S01]  /*4e30*/  ULDC.64 UR24, c[0x0][0x6b0] ;  /* 0x0001ac0000187ab9 */ /* 0x000fe20000000a00 */
[----:B------:R-:W-:Y:S02]  /*4e40*/  UIMAD UR10, UR12, UR14, URZ ;  /* 0x0000000e0c0a72a4 */ /* 0x000fe4000f8e023f */
[----:B------:R-:W-:Y:S01]  /*4e50*/  IMAD.U32 R10, RZ, RZ, UR14 ;  /* 0x0000000eff0a7e24 */ /* 0x000fe2000f8e00ff */
[----:B------:R-:W-:Y:S01]  /*4e60*/  UIMAD UR11, UR11, UR24, URZ ;  /* 0x000000180b0b72a4 */ /* 0x000fe2000f8e023f */
[----:B------:R-:W2:Y:S01]  /*4e70*/  LDL.LU R21, [R1] ;  /* 0x0000000001157983 */ /* 0x000ea20000300800 */
[----:B------:R-:W-:Y:S02]  /*4e80*/  UIMAD UR10, UR8, UR15, UR10 ;  /* 0x0000000f080a72a4 */ /* 0x000fe4000f8e020a */
[----:B------:R-:W-:Y:S01]  /*4e90*/  IMAD.WIDE.U32 R6, R10, UR8, R2 ;  /* 0x000000080a067c25 */ /* 0x000fe2000f8e0002 */
[----:B------:R-:W-:Y:S01]  /*4ea0*/  ULDC.64 UR22, c[0x0][0x6a8] ;  /* 0x0001aa0000167ab9 */ /* 0x000fe20000000a00 */
[----:B------:R-:W-:Y:S01]  /*4eb0*/  ULDC.64 UR12, c[0x0][0x6c0] ;  /* 0x0001b000000c7ab9 */ /* 0x000fe20000000a00 */
[----:B------:R-:W-:Y:S01]  /*4ec0*/  ISETP.GT.AND P3, PT, R0, 0x1, P0 ;  /* 0x000000010000780c */ /* 0x000fe20000764270 */
[----:B------:R-:W-:Y:S01]  /*4ed0*/  IMAD.U32 R9, RZ, RZ, UR25 ;  /* 0x00000019ff097e24 */ /* 0x000fe2000f8e00ff */
[----:B------:R-:W-:Y:S01]  /*4ee0*/  IADD3 R5, R7, UR10, RZ ;  /* 0x0000000a07057c10 */ /* 0x000fe2000fffe0ff */
[----:B------:R-:W-:Y:S01]  /*4ef0*/  IMAD.MOV.U32 R4, RZ, RZ, R6 ;  /* 0x000000ffff047224 */ /* 0x000fe200078e0006 */
[----:B------:R-:W3:Y:S01]  /*4f00*/  LDL.LU R20, [R1+0x4] ;  /* 0x0000040001147983 */ /* 0x000ee20000300800 */
[----:B------:R-:W-:-:S02]  /*4f10*/  IMAD R9, R8, R9, UR11 ;  /* 0x0000000b08097e24 */ /* 0x000fc4000f8e0209 */
[----:B------:R-:W-:-:S04]  /*4f20*/  IMAD.WIDE.U32 R14, R8, UR24, R4 ;  /* 0x00000018080e7c25 */ /* 0x000fc8000f8e0004 */
[----:B------:R-:W-:Y:S01]  /*4f30*/  IMAD.IADD R11, R15, 0x1, R9 ;  /* 0x000000010f0b7824 */ /* 0x000fe200078e0209 */
[----:B------:R-:W-:-:S04]  /*4f40*/  LEA R16, P2, R14, UR22, 0x2 ;  /* 0x000000160e107c11 */ /* 0x000fc8000f8410ff */
[----:B------:R-:W-:-:S05]  /*4f50*/  LEA.HI.X R17, R14, UR23, R11, 0x2, P2 ;  /* 0x000000170e117c11 */ /* 0x000fca00090f140b */
[----:B------:R0:W4:Y:S01]  /*4f60*/  @P1 LDG.E.LTC128B R11, desc[UR16][R16.64] ;  /* 0x00000010100b1981 */ /* 0x000122000c1e1920 */
[----:B------:R-:W-:Y:S01]  /*4f70*/  LEA R226, P2, R12, UR12, 0x2 ;  /* 0x0000000c0ce27c11 */ /* 0x000fe2000f8410ff */
[----:B------:R-:W-:-:S03]  /*4f80*/  IMAD.U32 R14, RZ, RZ, UR24 ;  /* 0x00000018ff0e7e24 */ /* 0x000fc6000f8e00ff */
[----:B------:R-:W-:Y:S01]  /*4f90*/  LEA.HI.X R227, R12, UR13, R18, 0x2, P2 ;  /* 0x0000000d0ce37c11 */ /* 0x000fe200090f1412 */
[----:B------:R-:W-:Y:S02]  /*4fa0*/  ULDC.64 UR12, c[0x0][0x6b0] ;  /* 0x0001ac00000c7ab9 */ /* 0x000fe40000000a00 */
[----:B------:R-:W-:-:S05]  /*4fb0*/  IMAD.WIDE.U32 R14, R8, R14, UR12 ;  /* 0x0000000c080e7e25 */ /* 0x000fca000f8e000e */
[----:B------:R-:W-:Y:S02]  /*4fc0*/  IADD3 R18, R9, R15, RZ ;  /* 0x0000000f09127210 */ /* 0x000fe40007ffe0ff */
[----:B------:R-:W-:-:S05]  /*4fd0*/  IADD3 R13, P2, R6, R14, RZ ;  /* 0x0000000e060d7210 */ /* 0x000fca0007f5e0ff */
[----:B0-----:R-:W-:Y:S02]  /*4fe0*/  IMAD.X R16, R18, 0x1, R5, P2 ;  /* 0x0000000112107824 */ /* 0x001fe400010e0605 */
[----:B----4-:R-:W-:-:S04]  /*4ff0*/  FMUL R12, R11, UR19 ;  /* 0x000000130b0c7c20 */ /* 0x010fc80008400000 */
[----:B--2---:R-:W-:Y:S01]  /*5000*/  FFMA R17, R21, UR18, R12 ;  /* 0x0000001215117c23 */ /* 0x004fe2000800000c */
[----:B------:R-:W-:-:S04]  /*5010*/  LEA R12, P2, R13, UR22, 0x2 ;  /* 0x000000160d0c7c11 */ /* 0x000fc8000f8410ff */
[----:B------:R-:W-:Y:S01]  /*5020*/  LEA.HI.X R13, R13, UR23, R16, 0x2, P2 ;  /* 0x000000170d0d7c11 */ /* 0x000fe200090f1410 */
[----:B------:R-:W-:Y:S04]  /*5030*/  @P1 STG.E desc[UR16][R226.64], R17 ;  /* 0x00000011e2001986 */ /* 0x000fe8000c101910 */
[----:B------:R0:W2:Y:S01]  /*5040*/  @P3 LDG.E.LTC128B R11, desc[UR16][R12.64] ;  /* 0x000000100c0b3981 */ /* 0x0000a2000c1e1920 */
[----:B------:R-:W-:Y:S01]  /*5050*/  USHF.L.U64.HI UR9, UR26, 0x2, UR27 ;  /* 0x000000021a097899 */ /* 0x000fe2000801021b */
[----:B------:R-:W-:Y:S01]  /*5060*/  BSSY B1, `(.L_x_23) ;  /* 0x0000015000017945 */ /* 0x000fe20003800000 */
[----:B0-----:R-:W-:-:S05]  /*5070*/  IMAD.U32 R12, RZ, RZ, UR26 ;  /* 0x0000001aff0c7e24 */ /* 0x001fca000f8e00ff */
[----:B------:R-:W-:-:S04]  /*5080*/  LEA R12, P1, R12, R226, 0x2 ;  /* 0x000000e20c0c7211 */ /* 0x000fc800078210ff */
[----:B------:R-:W-:Y:S01]  /*5090*/  IADD3.X R13, R227, UR9, RZ, P1, !PT ;  /* 0x00000009e30d7c10 */ /* 0x000fe20008ffe4ff */
[----:B--2---:R-:W-:-:S04]  /*50a0*/  FMUL R16, R11, UR19 ;  /* 0x000000130b107c20 */ /* 0x004fc80008400000 */
[----:B---3--:R-:W-:-:S05]  /*50b0*/  FFMA R16, R20, UR18, R16 ;  /* 0x0000001214107c23 */ /* 0x008fca0008000010 */
[----:B------:R0:W-:Y:S02]  /*50c0*/  @P3 STG.E desc[UR16][R12.64], R16 ;  /* 0x000000100c003986 */ /* 0x0001e4000c101910 */
[----:B0-----:R-:W-:-:S04]  /*50d0*/  IMAD.WIDE.U32 R16, R8, UR24, R2 ;  /* 0x0000001808107c25 */ /* 0x001fc8000f8e0002 */
[----:B------:R-:W-:Y:S02]  /*50e0*/  IMAD.IADD R17, R9, 0x1, R17 ;  /* 0x0000000109117824 */ /* 0x000fe400078e0211 */
[----:B------:R-:W-:-:S05]  /*50f0*/  IMAD.WIDE.U32 R16, R10, UR8, R16 ;  /* 0x000000080a107c25 */ /* 0x000fca000f8e0010 */
[----:B------:R-:W-:Y:S02]  /*5100*/  IADD3 R17, R17, UR10, RZ ;  /* 0x0000000a11117c10 */ /* 0x000fe4000fffe0ff */
[----:B------:R-:W-:-:S04]  /*5110*/  LEA R20, P1, R16, UR22, 0x2 ;  /* 0x0000001610147c11 */ /* 0x000fc8000f8210ff */
[----:B------:R-:W-:Y:S02]  /*5120*/  LEA.HI.X R21, R16, UR23, R17, 0x2, P1 ;  /* 0x0000001710157c11 */ /* 0x000fe400088f1411 */
[----:B------:R-:W-:Y:S02]  /*5130*/  ISETP.GT.AND P1, PT, R19, 0x8, PT ;  /* 0x000000081300780c */ /* 0x000fe40003f24270 */
[----:B------:R-:W-:Y:S01]  /*5140*/  IADD3 R16, P2, R2, R14, RZ ;  /* 0x0000000e02107210 */ /* 0x000fe20007f5e0ff */
[----:B------:R0:W-:Y:S01]  /*5150*/  STL.64 [R1+0x250], R20 ;  /* 0x0002501401007387 */ /* 0x0001e20000100a00 */
[----:B------:R-:W-:-:S03]  /*5160*/  ISETP.GT.AND P3, PT, R0, RZ, P1 ;  /* 0x000000ff0000720c */ /* 0x000fc60000f64270 */
[----:B------:R-:W-:Y:S02]  /*5170*/  IMAD.X R17, R3, 0x1, R18, P2 ;  /* 0x0000000103117824 */ /* 0x000fe400010e0612 */
[----:B------:R-:W-:-:S08]  /*5180*/  IMAD.WIDE.U32 R16, R10, UR8, R16 ;  /* 0x000000080a107c25 */ /* 0x000fd0000f8e0010 */
[----:B0-----:R-:W-:Y:S05]  /*5190*/  @!P3 BRA `(.L_x_24) ;  /* 0x000000000004b947 */ /* 0x001fea0003800000 */
[----:B------:R0:W5:Y:S02]  /*51a0*/  LDG.E.LTC128B R11, desc[UR16][R20.64+0x20] ;  /* 0x00002010140b7981 */ /* 0x000164000c1e1920 */
.L_x_24:
[----:B------:R-:W-:Y:S05]  /*51b0*/  BSYNC B1 ;  /* 0x0000000000017941 */ /* 0x000fea0003800000 */
.L_x_23:
[----:B------:R-:W0:Y:S01]  /*51c0*/  LDL.LU R19, [R1+0x8] ;  /* 0x0000080001137983 */ /* 0x000e220000300800 */
[----:B-----5:R-:W-:Y:S01]  /*51d0*/  FMUL R15, R11, UR19 ;  /* 0x000000130b0f7c20 */ /* 0x020fe20008400000 */
[----:B------:R-:W-:Y:S01]  /*51e0*/  LEA R22, P2, R16, UR22, 0x2 ;  /* 0x0000001610167c11 */ /* 0x000fe2000f8410ff */
[----:B------:R-:W-:Y:S01]  /*51f0*/  UIMAD UR9, UR25, 0x7, URZ ;  /* 0x00000007190978a4 */ /* 0x000fe2000f8e023f */
[----:B------:R-:W-:Y:S01]  /*5200*/  ISETP.GT.AND P5, PT, R0, 0x1, P1 ;  /* 0x000000010000780c */ /* 0x000fe20000fa4270 */
[----:B------:R-:W-:Y:S01]  /*5210*/  BSSY B1, `(.L_x_25) ;  /* 0x000000c000017945 */ /* 0x000fe20003800000 */
[----:B0-----:R-:W-:Y:S01]  /*5220*/  FFMA R20, R19, UR18, R15 ;  /* 0x0000001213147c23 */ /* 0x001fe2000800000f */
[----:B------:R-:W-:Y:S02]  /*5230*/  VIADD R15, R17, UR10 ;  /* 0x0000000a110f7c36 */ /* 0x000fe40008000000 */
[----:B------:R-:W-:Y:S01]  /*5240*/  IMAD.MOV.U32 R19, RZ, RZ, R18 ;  /* 0x000000ffff137224 */ /* 0x000fe200078e0012 */
[----:B------:R-:W-:Y:S01]  /*5250*/  MOV R18, R14 ;  /* 0x0000000e00127202 */ /* 0x000fe20000000f00 */
[----:B------:R0:W-:Y:S01]  /*5260*/  @P3 STG.E desc[UR16][R226.64+0x20], R20 ;  /* 0x00002014e2003986 */ /* 0x0001e2000c101910 */
[----:B------:R-:W-:Y:S01]  /*5270*/  LEA.HI.X R23, R16, UR23, R15, 0x2, P2 ;  /* 0x0000001710177c11 */ /* 0x000fe200090f140f */
[----:B------:R-:W-:-:S04]  /*5280*/  IMAD.U32 R14, RZ, RZ, UR24 ;  /* 0x00000018ff0e7e24 */ /* 0x000fc8000f8e00ff */
[----:B------:R0:W-:Y:S01]  /*5290*/  STL.64 [R1+0x248], R22 ;  /* 0x0002481601007387 */ /* 0x0001e20000100a00 */
[----:B------:R-:W-:Y:S01]  /*52a0*/  IMAD.WIDE.U32 R18, R14, 0x7, R18 ;  /* 0x000000070e127825 */ /* 0x000fe200078e0012 */
[----:B------:R-:W-:Y:S06]  /*52b0*/  @!P5 BRA `(.L_x_26) ;  /* 0x000000000004d947 */ /* 0x000fec0003800000 */
[----:B------:R2:W5:Y:S02]  /*52c0*/  LDG.E.LTC128B R11, desc[UR16][R22.64+0x20] ;  /* 0x00002010160b7981 */ /* 0x000564000c1e1920 */
.L_x_26:
[----:B------:R-:W-:Y:S05]  /*52d0*/  BSYNC B1 ;  /* 0x0000000000017941 */ /* 0x000fea0003800000 */
.L_x_25:
[----:B------:R-:W3:Y:S01]  /*52e0*/  LDL.LU R15, [R1+0xc] ;  /* 0x00000c00010f7983 */ /* 0x000ee20000300800 */
[----:B-----5:R-:W-:Y:S01]  /*52f0*/  FMUL R14, R11, UR19 ;  /* 0x000000130b0e7c20 */ /* 0x020fe20008400000 */
[----:B------:R-:W-:Y:S01]  /*5300*/  VIADD R19, R19, UR9 ;  /* 0x0000000913137c36 */ /* 0x000fe20008000000 */
[----:B------:R-:W-:Y:S01]  /*5310*/  ISETP.GT.AND P2, PT, R0, 0x8, P0 ;  /* 0x000000080000780c */ /* 0x000fe20000744270 */
[----:B0-2---:R-:W2:Y:S01]  /*5320*/  LDL.LU R22, [R1+0x10] ;  /* 0x0000100001167983 */ /* 0x005ea20000300800 */
[----:B------:R-:W-:-:S03]  /*5330*/  UIMAD UR28, UR27, 0x1c, URZ ;  /* 0x0000001c1b1c78a4 */ /* 0x000fc6000f8e023f */
[----:B------:R-:W4:Y:S01]  /*5340*/  LDL.LU R21, [R1+0x14] ;  /* 0x0000140001157983 */ /* 0x000f220000300800 */
[----:B---3--:R-:W-:Y:S01]  /*5350*/  FFMA R17, R15, UR18, R14 ;  /* 0x000000120f117c23 */ /* 0x008fe2000800000e */
[----:B------:R-:W-:-:S04]  /*5360*/  IADD3 R15, P3, R6, R18, RZ ;  /* 0x00000012060f7210 */ /* 0x000fc80007f7e0ff */
[----:B------:R0:W-:Y:S01]  /*5370*/  @P5 STG.E desc[UR16][R12.64+0x20], R17 ;  /* 0x000020110c005986 */ /* 0x0001e2000c101910 */
[----:B------:R-:W-:Y:S01]  /*5380*/  IMAD.X R16, R19, 0x1, R5, P3 ;  /* 0x0000000113107824 */ /* 0x000fe200018e0605 */
[----:B------:R-:W-:-:S04]  /*5390*/  LEA R14, P3, R15, UR22, 0x2 ;  /* 0x000000160f0e7c11 */ /* 0x000fc8000f8610ff */
[----:B------:R-:W-:-:S05]  /*53a0*/  LEA.HI.X R15, R15, UR23, R16, 0x2, P3 ;  /* 0x000000170f0f7c11 */ /* 0x000fca00098f1410 */
[----:B------:R3:W2:Y:S01]  /*53b0*/  @P2 LDG.E.LTC128B R11, desc[UR16][R14.64] ;  /* 0x000000100e0b2981 */ /* 0x0006a2000c1e1920 */
[----:B------:R-:W-:Y:S02]  /*53c0*/  IADD3 R18, P3, R18, UR24, RZ ;  /* 0x0000001812127c10 */ /* 0x000fe4000ff7e0ff */
[----:B------:R-:W-:Y:S02]  /*53d0*/  MOV R16, UR26 ;  /* 0x0000001a00107c02 */ /* 0x000fe40008000f00 */
[----:B------:R-:W-:-:S03]  /*53e0*/  IADD3.X R19, R19, UR25, RZ, P3, !PT ;  /* 0x0000001913137c10 */ /* 0x000fc60009ffe4ff */
[----:B0-----:R-:W-:Y:S01]  /*53f0*/  IMAD.WIDE.U32 R16, R16, 0x1c, R12 ;  /* 0x0000001c10107825 */ /* 0x001fe200078e000c */
[----:B---3--:R-:W-:-:S03]  /*5400*/  IADD3 R15, P3, R18, R6, RZ ;  /* 0x00000006120f7210 */ /* 0x008fc60007f7e0ff */
[----:B------:R-:W-:Y:S02]  /*5410*/  VIADD R17, R17, UR28 ;  /* 0x0000001c11117c36 */ /* 0x000fe40008000000 */
[----:B------:R-:W-:Y:S01]  /*5420*/  IMAD.X R20, R19, 0x1, R5, P3 ;  /* 0x0000000113147824 */ /* 0x000fe200018e0605 */
[----:B------:R-:W-:-:S04]  /*5430*/  LEA R14, P3, R15, UR22, 0x2 ;  /* 0x000000160f0e7c11 */ /* 0x000fc8000f8610ff */
[----:B------:R-:W-:Y:S02]  /*5440*/  LEA.HI.X R15, R15, UR23, R20, 0x2, P3 ;  /* 0x000000170f0f7c11 */ /* 0x000fe400098f1414 */
[----:B------:R-:W-:Y:S01]  /*5450*/  ISETP.GT.AND P3, PT, R0, 0x9, P0 ;  /* 0x000000090000780c */ /* 0x000fe20000764270 */
[----:B--2---:R-:W-:-:S04]  /*5460*/  FMUL R20, R11, UR19 ;  /* 0x000000130b147c20 */ /* 0x004fc80008400000 */
[----:B------:R-:W-:-:S05]  /*5470*/  FFMA R20, R22, UR18, R20 ;  /* 0x0000001216147c23 */ /* 0x000fca0008000014 */
[----:B------:R4:W-:Y:S04]  /*5480*/  @P2 STG.E desc[UR16][R16.64], R20 ;  /* 0x0000001410002986 */ /* 0x0009e8000c101910 */
[----:B------:R-:W2:Y:S01]  /*5490*/  @P3 LDG.E.LTC128B R11, desc[UR16][R14.64] ;  /* 0x000000100e0b3981 */ /* 0x000ea2000c1e1920 */
[----:B------:R-:W-:Y:S01]  /*54a0*/  USHF.L.U32 UR21, UR26, 0x5, URZ ;  /* 0x000000051a157899 */ /* 0x000fe2000800063f */
[----:B------:R-:W-:Y:S01]  /*54b0*/  BSSY B1, `(.L_x_27) ;  /* 0x0000016000017945 */ /* 0x000fe20003800000 */
[----:B------:R-:W-:Y:S02]  /*54c0*/  USHF.L.U64.HI UR11, UR26, 0x5, UR27 ;  /* 0x000000051a0b7899 */ /* 0x000fe4000801021b */
[----:B------:R-:W-:-:S04]  /*54d0*/  UIMAD.WIDE.U32 UR12, UR24, 0x7, UR12 ;  /* 0x00000007180c78a5 */ /* 0x000fc8000f8e000c */
[----:B------:R-:W-:-:S03]  /*54e0*/  UIADD3 UR15, UR9, UR13, URZ ;  /* 0x0000000d090f7290 */ /* 0x000fc6000fffe03f */
[----:B------:R-:W-:Y:S01]  /*54f0*/  UMOV UR14, UR12 ;  /* 0x0000000c000e7c82 */ /* 0x000fe20008000000 */
[----:B--2---:R-:W-:-:S04]  /*5500*/  FMUL R14, R11, UR19 ;  /* 0x000000130b0e7c20 */ /* 0x004fc80008400000 */
[----:B----4-:R-:W-:Y:S01]  /*5510*/  FFMA R20, R21, UR18, R14 ;  /* 0x0000001215147c23 */ /* 0x010fe2000800000e */
[----:B------:R-:W-:-:S04]  /*5520*/  IADD3 R14, P2, R12, UR21, RZ ;  /* 0x000000150c0e7c10 */ /* 0x000fc8000ff5e0ff */
[----:B------:R-:W-:-:S05]  /*5530*/  IADD3.X R15, R13, UR11, RZ, P2, !PT ;  /* 0x0000000b0d0f7c10 */ /* 0x000fca00097fe4ff */
[----:B------:R0:W-:Y:S02]  /*5540*/  @P3 STG.E desc[UR16][R14.64], R20 ;  /* 0x000000140e003986 */ /* 0x0001e4000c101910 */
[----:B0-----:R-:W-:-:S04]  /*5550*/  IMAD.U32 R20, RZ, RZ, UR24 ;  /* 0x00000018ff147e24 */ /* 0x001fc8000f8e00ff */
[----:B------:R-:W-:-:S03]  /*5560*/  IMAD.WIDE.U32 R20, R8, R20, UR14 ;  /* 0x0000000e08147e25 */ /* 0x000fc6000f8e0014 */
[----:B------:R-:W-:-:S04]  /*5570*/  IADD3 R20, P2, R2, R20, RZ ;  /* 0x0000001402147210 */ /* 0x000fc80007f5e0ff */
[----:B------:R-:W-:-:S03]  /*5580*/  IADD3.X R21, R3, R9, R21, P2, !PT ;  /* 0x0000000903157210 */ /* 0x000fc600017fe415 */
[----:B------:R-:W-:-:S05]  /*5590*/  IMAD.WIDE.U32 R20, R10, UR8, R20 ;  /* 0x000000080a147c25 */ /* 0x000fca000f8e0014 */
[----:B------:R-:W-:Y:S02]  /*55a0*/  IADD3 R21, R21, UR10, RZ ;  /* 0x0000000a15157c10 */ /* 0x000fe4000fffe0ff */
[----:B------:R-:W-:-:S04]  /*55b0*/  LEA R22, P2, R20, UR22, 0x2 ;  /* 0x0000001614167c11 */ /* 0x000fc8000f8410ff */
[----:B------:R-:W-:Y:S02]  /*55c0*/  LEA.HI.X R23, R20, UR23, R21, 0x2, P2 ;  /* 0x0000001714177c11 */ /* 0x000fe400090f1415 */
[----:B------:R-:W-:-:S03]  /*55d0*/  ISETP.GT.AND P2, PT, R0, 0x8, P1 ;  /* 0x000000080000780c */ /* 0x000fc60000f44270 */
[----:B------:R0:W-:Y:S10]  /*55e0*/  STL.64 [R1+0x240], R22 ;  /* 0x0002401601007387 */ /* 0x0001f40000100a00 */
[----:B------:R-:W-:Y:S05]  /*55f0*/  @!P2 BRA `(.L_x_28) ;  /* 0x000000000004a947 */ /* 0x000fea0003800000 */
[----:B------:R2:W5:Y:S02]  /*5600*/  LDG.E.LTC128B R11, desc[UR16][R22.64+0x20] ;  /* 0x00002010160b7981 */ /* 0x000564000c1e1920 */
.L_x_28:
[----:B------:R-:W-:Y:S05]  /*5610*/  BSYNC B1 ;  /* 0x0000000000017941 */ /* 0x000fea0003800000 */
.L_x_27:
[----:B------:R-:W3:Y:S01]  /*5620*/  LDL.LU R21, [R1+0x18] ;  /* 0x0000180001157983 */ /* 0x000ee20000300800 */
[----:B-----5:R-:W-:Y:S01]  /*5630*/  FMUL R20, R11, UR19 ;  /* 0x000000130b147c20 */ /* 0x020fe20008400000 */
[----:B------:R-:W-:Y:S01]  /*5640*/  UIADD3 UR12, UP0, UR12, UR24, URZ ;  /* 0x000000180c0c7290 */ /* 0x000fe2000ff1e03f */
[----:B------:R-:W-:Y:S01]  /*5650*/  ISETP.GT.AND P5, PT, R0, 0x9, P1 ;  /* 0x000000090000780c */ /* 0x000fe20000fa4270 */
[----:B------:R-:W-:Y:S02]  /*5660*/  BSSY B1, `(.L_x_29) ;  /* 0x0000011000017945 */ /* 0x000fe40003800000 */
[----:B------:R-:W-:Y:S01]  /*5670*/  UIADD3.X UR13, UR15, UR25, URZ, UP0, !UPT ;  /* 0x000000190f0d7290 */ /* 0x000fe200087fe43f */
[----:B---3--:R-:W-:-:S05]  /*5680*/  FFMA R20, R21, UR18, R20 ;  /* 0x0000001215147c23 */ /* 0x008fca0008000014 */
[----:B------:R3:W-:Y:S02]  /*5690*/  @P2 STG.E desc[UR16][R16.64+0x20], R20 ;  /* 0x0000201410002986 */ /* 0x0007e4000c101910 */
[----:B---3--:R-:W-:-:S04]  /*56a0*/  IMAD.U32 R16, RZ, RZ, UR24 ;  /* 0x00000018ff107e24 */ /* 0x008fc8000f8e00ff */
[----:B------:R-:W-:-:S03]  /*56b0*/  IMAD.WIDE.U32 R16, R8, R16, UR12 ;  /* 0x0000000c08107e25 */ /* 0x000fc6000f8e0010 */
[----:B------:R-:W-:-:S04]  /*56c0*/  IADD3 R16, P2, R2, R16, RZ ;  /* 0x0000001002107210 */ /* 0x000fc80007f5e0ff */
[----:B------:R-:W-:-:S03]  /*56d0*/  IADD3.X R17, R3, R9, R17, P2, !PT ;  /* 0x0000000903117210 */ /* 0x000fc600017fe411 */
[----:B------:R-:W-:-:S04]  /*56e0*/  IMAD.WIDE.U32 R16, R10, UR8, R16 ;  /* 0x000000080a107c25 */ /* 0x000fc8000f8e0010 */
[----:B------:R-:W-:Y:S01]  /*56f0*/  VIADD R17, R17, UR10 ;  /* 0x0000000a11117c36 */ /* 0x000fe20008000000 */
[----:B0-2---:R-:W-:-:S04]  /*5700*/  LEA R22, P2, R16, UR22, 0x2 ;  /* 0x0000001610167c11 */ /* 0x005fc8000f8410ff */
[----:B------:R-:W-:Y:S01]  /*5710*/  LEA.HI.X R23, R16, UR23, R17, 0x2, P2 ;  /* 0x0000001710177c11 */ /* 0x000fe200090f1411 */
[----:B------:R-:W-:-:S04]  /*5720*/  IMAD.U32 R16, RZ, RZ, UR24 ;  /* 0x00000018ff107e24 */ /* 0x000fc8000f8e00ff */
[----:B------:R0:W-:Y:S01]  /*5730*/  STL.64 [R1+0x238], R22 ;  /* 0x0002381601007387 */ /* 0x0001e20000100a00 */
[----:B------:R-:W-:Y:S01]  /*5740*/  IMAD.WIDE.U32 R18, R16, 0x7, R18 ;  /* 0x0000000710127825 */ /* 0x000fe200078e0012 */
[----:B------:R-:W-:Y:S06]  /*5750*/  @!P5 BRA `(.L_x_30) ;  /* 0x000000000004d947 */ /* 0x000fec0003800000 */
[----:B------:R2:W5:Y:S02]  /*5760*/  LDG.E.LTC128B R11, desc[UR16][R22.64+0x20] ;  /* 0x00002010160b7981 */ /* 0x000564000c1e1920 */
.L_x_30:
[----:B------:R-:W-:Y:S05]  /*5770*/  BSYNC B1 ;  /* 0x0000000000017941 */ /* 0x000fea0003800000 */
.L_x_29:
[----:B------:R-:W3:Y:S01]  /*5780*/  LDL.LU R17, [R1+0x1c] ;  /* 0x00001c0001117983 */ /* 0x000ee20000300800 */
[----:B-----5:R-:W-:Y:S01]  /*5790*/  FMUL R16, R11, UR19 ;  /* 0x000000130b107c20 */ /* 0x020fe20008400000 */
[----:B------:R-:W-:Y:S02]  /*57a0*/  IADD3 R19, R19, UR9, RZ ;  /* 0x0000000913137c10 */ /* 0x000fe4000fffe0ff */
[----:B------:R-:W-:Y:S01]  /*57b0*/  ISETP.GT.AND P2, PT, R0, 0x10, P0 ;  /* 0x000000100000780c */ /* 0x000fe20000744270 */
[----:B0-2---:R-:W2:Y:S01]  /*57c0*/  LDL.LU R22, [R1+0x20] ;  /* 0x0000200001167983 */ /* 0x005ea20000300800 */
[----:B---3--:R-:W-:Y:S01]  /*57d0*/  FFMA R21, R17, UR18, R16 ;  /* 0x0000001211157c23 */ /* 0x008fe20008000010 */
[----:B------:R-:W-:-:S04]  /*57e0*/  IADD3 R17, P3, R6, R18, RZ ;  /* 0x0000001206117210 */ /* 0x000fc80007f7e0ff */
[----:B------:R0:W-:Y:S01]  /*57f0*/  @P5 STG.E desc[UR16][R14.64+0x20], R21 ;  /* 0x000020150e005986 */ /* 0x0001e2000c101910 */
[----:B------:R-:W-:Y:S01]  /*5800*/  IMAD.X R20, R19, 0x1, R5, P3 ;  /* 0x0000000113147824 */ /* 0x000fe200018e0605 */
[----:B------:R-:W-:-:S04]  /*5810*/  LEA R16, P3, R17, UR22, 0x2 ;  /* 0x0000001611107c11 */ /* 0x000fc8000f8610ff */
[----:B------:R-:W-:-:S05]  /*5820*/  LEA.HI.X R17, R17, UR23, R20, 0x2, P3 ;  /* 0x0000001711117c11 */ /* 0x000fca00098f1414 */
[----:B------:R3:W4:Y:S01]  /*5830*/  @P2 LDG.E.LTC128B R11, desc[UR16][R16.64] ;  /* 0x00000010100b2981 */ /* 0x000722000c1e1920 */
[----:B------:R-:W-:Y:S01]  /*5840*/  IADD3 R18, P3, R18, UR24, RZ ;  /* 0x0000001812127c10 */ /* 0x000fe2000ff7e0ff */
[----:B------:R-:W-:Y:S03]  /*5850*/  BSSY B1, `(.L_x_31) ;  /* 0x000000f000017945 */ /* 0x000fe60003800000 */
[----:B------:R-:W-:Y:S02]  /*5860*/  IADD3.X R19, R19, UR25, RZ, P3, !PT ;  /* 0x0000001913137c10 */ /* 0x000fe40009ffe4ff */
[----:B0-----:R-:W-:Y:S01]  /*5870*/  IADD3 R21, P3, R18, R6, RZ ;  /* 0x0000000612157210 */ /* 0x001fe20007f7e0ff */
[----:B---3--:R-:W-:-:S04]  /*5880*/  IMAD.U32 R16, RZ, RZ, UR26 ;  /* 0x0000001aff107e24 */ /* 0x008fc8000f8e00ff */
[----:B------:R-:W-:-:S04]  /*5890*/  IMAD.WIDE.U32 R16, R16, 0x1c, R14 ;  /* 0x0000001c10107825 */ /* 0x000fc800078e000e */
[----:B------:R-:W-:Y:S02]  /*58a0*/  VIADD R17, R17, UR28 ;  /* 0x0000001c11117c36 */ /* 0x000fe40008000000 */
[----:B----4-:R-:W-:-:S04]  /*58b0*/  FMUL R20, R11, UR19 ;  /* 0x000000130b147c20 */ /* 0x010fc80008400000 */
[----:B--2---:R-:W-:Y:S01]  /*58c0*/  FFMA R20, R22, UR18, R20 ;  /* 0x0000001216147c23 */ /* 0x004fe20008000014 */
[----:B------:R-:W-:-:S04]  /*58d0*/  IADD3.X R22, R19, R5, RZ, P3, !PT ;  /* 0x0000000513167210 */ /* 0x000fc80001ffe4ff */
[----:B------:R0:W-:Y:S01]  /*58e0*/  @P2 STG.E desc[UR16][R16.64], R20 ;  /* 0x0000001410002986 */ /* 0x0001e2000c101910 */
[----:B------:R-:W-:Y:S02]  /*58f0*/  ISETP.GT.AND P2, PT, R0, 0x11, P0 ;  /* 0x000000110000780c */ /* 0x000fe40000744270 */
[----:B0-----:R-:W-:-:S04]  /*5900*/  LEA R20, P3, R21, UR22, 0x2 ;  /* 0x0000001615147c11 */ /* 0x001fc8000f8610ff */
[----:B------:R-:W-:-:S07]  /*5910*/  LEA.HI.X R21, R21, UR23, R22, 0x2, P3 ;  /* 0x0000001715157c11 */ /* 0x000fce00098f1416 */
[----:B------:R-:W-:Y:S05]  /*5920*/  @!P2 BRA `(.L_x_32) ;  /* 0x000000000004a947 */ /* 0x000fea0003800000 */
[----:B------:R0:W5:Y:S02]  /*5930*/  LDG.E.LTC128B R11, desc[UR16][R20.64] ;  /* 0x00000010140b7981 */ /* 0x000164000c1e1920 */
.L_x_32:
[----:B------:R-:W-:Y:S05]  /*5940*/  BSYNC B1 ;  /* 0x0000000000017941 */ /* 0x000fea0003800000 */
.L_x_31:
[----:B0-----:R-:W2:Y:S01]  /*5950*/  LDL.LU R21, [R1+0x24] ;  /* 0x0000240001157983 */ /* 0x001ea20000300800 */
[----:B------:R-:W-:Y:S01]  /*5960*/  IADD3 R14, P3, R14, UR21, RZ ;  /* 0x000000150e0e7c10 */ /* 0x000fe2000ff7e0ff */
[----:B-----5:R-:W-:Y:S01]  /*5970*/  FMUL R20, R11, UR19 ;  /* 0x000000130b147c20 */ /* 0x020fe20008400000 */
[----:B------:R-:W-:Y:S01]  /*5980*/  UIMAD.WIDE.U32 UR14, UR24, 0x7, UR14 ;  /* 0x00000007180e78a5 */ /* 0x000fe2000f8e000e */
[----:B------:R-:W-:Y:S01]  /*5990*/  BSSY B1, `(.L_x_33) ;  /* 0x0000012000017945 */ /* 0x000fe20003800000 */
[----:B------:R-:W-:Y:S02]  /*59a0*/  IADD3.X R15, R15, UR11, RZ, P3, !PT ;  /* 0x0000000b0f0f7c10 */ /* 0x000fe40009ffe4ff */
[----:B------:R-:W-:-:S04]  /*59b0*/  UIADD3 UR14, UP0, UR14, UR24, URZ ;  /* 0x000000180e0e7290 */ /* 0x000fc8000ff1e03f */
[----:B------:R-:W-:Y:S01]  /*59c0*/  UIADD3.X UR15, UR25, UR9, UR15, UP0, !UPT ;  /* 0x00000009190f7290 */ /* 0x000fe200087fe40f */
[----:B--2---:R-:W-:-:S05]  /*59d0*/  FFMA R20, R21, UR18, R20 ;  /* 0x0000001215147c23 */ /* 0x004fca0008000014 */
[----:B------:R0:W-:Y:S02]  /*59e0*/  @P2 STG.E desc[UR16][R14.64], R20 ;  /* 0x000000140e002986 */ /* 0x0001e4000c101910 */
[----:B0-----:R-:W-:-:S04]  /*59f0*/  IMAD.U32 R20, RZ, RZ, UR24 ;  /* 0x00000018ff147e24 */ /* 0x001fc8000f8e00ff */
[----:B------:R-:W-:-:S03]  /*5a00*/  IMAD.WIDE.U32 R20, R8, R20, UR14 ;  /* 0x0000000e08147e25 */ /* 0x000fc6000f8e0014 */
[----:B------:R-:W-:-:S04]  /*5a10*/  IADD3 R20, P2, R2, R20, RZ ;  /* 0x0000001402147210 */ /* 0x000fc80007f5e0ff */
[----:B------:R-:W-:-:S03]  /*5a20*/  IADD3.X R21, R3, R9, R21, P2, !PT ;  /* 0x0000000903157210 */ /* 0x000fc600017fe415 */
[----:B------:R-:W-:-:S04]  /*5a30*/  IMAD.WIDE.U32 R20, R10, UR8, R20 ;  /* 0x000000080a147c25 */ /* 0x000fc8000f8e0014 */
[----:B------:R-:W-:Y:S01]  /*5a40*/  VIADD R21, R21, UR10 ;  /* 0x0000000a15157c36 */ /* 0x000fe20008000000 */
[----:B------:R-:W-:-:S04]  /*5a50*/  LEA R22, P2, R20, UR22, 0x2 ;  /* 0x0000001614167c11 */ /* 0x000fc8000f8410ff */
[----:B------:R-:W-:Y:S02]  /*5a60*/  LEA.HI.X R23, R20, UR23, R21, 0x2, P2 ;  /* 0x0000001714177c11 */ /* 0x000fe400090f1415 */
[----:B------:R-:W-:-:S03]  /*5a70*/  ISETP.GT.AND P2, PT, R0, 0x10, P1 ;  /* 0x000000100000780c */ /* 0x000fc60000f44270 */
[----:B------:R0:W-:Y:S10]  /*5a80*/  STL.64 [R1+0x230], R22 ;  /* 0x0002301601007387 */ /* 0x0001f40000100a00 */
[----:B------:R-:W-:Y:S05]  /*5a90*/  @!P2 BRA `(.L_x_34) ;  /* 0x000000000004a947 */ /* 0x000fea0003800000 */
[----:B------:R2:W5:Y:S02]  /*5aa0*/  LDG.E.LTC128B R11, desc[UR16][R22.64+0x20] ;  /* 0x00002010160b7981 */ /* 0x000564000c1e1920 */
.L_x_34:
[----:B------:R-:W-:Y:S05]  /*5ab0*/  BSYNC B1 ;  /* 0x0000000000017941 */ /* 0x000fea0003800000 */
.L_x_33:
[----:B------:R-:W3:Y:S01]  /*5ac0*/  LDL.LU R21, [R1+0x28] ;  /* 0x0000280001157983 */ /* 0x000ee20000300800 */
[----:B-----5:R-:W-:Y:S01]  /*5ad0*/  FMUL R20, R11, UR19 ;  /* 0x000000130b147c20 */ /* 0x020fe20008400000 */
[----:B------:R-:W-:Y:S01]  /*5ae0*/  UIMAD.WIDE.U32 UR12, UR24, 0x7, UR12 ;  /* 0x00000007180c78a5 */ /* 0x000fe2000f8e000c */
[----:B------:R-:W-:Y:S01]  /*5af0*/  ISETP.GT.AND P5, PT, R0, 0x11, P1 ;  /* 0x000000110000780c */ /* 0x000fe20000fa4270 */
[----:B------:R-:W-:Y:S02]  /*5b00*/  BSSY B1, `(.L_x_35) ;  /* 0x0000012000017945 */ /* 0x000fe40003800000 */
[----:B------:R-:W-:-:S04]  /*5b10*/  UIADD3 UR12, UP0, UR12, UR24, URZ ;  /* 0x000000180c0c7290 */ /* 0x000fc8000ff1e03f */
[----:B------:R-:W-:Y:S01]  /*5b20*/  UIADD3.X UR13, UR25, UR9, UR13, UP0, !UPT ;  /* 0x00000009190d7290 */ /* 0x000fe200087fe40d */
[----:B---3--:R-:W-:-:S05]  /*5b30*/  FFMA R20, R21, UR18, R20 ;  /* 0x0000001215147c23 */ /* 0x008fca0008000014 */
[----:B------:R3:W-:Y:S02]  /*5b40*/  @P2 STG.E desc[UR16][R16.64+0x20], R20 ;  /* 0x0000201410002986 */ /* 0x0007e4000c101910 */
[----:B---3--:R-:W-:-:S04]  /*5b50*/  IMAD.U32 R16, RZ, RZ, UR24 ;  /* 0x00000018ff107e24 */ /* 0x008fc8000f8e00ff */
[----:B------:R-:W-:-:S03]  /*5b60*/  IMAD.WIDE.U32 R16, R8, R16, UR12 ;  /* 0x0000000c08107e25 */ /* 0x000fc6000f8e0010 */
[----:B------:R-:W-:-:S04]  /*5b70*/  IADD3 R16, P2, R2, R16, RZ ;  /* 0x0000001002107210 */ /* 0x000fc80007f5e0ff */
[----:B------:R-:W-:-:S03]  /*5b80*/  IADD3.X R17, R3, R9, R17, P2, !PT ;  /* 0x0000000903117210 */ /* 0x000fc600017fe411 */
[----:B------:R-:W-:-:S05]  /*5b90*/  IMAD.WIDE.U32 R16, R10, UR8, R16 ;  /* 0x000000080a107c25 */ /* 0x000fca000f8e0010 */
[----:B------:R-:W-:Y:S02]  /*5ba0*/  IADD3 R17, R17, UR10, RZ ;  /* 0x0000000a11117c10 */ /* 0x000fe4000fffe0ff */
[----:B0-2---:R-:W-:-:S04]  /*5bb0*/  LEA R22, P2, R16, UR22, 0x2 ;  /* 0x0000001610167c11 */ /* 0x005fc8000f8410ff */
[----:B------:R-:W-:Y:S01]  /*5bc0*/  LEA.HI.X R23, R16, UR23, R17, 0x2, P2 ;  /* 0x0000001710177c11 */ /* 0x000fe200090f1411 */
[----:B------:R-:W-:-:S04]  /*5bd0*/  IMAD.U32 R16, RZ, RZ, UR24 ;  /* 0x00000018ff107e24 */ /* 0x000fc8000f8e00ff */
[----:B------:R0:W-:Y:S01]  /*5be0*/  STL.64 [R1+0x228], R22 ;  /* 0x0002281601007387 */ /* 0x0001e20000100a00 */
[----:B------:R-:W-:Y:S01]  /*5bf0*/  IMAD.WIDE.U32 R18, R16, 0x7, R18 ;  /* 0x0000000710127825 */ /* 0x000fe200078e0012 */
[----:B------:R-:W-:Y:S06]  /*5c00*/  @!P5 BRA `(.L_x_36) ;  /* 0x000000000004d947 */ /* 0x000fec0003800000 */
[----:B------:R2:W5:Y:S02]  /*5c10*/  LDG.E.LTC128B R11, desc[UR16][R22.64+0x20] ;  /* 0x00002010160b7981 */ /* 0x000564000c1e1920 */
.L_x_36:
[----:B------:R-:W-:Y:S05]  /*5c20*/  BSYNC B1 ;  /* 0x0000000000017941 */ /* 0x000fea0003800000 */
.L_x_35:
[----:B------:R-:W3:Y:S01]  /*5c30*/  LDL.LU R17, [R1+0x2c] ;  /* 0x00002c0001117983 */ /* 0x000ee20000300800 */
[----:B-----5:R-:W-:Y:S01]  /*5c40*/  FMUL R16, R11, UR19 ;  /* 0x000000130b107c20 */ /* 0x020fe20008400000 */
[----:B------:R-:W-:Y:S01]  /*5c50*/  VIADD R19, R19, UR9 ;  /* 0x0000000913137c36 */ /* 0x000fe20008000000 */
        /* <DEDUP_REMOVED lines=12> */
[----:B0-----:R-:W-:Y:S02]  /*5d20*/  IADD3 R21, P3, R18, R6, RZ ;  /* 0x0000000612157210 */ /* 0x001fe40007f7e0ff */
[----:B---3--:R-:W-:-:S05]  /*5d30*/  MOV R16, UR26 ;  /* 0x0000001a00107c02 */ /* 0x008fca0008000f00 */
[----:B------:R-:W-:-:S04]  /*5d40*/  IMAD.WIDE.U32 R16, R16, 0x1c, R14 ;  /* 0x0000001c10107825 */ /* 0x000fc800078e000e */
[----:B------:R-:W-:Y:S02]  /*5d50*/  VIADD R17, R17, UR28 ;  /* 0x0000001c11117c36 */ /* 0x000fe40008000000 */
[----:B----4-:R-:W-:-:S04]  /*5d60*/  FMUL R20, R11, UR19 ;  /* 0x000000130b147c20 */ /* 0x010fc80008400000 */
[----:B--2---:R-:W-:Y:S01]  /*5d70*/  FFMA R20, R22, UR18, R20 ;  /* 0x0000001216147c23 */ /* 0x004fe20008000014 */
[----:B------:R-:W-:-:S04]  /*5d80*/  IMAD.X R22, R19, 0x1, R5, P3 ;  /* 0x0000000113167824 */ /* 0x000fc800018e0605 */
[----:B------:R0:W-:Y:S01]  /*5d90*/  @P2 STG.E desc[UR16][R16.64], R20 ;  /* 0x0000001410002986 */ /* 0x0001e2000c101910 */
[----:B------:R-:W-:Y:S02]  /*5da0*/  ISETP.GT.AND P2, PT, R0, 0x19, P0 ;  /* 0x000000190000780c */ /* 0x000fe40000744270 */
[----:B0-----:R-:W-:-:S04]  /*5db0*/  LEA R20, P3, R21, UR22, 0x2 ;  /* 0x0000001615147c11 */ /* 0x001fc8000f8610ff */
[----:B------:R-:W-:-:S07]  /*5dc0*/  LEA.HI.X R21, R21, UR23, R22, 0x2, P3 ;  /* 0x0000001715157c11 */ /* 0x000fce00098f1416 */
[----:B------:R-:W-:Y:S05]  /*5dd0*/  @!P2 BRA `(.L_x_38) ;  /* 0x000000000004a947 */ /* 0x000fea0003800000 */
[----:B------:R0:W5:Y:S02]  /*5de0*/  LDG.E.LTC128B R11, desc[UR16][R20.64] ;  /* 0x00000010140b7981 */ /* 0x000164000c1e1920 */
.L_x_38:
[----:B------:R-:W-:Y:S05]  /*5df0*/  BSYNC B1 ;  /* 0x0000000000017941 */ /* 0x000fea0003800000 */
.L_x_37:
        /* <DEDUP_REMOVED lines=22> */
.L_x_40:
[----:B------:R-:W-:Y:S05]  /*5f60*/  BSYNC B1 ;  /* 0x0000000000017941 */ /* 0x000fea0003800000 */
.L_x_39:
        /* <DEDUP_REMOVED lines=22> */
.L_x_42:
[----:B------:R-:W-:Y:S05]  /*60d0*/  BSYNC B1 ;  /* 0x0000000000017941 */ /* 0x000fea0003800000 */
.L_x_41:
        /* <DEDUP_REMOVED lines=28> */
.L_x_44:
[----:B------:R-:W-:Y:S05]  /*62a0*/  BSYNC B1 ;  /* 0x0000000000017941 */ /* 0x000fea0003800000 */
.L_x_43:
        /* <DEDUP_REMOVED lines=22> */
.L_x_46:
[----:B------:R-:W-:Y:S05]  /*6410*/  BSYNC B1 ;  /* 0x0000000000017941 */ /* 0x000fea0003800000 */
.L_x_45:
        /* <DEDUP_REMOVED lines=22> */
.L_x_48:
[----:B------:R-:W-:Y:S05]  /*6580*/  BSYNC B1 ;  /* 0x0000000000017941 */ /* 0x000fea0003800000 */
.L_x_47:
        /* <DEDUP_REMOVED lines=28> */
.L_x_50:
[----:B------:R-:W-:Y:S05]  /*6750*/  BSYNC B1 ;  /* 0x0000000000017941 */ /* 0x000fea0003800000 */
.L_x_49:
        /* <DEDUP_REMOVED lines=22> */
.L_x_52:
[----:B------:R-:W-:Y:S05]  /*68c0*/  BSYNC B1 ;  /* 0x0000000000017941 */ /* 0x000fea0003800000 */
.L_x_51:
        /* <DEDUP_REMOVED lines=22> */
.L_x_54:
[----:B------:R-:W-:Y:S05]  /*6a30*/  BSYNC B1 ;  /* 0x0000000000017941 */ /* 0x000fea0003800000 */
.L_x_53:
        /* <DEDUP_REMOVED lines=28> */
.L_x_56:
[----:B------:R-:W-:Y:S05]  /*6c00*/  BSYNC B1 ;  /* 0x0000000000017941 */ /* 0x000fea0003800000 */
.L_x_55:
        /* <DEDUP_REMOVED lines=22> */
.L_x_58:
[----:B------:R-:W-:Y:S05]  /*6d70*/  BSYNC B1 ;  /* 0x0000000000017941 */ /* 0x000fea0003800000 */
.L_x_57:
        /* <DEDUP_REMOVED lines=22> */
.L_x_60:
[----:B------:R-:W-:Y:S05]  /*6ee0*/  BSYNC B1 ;  /* 0x0000000000017941 */ /* 0x000fea0003800000 */
.L_x_59:
        /* <DEDUP_REMOVED lines=28> */
.L_x_62:
[----:B------:R-:W-:Y:S05]  /*70b0*/  BSYNC B1 ;  /* 0x0000000000017941 */ /* 0x000fea0003800000 */
.L_x_61:
        /* <DEDUP_REMOVED lines=22> */
.L_x_64:
[----:B------:R-:W-:Y:S05]  /*7220*/  BSYNC B1 ;  /* 0x0000000000017941 */ /* 0x000fea0003800000 */
.L_x_63:
        /* <DEDUP_REMOVED lines=22> */
.L_x_66:
[----:B------:R-:W-:Y:S05]  /*7390*/  BSYNC B1 ;  /* 0x0000000000017941 */ /* 0x000fea0003800000 */
.L_x_65:
        /* <DEDUP_REMOVED lines=28> */
.L_x_68:
[----:B------:R-:W-:Y:S05]  /*7560*/  BSYNC B1 ;  /* 0x0000000000017941 */ /* 0x000fea0003800000 */
.L_x_67:
        /* <DEDUP_REMOVED lines=22> */
.L_x_70:
[----:B------:R-:W-:Y:S05]  /*76d0*/  BSYNC B1 ;  /* 0x0000000000017941 */ /* 0x000fea0003800000 */
.L_x_69:
        /* <DEDUP_REMOVED lines=18> */
[----:B------:R0:W-:Y:S01]  /*7800*/  STL.64 [R1], R22 ;  /* 0x0000001601007387 */ /* 0x0001e20000100a00 */
[----:B------:R-:W-:Y:S01]  /*7810*/  IMAD.WIDE.U32 R18, R16, 0x7, R18 ;  /* 0x0000000710127825 */ /* 0x000fe200078e0012 */
[----:B------:R-:W-:Y:S06]  /*7820*/  @!P5 BRA `(.L_x_72) ;  /* 0x000000000004d947 */ /* 0x000fec0003800000 */
[----:B------:R2:W5:Y:S02]  /*7830*/  LDG.E.LTC128B R11, desc[UR16][R22.64+0x20] ;  /* 0x00002010160b7981 */ /* 0x000564000c1e1920 */
.L_x_72:
[----:B------:R-:W-:Y:S05]  /*7840*/  BSYNC B1 ;  /* 0x0000000000017941 */ /* 0x000fea0003800000 */
.L_x_71:
        /* <DEDUP_REMOVED lines=28> */
.L_x_74:
[----:B------:R-:W-:Y:S05]  /*7a10*/  BSYNC B1 ;  /* 0x0000000000017941 */ /* 0x000fea0003800000 */
.L_x_73:
        /* <DEDUP_REMOVED lines=18> */
[----:B------:R-:W-:-:S13]  /*7b40*/  ISETP.GT.AND P2, PT, R0, 0x48, P1 ;  /* 0x000000480000780c */ /* 0x000fda0000f44270 */
[----:B------:R-:W-:Y:S05]  /*7b50*/  @!P2 BRA `(.L_x_76) ;  /* 0x000000000004a947 */ /* 0x000fea0003800000 */
[----:B------:R0:W5:Y:S02]  /*7b60*/  LDG.E.LTC128B R11, desc[UR16][R236.64+0x20] ;  /* 0x00002010ec0b7981 */ /* 0x000164000c1e1920 */
.L_x_76:
[----:B------:R-:W-:Y:S05]  /*7b70*/  BSYNC B1 ;  /* 0x0000000000017941 */ /* 0x000fea0003800000 */
.L_x_75:
[----:B------:R-:W2:Y:S01]  /*7b80*/  LDL.LU R21, [R1+0x98] ;  /* 0x0000980001157983 */ /* 0x000ea20000300800 */
[----:B-----5:R-:W-:Y:S01]  /*7b90*/  FMUL R20, R11, UR19 ;  /* 0x000000130b147c20 */ /* 0x020fe20008400000 */
[----:B------:R-:W-:Y:S01]  /*7ba0*/  UIMAD.WIDE.U32 UR12, UR24, 0x7, UR12 ;  /* 0x00000007180c78a5 */ /* 0x000fe2000f8e000c */
[----:B------:R-:W-:Y:S01]  /*7bb0*/  ISETP.GT.AND P5, PT, R0, 0x49, P1 ;  /* 0x000000490000780c */ /* 0x000fe20000fa4270 */
[----:B------:R-:W-:Y:S02]  /*7bc0*/  BSSY B1, `(.L_x_77) ;  /* 0x0000011000017945 */ /* 0x000fe40003800000 */
[----:B------:R-:W-:-:S04]  /*7bd0*/  UIADD3 UR12, UP0, UR12, UR24, URZ ;  /* 0x000000180c0c7290 */ /* 0x000fc8000ff1e03f */
[----:B------:R-:W-:Y:S01]  /*7be0*/  UIADD3.X UR13, UR25, UR9, UR13, UP0, !UPT ;  /* 0x00000009190d7290 */ /* 0x000fe200087fe40d */
[----:B--2---:R-:W-:-:S05]  /*7bf0*/  FFMA R20, R21, UR18, R20 ;  /* 0x0000001215147c23 */ /* 0x004fca0008000014 */
[----:B------:R2:W-:Y:S02]  /*7c00*/  @P2 STG.E desc[UR16][R16.64+0x20], R20 ;  /* 0x0000201410002986 */ /* 0x0005e4000c101910 */
[----:B--2---:R-:W-:-:S04]  /*7c10*/  IMAD.U32 R16, RZ, RZ, UR24 ;  /* 0x00000018ff107e24 */ /* 0x004fc8000f8e00ff */
[----:B------:R-:W-:-:S03]  /*7c20*/  IMAD.WIDE.U32 R16, R8, R16, UR12 ;  /* 0x0000000c08107e25 */ /* 0x000fc6000f8e0010 */
[----:B------:R-:W-:-:S04]  /*7c30*/  IADD3 R16, P2, R2, R16, RZ ;  /* 0x0000001002107210 */ /* 0x000fc80007f5e0ff */
[----:B------:R-:W-:-:S03]  /*7c40*/  IADD3.X R17, R3, R9, R17, P2, !PT ;  /* 0x0000000903117210 */ /* 0x000fc600017fe411 */
[----:B------:R-:W-:-:S04]  /*7c50*/  IMAD.WIDE.U32 R16, R10, UR8, R16 ;  /* 0x000000080a107c25 */ /* 0x000fc8000f8e0010 */
[----:B------:R-:W-:Y:S01]  /*7c60*/  VIADD R17, R17, UR10 ;  /* 0x0000000a11117c36 */ /* 0x000fe20008000000 */
[----:B------:R-:W-:-:S04]  /*7c70*/  LEA R234, P2, R16, UR22, 0x2 ;  /* 0x0000001610ea7c11 */ /* 0x000fc8000f8410ff */
[----:B------:R-:W-:Y:S01]  /*7c80*/  LEA.HI.X R235, R16, UR23, R17, 0x2, P2 ;  /* 0x0000001710eb7c11 */ /* 0x000fe200090f1411 */
[----:B------:R-:W-:-:S04]  /*7c90*/  IMAD.U32 R16, RZ, RZ, UR24 ;  /* 0x00000018ff107e24 */ /* 0x000fc8000f8e00ff */
[----:B------:R-:W-:Y:S01]  /*7ca0*/  IMAD.WIDE.U32 R18, R16, 0x7, R18 ;  /* 0x0000000710127825 */ /* 0x000fe200078e0012 */
[----:B------:R-:W-:Y:S06]  /*7cb0*/  @!P5 BRA `(.L_x_78) ;  /* 0x000000000004d947 */ /* 0x000fec0003800000 */
[----:B------:R2:W5:Y:S02]  /*7cc0*/  LDG.E.LTC128B R11, desc[UR16][R234.64+0x20] ;  /* 0x00002010ea0b7981 */ /* 0x000564000c1e1920 */
.L_x_78:
[----:B------:R-:W-:Y:S05]  /*7cd0*/  BSYNC B1 ;  /* 0x0000000000017941 */ /* 0x000fea0003800000 */
.L_x_77:
[----:B------:R-:W3:Y:S01]  /*7ce0*/  LDL.LU R16, [R1+0x9c] ;  /* 0x00009c0001107983 */ /* 0x000ee20000300800 */
[----:B------:R-:W-:Y:S01]  /*7cf0*/  IADD3 R19, R19, UR9, RZ ;  /* 0x0000000913137c10 */ /* 0x000fe2000fffe0ff */
[----:B-----5:R-:W-:Y:S01]  /*7d00*/  FMUL R21, R11, UR19 ;  /* 0x000000130b157c20 */ /* 0x020fe20008400000 */
[----:B------:R-:W-:Y:S01]  /*7d10*/  IADD3 R17, P3, R6, R18, RZ ;  /* 0x0000001206117210 */ /* 0x000fe20007f7e0ff */
[----:B------:R-:W4:Y:S01]  /*7d20*/  LDL.LU R22, [R1+0xa0] ;  /* 0x0000a00001167983 */ /* 0x000f220000300800 */
[----:B------:R-:W-:-:S03]  /*7d30*/  ISETP.GT.AND P2, PT, R0, 0x50, P0 ;  /* 0x000000500000780c */ /* 0x000fc60000744270 */
[----:B------:R-:W-:Y:S02]  /*7d40*/  IMAD.X R20, R19, 0x1, R5, P3 ;  /* 0x0000000113147824 */ /* 0x000fe400018e0605 */
[----:B---3--:R-:W-:Y:S01]  /*7d50*/  FFMA R21, R16, UR18, R21 ;  /* 0x0000001210157c23 */ /* 0x008fe20008000015 */
[----:B------:R-:W-:-:S04]  /*7d60*/  LEA R16, P3, R17, UR22, 0x2 ;  /* 0x0000001611107c11 */ /* 0x000fc8000f8610ff */
[----:B------:R-:W-:Y:S01]  /*7d70*/  LEA.HI.X R17, R17, UR23, R20, 0x2, P3 ;  /* 0x0000001711117c11 */ /* 0x000fe200098f1414 */
[----:B------:R3:W-:Y:S04]  /*7d80*/  @P5 STG.E desc[UR16][R14.64+0x20], R21 ;  /* 0x000020150e005986 */ /* 0x0007e8000c101910 */
[----:B------:R0:W2:Y:S01]  /*7d90*/  @P2 LDG.E.LTC128B R11, desc[UR16][R16.64] ;  /* 0x00000010100b2981 */ /* 0x0000a2000c1e1920 */
[----:B------:R-:W-:Y:S01]  /*7da0*/  IADD3 R18, P3, R18, UR24, RZ ;  /* 0x0000001812127c10 */ /* 0x000fe2000ff7e0ff */
[----:B------:R-:W-:Y:S03]  /*7db0*/  BSSY B1, `(.L_x_79) ;  /* 0x000000f000017945 */ /* 0x000fe60003800000 */
[----:B------:R-:W-:-:S02]  /*7dc0*/  IADD3.X R19, R19, UR25, RZ, P3, !PT ;  /* 0x0000001913137c10 */ /* 0x000fc40009ffe4ff */
[----:B---3--:R-:W-:Y:S01]  /*7dd0*/  IADD3 R21, P3, R18, R6, RZ ;  /* 0x0000000612157210 */ /* 0x008fe20007f7e0ff */
[----:B0-----:R-:W-:-:S04]  /*7de0*/  IMAD.U32 R16, RZ, RZ, UR26 ;  /* 0x0000001aff107e24 */ /* 0x001fc8000f8e00ff */
[----:B------:R-:W-:-:S04]  /*7df0*/  IMAD.WIDE.U32 R16, R16, 0x1c, R14 ;  /* 0x0000001c10107825 */ /* 0x000fc800078e000e */
[----:B------:R-:W-:Y:S02]  /*7e00*/  VIADD R17, R17, UR28 ;  /* 0x0000001c11117c36 */ /* 0x000fe40008000000 */
[----:B--2---:R-:W-:-:S04]  /*7e10*/  FMUL R20, R11, UR19 ;  /* 0x000000130b147c20 */ /* 0x004fc80008400000 */
[----:B----4-:R-:W-:Y:S01]  /*7e20*/  FFMA R20, R22, UR18, R20 ;  /* 0x0000001216147c23 */ /* 0x010fe20008000014 */
[----:B------:R-:W-:-:S04]  /*7e30*/  IADD3.X R22, R19, R5, RZ, P3, !PT ;  /* 0x0000000513167210 */ /* 0x000fc80001ffe4ff */
[----:B------:R0:W-:Y:S01]  /*7e40*/  @P2 STG.E desc[UR16][R16.64], R20 ;  /* 0x0000001410002986 */ /* 0x0001e2000c101910 */
[----:B------:R-:W-:Y:S02]  /*7e50*/  ISETP.GT.AND P2, PT, R0, 0x51, P0 ;  /* 0x000000510000780c */ /* 0x000fe40000744270 */
[----:B0-----:R-:W-:-:S04]  /*7e60*/  LEA R20, P3, R21, UR22, 0x2 ;  /* 0x0000001615147c11 */ /* 0x001fc8000f8610ff */
[----:B------:R-:W-:-:S07]  /*7e70*/  LEA.HI.X R21, R21, UR23, R22, 0x2, P3 ;  /* 0x0000001715157c11 */ /* 0x000fce00098f1416 */
[----:B------:R-:W-:Y:S05]  /*7e80*/  @!P2 BRA `(.L_x_80) ;  /* 0x000000000004a947 */ /* 0x000fea0003800000 */
[----:B------:R0:W5:Y:S02]  /*7e90*/  LDG.E.LTC128B R11, desc[UR16][R20.64] ;  /* 0x00000010140b7981 */ /* 0x000164000c1e1920 */
.L_x_80:
[----:B------:R-:W-:Y:S05]  /*7ea0*/  BSYNC B1 ;  /* 0x0000000000017941 */ /* 0x000fea0003800000 */
.L_x_79:
        /* <DEDUP_REMOVED lines=18> */
[----:B------:R-:W-:-:S13]  /*7fd0*/  ISETP.GT.AND P2, PT, R0, 0x50, P1 ;  /* 0x000000500000780c */ /* 0x000fda0000f44270 */
[----:B------:R-:W-:Y:S05]  /*7fe0*/  @!P2 BRA `(.L_x_82) ;  /* 0x000000000004a947 */ /* 0x000fea0003800000 */
[----:B------:R0:W5:Y:S02]  /*7ff0*/  LDG.E.LTC128B R11, desc[UR16][R232.64+0x20] ;  /* 0x00002010e80b7981 */ /* 0x000164000c1e1920 */
.L_x_82:
[----:B------:R-:W-:Y:S05]  /*8000*/  BSYNC B1 ;  /* 0x0000000000017941 */ /* 0x000fea0003800000 */
.L_x_81:
        /* <DEDUP_REMOVED lines=13> */
[----:B------:R-:W-:-:S05]  /*80e0*/  IMAD.WIDE.U32 R16, R10, UR8, R16 ;  /* 0x000000080a107c25 */ /* 0x000fca000f8e0010 */
[----:B------:R-:W-:Y:S02]  /*80f0*/  IADD3 R17, R17, UR10, RZ ;  /* 0x0000000a11117c10 */ /* 0x000fe4000fffe0ff */
[----:B------:R-:W-:-:S04]  /*8100*/  LEA R230, P2, R16, UR22, 0x2 ;  /* 0x0000001610e67c11 */ /* 0x000fc8000f8410ff */
[----:B------:R-:W-:Y:S01]  /*8110*/  LEA.HI.X R231, R16, UR23, R17, 0x2, P2 ;  /* 0x0000001710e77c11 */ /* 0x000fe200090f1411 */
[----:B------:R-:W-:-:S04]  /*8120*/  IMAD.U32 R16, RZ, RZ, UR24 ;  /* 0x00000018ff107e24 */ /* 0x000fc8000f8e00ff */
[----:B------:R-:W-:Y:S01]  /*8130*/  IMAD.WIDE.U32 R16, R16, 0x7, R18 ;  /* 0x0000000710107825 */ /* 0x000fe200078e0012 */
[----:B------:R-:W-:Y:S06]  /*8140*/  @!P5 BRA `(.L_x_84) ;  /* 0x000000000004d947 */ /* 0x000fec0003800000 */
[----:B------:R2:W5:Y:S02]  /*8150*/  LDG.E.LTC128B R11, desc[UR16][R230.64+0x20] ;  /* 0x00002010e60b7981 */ /* 0x000564000c1e1920 */
.L_x_84:
[----:B------:R-:W-:Y:S05]  /*8160*/  BSYNC B1 ;  /* 0x0000000000017941 */ /* 0x000fea0003800000 */
.L_x_83:
[----:B------:R-:W3:Y:S01]  /*8170*/  LDL.LU R18, [R1+0xac] ;  /* 0x0000ac0001127983 */ /* 0x000ee20000300800 */
[----:B------:R-:W-:Y:S01]  /*8180*/  IADD3 R19, P3, R6, R16, RZ ;  /* 0x0000001006137210 */ /* 0x000fe20007f7e0ff */
[----:B-----5:R-:W-:Y:S01]  /*8190*/  FMUL R20, R11, UR19 ;  /* 0x000000130b147c20 */ /* 0x020fe20008400000 */
[----:B------:R-:W-:Y:S01]  /*81a0*/  VIADD R17, R17, UR9 ;  /* 0x0000000911117c36 */ /* 0x000fe20008000000 */
[----:B------:R-:W-:Y:S01]  /*81b0*/  ISETP.GT.AND P2, PT, R0, 0x58, P0 ;  /* 0x000000580000780c */ /* 0x000fe20000744270 */
[----:B------:R-:W4:Y:S02]  /*81c0*/  LDL.LU R22, [R1+0xb0] ;  /* 0x0000b00001167983 */ /* 0x000f240000300800 */
[----:B------:R-:W-:Y:S02]  /*81d0*/  IMAD.X R21, R17, 0x1, R5, P3 ;  /* 0x0000000111157824 */ /* 0x000fe400018e0605 */
[----:B---3--:R-:W-:Y:S01]  /*81e0*/  FFMA R20, R18, UR18, R20 ;  /* 0x0000001212147c23 */ /* 0x008fe20008000014 */
[----:B------:R-:W-:-:S04]  /*81f0*/  LEA R18, P3, R19, UR22, 0x2 ;  /* 0x0000001613127c11 */ /* 0x000fc8000f8610ff */
[----:B------:R-:W-:Y:S01]  /*8200*/  LEA.HI.X R19, R19, UR23, R21, 0x2, P3 ;  /* 0x0000001713137c11 */ /* 0x000fe200098f1415 */
[----:B------:R3:W-:Y:S04]  /*8210*/  @P5 STG.E desc[UR16][R14.64+0x20], R20 ;  /* 0x000020140e005986 */ /* 0x0007e8000c101910 */
[----:B------:R0:W3:Y:S01]  /*8220*/  @P2 LDG.E.LTC128B R11, desc[UR16][R18.64] ;  /* 0x00000010120b2981 */ /* 0x0000e2000c1e1920 */
[----:B------:R-:W-:Y:S01]  /*8230*/  IADD3 R16, P3, R16, UR24, RZ ;  /* 0x0000001810107c10 */ /* 0x000fe2000ff7e0ff */
[----:B------:R-:W-:Y:S03]  /*8240*/  BSSY B1, `(.L_x_85) ;  /* 0x000000f000017945 */ /* 0x000fe60003800000 */
[----:B------:R-:W-:-:S02]  /*8250*/  IADD3.X R17, R17, UR25, RZ, P3, !PT ;  /* 0x0000001911117c10 */ /* 0x000fc40009ffe4ff */
[----:B------:R-:W-:Y:S02]  /*8260*/  IADD3 R21, P3, R16, R6, RZ ;  /* 0x0000000610157210 */ /* 0x000fe40007f7e0ff */
[----:B0-----:R-:W-:-:S05]  /*8270*/  MOV R18, UR26 ;  /* 0x0000001a00127c02 */ /* 0x001fca0008000f00 */
[----:B------:R-:W-:-:S04]  /*8280*/  IMAD.WIDE.U32 R18, R18, 0x1c, R14 ;  /* 0x0000001c12127825 */ /* 0x000fc800078e000e */
[----:B------:R-:W-:Y:S02]  /*8290*/  VIADD R19, R19, UR28 ;  /* 0x0000001c13137c36 */ /* 0x000fe40008000000 */
[----:B---3--:R-:W-:-:S04]  /*82a0*/  FMUL R20, R11, UR19 ;  /* 0x000000130b147c20 */ /* 0x008fc80008400000 */
[----:B----4-:R-:W-:Y:S01]  /*82b0*/  FFMA R20, R22, UR18, R20 ;  /* 0x0000001216147c23 */ /* 0x010fe20008000014 */
[----:B------:R-:W-:-:S04]  /*82c0*/  IMAD.X R22, R17, 0x1, R5, P3 ;  /* 0x0000000111167824 */ /* 0x000fc800018e0605 */
[----:B------:R0:W-:Y:S01]  /*82d0*/  @P2 STG.E desc[UR16][R18.64], R20 ;  /* 0x0000001412002986 */ /* 0x0001e2000c101910 */
[----:B------:R-:W-:Y:S02]  /*82e0*/  ISETP.GT.AND P2, PT, R0, 0x59, P0 ;  /* 0x000000590000780c */ /* 0x000fe40000744270 */
[----:B0-----:R-:W-:-:S04]  /*82f0*/  LEA R20, P3, R21, UR22, 0x2 ;  /* 0x0000001615147c11 */ /* 0x001fc8000f8610ff */
[----:B------:R-:W-:-:S07]  /*8300*/  LEA.HI.X R21, R21, UR23, R22, 0x2, P3 ;  /* 0x0000001715157c11 */ /* 0x000fce00098f1416 */
[----:B------:R-:W-:Y:S05]  /*8310*/  @!P2 BRA `(.L_x_86) ;  /* 0x000000000004a947 */ /* 0x000fea0003800000 */
[----:B------:R0:W5:Y:S02]  /*8320*/  LDG.E.LTC128B R11, desc[UR16][R20.64] ;  /* 0x00000010140b7981 */ /* 0x000164000c1e1920 */
.L_x_86:
[----:B------:R-:W-:Y:S05]  /*8330*/  BSYNC B1 ;  /* 0x0000000000017941 */ /* 0x000fea0003800000 */
.L_x_85:
[----:B0-----:R-:W3:Y:S01]  /*8340*/  LDL.LU R21, [R1+0xb4] ;  /* 0x0000b40001157983 */ /* 0x001ee20000300800 */
[----:B------:R-:W-:Y:S01]  /*8350*/  IADD3 R14, P3, R14, UR21, RZ ;  /* 0x000000150e0e7c10 */ /* 0x000fe2000ff7e0ff */
[----:B-----5:R-:W-:Y:S01]  /*8360*/  FMUL R20, R11, UR19 ;  /* 0x000000130b147c20 */ /* 0x020fe20008400000 */
[----:B------:R-:W-:Y:S01]  /*8370*/  UIMAD.WIDE.U32 UR14, UR24, 0x7, UR14 ;  /* 0x00000007180e78a5 */ /* 0x000fe2000f8e000e */
[----:B------:R-:W-:Y:S01]  /*8380*/  BSSY B1, `(.L_x_87) ;  /* 0x0000011000017945 */ /* 0x000fe20003800000 */
[----:B------:R-:W-:Y:S02]  /*8390*/  IADD3.X R15, R15, UR11, RZ, P3, !PT ;  /* 0x0000000b0f0f7c10 */ /* 0x000fe40009ffe4ff */
[----:B------:R-:W-:-:S04]  /*83a0*/  UIADD3 UR14, UP0, UR14, UR24, URZ ;  /* 0x000000180e0e7290 */ /* 0x000fc8000ff1e03f */
[----:B------:R-:W-:Y:S01]  /*83b0*/  UIADD3.X UR15, UR25, UR9, UR15, UP0, !UPT ;  /* 0x00000009190f7290 */ /* 0x000fe200087fe40f */
[----:B---3--:R-:W-:-:S05]  /*83c0*/  FFMA R20, R21, UR18, R20 ;  /* 0x0000001215147c23 */ /* 0x008fca0008000014 */
        /* <DEDUP_REMOVED lines=12> */
.L_x_88:
[----:B------:R-:W-:Y:S05]  /*8490*/  BSYNC B1 ;  /* 0x0000000000017941 */ /* 0x000fea0003800000 */
.L_x_87:
        /* <DEDUP_REMOVED lines=21> */
.L_x_90:
[----:B------:R-:W-:Y:S05]  /*85f0*/  BSYNC B1 ;  /* 0x0000000000017941 */ /* 0x000fea0003800000 */
.L_x_89:
[----:B------:R-:W4:Y:S01]  /*8600*/  LDL.LU R20, [R1+0xbc] ;  /* 0x0000bc0001147983 */ /* 0x000f220000300800 */
[----:B------:R-:W-:Y:S01]  /*8610*/  IADD3 R22, R17, UR9, RZ ;  /* 0x0000000911167c10 */ /* 0x000fe2000fffe0ff */
[----:B-----5:R-:W-:Y:S01]  /*8620*/  FMUL R23, R11, UR19 ;  /* 0x000000130b177c20 */ /* 0x020fe20008400000 */
[----:B------:R-:W-:Y:S01]  /*8630*/  IADD3 R17, P3, R6, R16, RZ ;  /* 0x0000001006117210 */ /* 0x000fe20007f7e0ff */
[----:B------:R-:W2:Y:S01]  /*8640*/  LDL.LU R152, [R1+0xc0] ;  /* 0x0000c00001987983 */ /* 0x000ea20000300800 */
[----:B------:R-:W-:-:S03]  /*8650*/  ISETP.GT.AND P2, PT, R0, 0x60, P0 ;  /* 0x000000600000780c */ /* 0x000fc60000744270 */
[----:B------:R-:W-:Y:S02]  /*8660*/  IMAD.X R21, R22, 0x1, R5, P3 ;  /* 0x0000000116157824 */ /* 0x000fe400018e0605 */
[----:B----4-:R-:W-:Y:S01]  /*8670*/  FFMA R23, R20, UR18, R23 ;  /* 0x0000001214177c23 */ /* 0x010fe20008000017 */
[----:B------:R-:W-:-:S04]  /*8680*/  LEA R20, P3, R17, UR22, 0x2 ;  /* 0x0000001611147c11 */ /* 0x000fc8000f8610ff */
[----:B------:R-:W-:Y:S01]  /*8690*/  LEA.HI.X R21, R17, UR23, R21, 0x2, P3 ;  /* 0x0000001711157c11 */ /* 0x000fe200098f1415 */
[----:B------:R-:W-:Y:S04]  /*86a0*/  @P5 STG.E desc[UR16][R14.64+0x20], R23 ;  /* 0x000020170e005986 */ /* 0x000fe8000c101910 */
[----:B------:R4:W3:Y:S01]  /*86b0*/  @P2 LDG.E.LTC128B R11, desc[UR16][R20.64] ;  /* 0x00000010140b2981 */ /* 0x0008e2000c1e1920 */
[----:B------:R-:W-:Y:S01]  /*86c0*/  BSSY B1, `(.L_x_91) ;  /* 0x0000010000017945 */ /* 0x000fe20003800000 */
[----:B----4-:R-:W-:Y:S01]  /*86d0*/  IADD3 R20, P3, R16, UR24, RZ ;  /* 0x0000001810147c10 */ /* 0x010fe2000ff7e0ff */
[----:B------:R-:W-:-:S04]  /*86e0*/  IMAD.U32 R16, RZ, RZ, UR26 ;  /* 0x0000001aff107e24 */ /* 0x000fc8000f8e00ff */
[----:B------:R-:W-:-:S04]  /*86f0*/  IMAD.WIDE.U32 R16, R16, 0x1c, R14 ;  /* 0x0000001c10107825 */ /* 0x000fc800078e000e */
[----:B------:R-:W-:Y:S02]  /*8700*/  VIADD R17, R17, UR28 ;  /* 0x0000001c11117c36 */ /* 0x000fe40008000000 */
[----:B---3--:R-:W-:-:S04]  /*8710*/  FMUL R21, R11, UR19 ;  /* 0x000000130b157c20 */ /* 0x008fc80008400000 */
[----:B--2---:R-:W-:-:S05]  /*8720*/  FFMA R21, R152, UR18, R21 ;  /* 0x0000001298157c23 */ /* 0x004fca0008000015 */
[----:B------:R2:W-:Y:S01]  /*8730*/  @P2 STG.E desc[UR16][R16.64], R21 ;  /* 0x0000001510002986 */ /* 0x0005e2000c101910 */
[----:B------:R-:W-:Y:S02]  /*8740*/  ISETP.GT.AND P2, PT, R0, 0x61, P0 ;  /* 0x000000610000780c */ /* 0x000fe40000744270 */
[----:B--2---:R-:W-:Y:S02]  /*8750*/  IADD3.X R21, R22, UR25, RZ, P3, !PT ;  /* 0x0000001916157c10 */ /* 0x004fe40009ffe4ff */
[----:B------:R-:W-:-:S04]  /*8760*/  IADD3 R23, P3, R20, R6, RZ ;  /* 0x0000000614177210 */ /* 0x000fc80007f7e0ff */
[----:B------:R-:W-:Y:S02]  /*8770*/  IADD3.X R152, R21, R5, RZ, P3, !PT ;  /* 0x0000000515987210 */ /* 0x000fe40001ffe4ff */
[----:B------:R-:W-:-:S04]  /*8780*/  LEA R22, P3, R23, UR22, 0x2 ;  /* 0x0000001617167c11 */ /* 0x000fc8000f8610ff */
[----:B------:R-:W-:Y:S01]  /*8790*/  LEA.HI.X R23, R23, UR23, R152, 0x2, P3 ;  /* 0x0000001717177c11 */ /* 0x000fe200098f1498 */
[----:B------:R-:W-:Y:S08]  /*87a0*/  @!P2 BRA `(.L_x_92) ;  /* 0x000000000004a947 */ /* 0x000ff00003800000 */
[----:B------:R2:W5:Y:S02]  /*87b0*/  LDG.E.LTC128B R11, desc[UR16][R22.64] ;  /* 0x00000010160b7981 */ /* 0x000564000c1e1920 */
.L_x_92:
[----:B------:R-:W-:Y:S05]  /*87c0*/  BSYNC B1 ;  /* 0x0000000000017941 */ /* 0x000fea0003800000 */
.L_x_91:
[----:B--2---:R-:W2:Y:S01]  /*87d0*/  LDL.LU R23, [R1+0xc4] ;  /* 0x0000c40001177983 */ /* 0x004ea20000300800 */
        /* <DEDUP_REMOVED lines=20> */
.L_x_94:
[----:B------:R-:W-:Y:S05]  /*8920*/  BSYNC B1 ;  /* 0x0000000000017941 */ /* 0x000fea0003800000 */
.L_x_93:
        /* <DEDUP_REMOVED lines=21> */
.L_x_96:
[----:B------:R-:W-:Y:S05]  /*8a80*/  BSYNC B1 ;  /* 0x0000000000017941 */ /* 0x000fea0003800000 */
.L_x_95:
[----:B------:R-:W4:Y:S01]  /*8a90*/  LDL.LU R152, [R1+0xcc] ;  /* 0x0000cc0001987983 */ /* 0x000f220000300800 */
[----:B------:R-:W-:Y:S01]  /*8aa0*/  VIADD R154, R21, UR9 ;  /* 0x00000009159a7c36 */ /* 0x000fe20008000000 */
[----:B------:R-:W-:Y:S01]  /*8ab0*/  IADD3 R21, P3, R6, R20, RZ ;  /* 0x0000001406157210 */ /* 0x000fe20007f7e0ff */
[----:B-----5:R-:W-:Y:S01]  /*8ac0*/  FMUL R155, R11, UR19 ;  /* 0x000000130b9b7c20 */ /* 0x020fe20008400000 */
[----:B------:R-:W-:Y:S01]  /*8ad0*/  ISETP.GT.AND P2, PT, R0, 0x68, P0 ;  /* 0x000000680000780c */ /* 0x000fe20000744270 */
[----:B------:R-:W2:Y:S02]  /*8ae0*/  LDL.LU R156, [R1+0xd0] ;  /* 0x0000d000019c7983 */ /* 0x000ea40000300800 */
[----:B------:R-:W-:Y:S02]  /*8af0*/  IMAD.X R153, R154, 0x1, R5, P3 ;  /* 0x000000019a997824 */ /* 0x000fe400018e0605 */
[----:B----4-:R-:W-:Y:S01]  /*8b00*/  FFMA R155, R152, UR18, R155 ;  /* 0x00000012989b7c23 */ /* 0x010fe2000800009b */
[----:B------:R-:W-:-:S04]  /*8b10*/  LEA R152, P3, R21, UR22, 0x2 ;  /* 0x0000001615987c11 */ /* 0x000fc8000f8610ff */
[----:B------:R-:W-:Y:S01]  /*8b20*/  LEA.HI.X R153, R21, UR23, R153, 0x2, P3 ;  /* 0x0000001715997c11 */ /* 0x000fe200098f1499 */
[----:B------:R-:W-:Y:S04]  /*8b30*/  @P5 STG.E desc[UR16][R14.64+0x20], R155 ;  /* 0x0000209b0e005986 */ /* 0x000fe8000c101910 */
[----:B------:R4:W3:Y:S01]  /*8b40*/  @P2 LDG.E.LTC128B R11, desc[UR16][R152.64] ;  /* 0x00000010980b2981 */ /* 0x0008e2000c1e1920 */
[----:B------:R-:W-:Y:S01]  /*8b50*/  BSSY B1, `(.L_x_97) ;  /* 0x0000010000017945 */ /* 0x000fe20003800000 */
[----:B----4-:R-:W-:Y:S02]  /*8b60*/  IADD3 R152, P3, R20, UR24, RZ ;  /* 0x0000001814987c10 */ /* 0x010fe4000ff7e0ff */
[----:B------:R-:W-:-:S05]  /*8b70*/  MOV R20, UR26 ;  /* 0x0000001a00147c02 */ /* 0x000fca0008000f00 */
[----:B------:R-:W-:-:S04]  /*8b80*/  IMAD.WIDE.U32 R20, R20, 0x1c, R14 ;  /* 0x0000001c14147825 */ /* 0x000fc800078e000e */
[----:B------:R-:W-:Y:S02]  /*8b90*/  VIADD R21, R21, UR28 ;  /* 0x0000001c15157c36 */ /* 0x000fe40008000000 */
[----:B---3--:R-:W-:-:S04]  /*8ba0*/  FMUL R153, R11, UR19 ;  /* 0x000000130b997c20 */ /* 0x008fc80008400000 */
[----:B--2---:R-:W-:-:S05]  /*8bb0*/  FFMA R153, R156, UR18, R153 ;  /* 0x000000129c997c23 */ /* 0x004fca0008000099 */
[----:B------:R2:W-:Y:S01]  /*8bc0*/  @P2 STG.E desc[UR16][R20.64], R153 ;  /* 0x0000009914002986 */ /* 0x0005e2000c101910 */
[----:B------:R-:W-:Y:S02]  /*8bd0*/  ISETP.GT.AND P2, PT, R0, 0x69, P0 ;  /* 0x000000690000780c */ /* 0x000fe40000744270 */
[----:B--2---:R-:W-:Y:S02]  /*8be0*/  IADD3.X R153, R154, UR25, RZ, P3, !PT ;  /* 0x000000199a997c10 */ /* 0x004fe40009ffe4ff */
[----:B------:R-:W-:-:S05]  /*8bf0*/  IADD3 R155, P3, R152, R6, RZ ;  /* 0x00000006989b7210 */ /* 0x000fca0007f7e0ff */
[----:B------:R-:W-:Y:S01]  /*8c00*/  IMAD.X R156, R153, 0x1, R5, P3 ;  /* 0x00000001999c7824 */ /* 0x000fe200018e0605 */
[----:B------:R-:W-:-:S04]  /*8c10*/  LEA R154, P3, R155, UR22, 0x2 ;  /* 0x000000169b9a7c11 */ /* 0x000fc8000f8610ff */
[----:B------:R-:W-:Y:S01]  /*8c20*/  LEA.HI.X R155, R155, UR23, R156, 0x2, P3 ;  /* 0x000000179b9b7c11 */ /* 0x000fe200098f149c */
[----:B------:R-:W-:Y:S08]  /*8c30*/  @!P2 BRA `(.L_x_98) ;  /* 0x000000000004a947 */ /* 0x000ff00003800000 */
[----:B------:R2:W5:Y:S02]  /*8c40*/  LDG.E.LTC128B R11, desc[UR16][R154.64] ;  /* 0x000000109a0b7981 */ /* 0x000564000c1e1920 */
.L_x_98:
[----:B------:R-:W-:Y:S05]  /*8c50*/  BSYNC B1 ;  /* 0x0000000000017941 */ /* 0x000fea0003800000 */
.L_x_97:
        /* <DEDUP_REMOVED lines=21> */
.L_x_100:
[----:B------:R-:W-:Y:S05]  /*8db0*/  BSYNC B1 ;  /* 0x0000000000017941 */ /* 0x000fea0003800000 */
.L_x_99:
        /* <DEDUP_REMOVED lines=21> */
.L_x_102:
[----:B------:R-:W-:Y:S05]  /*8f10*/  BSYNC B1 ;  /* 0x0000000000017941 */ /* 0x000fea0003800000 */
.L_x_101:
        /* <DEDUP_REMOVED lines=28> */
.L_x_104:
[----:B------:R-:W-:Y:S05]  /*90e0*/  BSYNC B1 ;  /* 0x0000000000017941 */ /* 0x000fea0003800000 */
.L_x_103:
        /* <DEDUP_REMOVED lines=21> */
.L_x_106:
[----:B------:R-:W-:Y:S05]  /*9240*/  BSYNC B1 ;  /* 0x0000000000017941 */ /* 0x000fea0003800000 */
.L_x_105:
        /* <DEDUP_REMOVED lines=21> */
.L_x_108:
[----:B------:R-:W-:Y:S05]  /*93a0*/  BSYNC B1 ;  /* 0x0000000000017941 */ /* 0x000fea0003800000 */
.L_x_107:
        /* <DEDUP_REMOVED lines=28> */
.L_x_110:
[----:B------:R-:W-:Y:S05]  /*9570*/  BSYNC B1 ;  /* 0x0000000000017941 */ /* 0x000fea0003800000 */
.L_x_109:
        /* <DEDUP_REMOVED lines=21> */
.L_x_112:
[----:B------:R-:W-:Y:S05]  /*96d0*/  BSYNC B1 ;  /* 0x0000000000017941 */ /* 0x000fea0003800000 */
.L_x_111:
        /* <DEDUP_REMOVED lines=21> */
.L_x_114:
[----:B------:R-:W-:Y:S05]  /*9830*/  BSYNC B1 ;  /* 0x0000000000017941 */ /* 0x000fea0003800000 */
.L_x_113:
        /* <DEDUP_REMOVED lines=28> */
.L_x_116:
[----:B------:R-:W-:Y:S05]  /*9a00*/  BSYNC B1 ;  /* 0x0000000000017941 */ /* 0x000fea0003800000 */
.L_x_115:
        /* <DEDUP_REMOVED lines=21> */
.L_x_118:
[----:B------:R-:W-:Y:S05]  /*9b60*/  BSYNC B1 ;  /* 0x0000000000017941 */ /* 0x000fea0003800000 */
.L_x_117:
        /* <DEDUP_REMOVED lines=21> */
.L_x_120:
[----:B------:R-:W-:Y:S05]  /*9cc0*/  BSYNC B1 ;  /* 0x0000000000017941 */ /* 0x000fea0003800000 */
.L_x_119:
        /* <DEDUP_REMOVED lines=28> */
.L_x_122:
[----:B------:R-:W-:Y:S05]  /*9e90*/  BSYNC B1 ;  /* 0x0000000000017941 */ /* 0x000fea0003800000 */
.L_x_121:
        /* <DEDUP_REMOVED lines=21> */
.L_x_124:
[----:B------:R-:W-:Y:S05]  /*9ff0*/  BSYNC B1 ;  /* 0x0000000000017941 */ /* 0x000fea0003800000 */
.L_x_123:
        /* <DEDUP_REMOVED lines=21> */
.L_x_126:
[----:B------:R-:W-:Y:S05]  /*a150*/  BSYNC B1 ;  /* 0x0000000000017941 */ /* 0x000fea0003800000 */
.L_x_125:
        /* <DEDUP_REMOVED lines=28> */
.L_x_128:
[----:B------:R-:W-:Y:S05]  /*a320*/  BSYNC B1 ;  /* 0x0000000000017941 */ /* 0x000fea0003800000 */
.L_x_127:
        /* <DEDUP_REMOVED lines=21> */
.L_x_130:
[----:B------:R-:W-:Y:S05]  /*a480*/  BSYNC B1 ;  /* 0x0000000000017941 */ /* 0x000fea0003800000 */
.L_x_129:
        /* <DEDUP_REMOVED lines=21> */
.L_x_132:
[----:B------:R-:W-:Y:S05]  /*a5e0*/  BSYNC B1 ;  /* 0x0000000000017941 */ /* 0x000fea0003800000 */
.L_x_131:
        /* <DEDUP_REMOVED lines=28> */
.L_x_134:
[----:B------:R-:W-:Y:S05]  /*a7b0*/  BSYNC B1 ;  /* 0x0000000000017941 */ /* 0x000fea0003800000 */
.L_x_133:
        /* <DEDUP_REMOVED lines=21> */
.L_x_136:
[----:B------:R-:W-:Y:S05]  /*a910*/  BSYNC B1 ;  /* 0x0000000000017941 */ /* 0x000fea0003800000 */
.L_x_135:
        /* <DEDUP_REMOVED lines=21> */
.L_x_138:
[----:B------:R-:W-:Y:S05]  /*aa70*/  BSYNC B1 ;  /* 0x0000000000017941 */ /* 0x000fea0003800000 */
.L_x_137:
        /* <DEDUP_REMOVED lines=28> */
.L_x_140:
[----:B------:R-:W-:Y:S05]  /*ac40*/  BSYNC B1 ;  /* 0x0000000000017941 */ /* 0x000fea0003800000 */
.L_x_139:
        /* <DEDUP_REMOVED lines=21> */
.L_x_142:
[----:B------:R-:W-:Y:S05]  /*ada0*/  BSYNC B1 ;  /* 0x0000000000017941 */ /* 0x000fea0003800000 */
.L_x_141:
        /* <DEDUP_REMOVED lines=21> */
.L_x_144:
[----:B------:R-:W-:Y:S05]  /*af00*/  BSYNC B1 ;  /* 0x0000000000017941 */ /* 0x000fea0003800000 */
.L_x_143:
        /* <DEDUP_REMOVED lines=28> */
.L_x_146:
[----:B------:R-:W-:Y:S05]  /*b0d0*/  BSYNC B1 ;  /* 0x0000000000017941 */ /* 0x000fea0003800000 */
.L_x_145:
        /* <DEDUP_REMOVED lines=21> */
.L_x_148:
[----:B------:R-:W-:Y:S05]  /*b230*/  BSYNC B1 ;  /* 0x0000000000017941 */ /* 0x000fea0003800000 */
.L_x_147:
        /* <DEDUP_REMOVED lines=21> */
.L_x_150:
[----:B------:R-:W-:Y:S05]  /*b390*/  BSYNC B1 ;  /* 0x0000000000017941 */ /* 0x000fea0003800000 */
.L_x_149:
        /* <DEDUP_REMOVED lines=28> */
.L_x_152:
[----:B------:R-:W-:Y:S05]  /*b560*/  BSYNC B1 ;  /* 0x0000000000017941 */ /* 0x000fea0003800000 */
.L_x_151:
        /* <DEDUP_REMOVED lines=21> */
.L_x_154:
[----:B------:R-:W-:Y:S05]  /*b6c0*/  BSYNC B1 ;  /* 0x0000000000017941 */ /* 0x000fea0003800000 */
.L_x_153:
        /* <DEDUP_REMOVED lines=21> */
.L_x_156:
[----:B------:R-:W-:Y:S05]  /*b820*/  BSYNC B1 ;  /* 0x0000000000017941 */ /* 0x000fea0003800000 */
.L_x_155:
        /* <DEDUP_REMOVED lines=28> */
.L_x_158:
[----:B------:R-:W-:Y:S05]  /*b9f0*/  BSYNC B1 ;  /* 0x0000000000017941 */ /* 0x000fea0003800000 */
.L_x_157:
        /* <DEDUP_REMOVED lines=21> */
.L_x_160:
[----:B------:R-:W-:Y:S05]  /*bb50*/  BSYNC B1 ;  /* 0x0000000000017941 */ /* 0x000fea0003800000 */
.L_x_159:
        /* <DEDUP_REMOVED lines=21> */
.L_x_162:
[----:B------:R-:W-:Y:S05]  /*bcb0*/  BSYNC B1 ;  /* 0x0000000000017941 */ /* 0x000fea0003800000 */
.L_x_161:
        /* <DEDUP_REMOVED lines=28> */
.L_x_164:
[----:B------:R-:W-:Y:S05]  /*be80*/  BSYNC B1 ;  /* 0x0000000000017941 */ /* 0x000fea0003800000 */
.L_x_163:
        /* <DEDUP_REMOVED lines=21> */
.L_x_166:
[----:B------:R-:W-:Y:S05]  /*bfe0*/  BSYNC B1 ;  /* 0x0000000000017941 */ /* 0x000fea0003800000 */
.L_x_165:
        /* <DEDUP_REMOVED lines=21> */
.L_x_168:
[----:B------:R-:W-:Y:S05]  /*c140*/  BSYNC B1 ;  /* 0x0000000000017941 */ /* 0x000fea0003800000 */
.L_x_167:
        /* <DEDUP_REMOVED lines=28> */
.L_x_170:
[----:B------:R-:W-:Y:S05]  /*c310*/  BSYNC B1 ;  /* 0x0000000000017941 */ /* 0x000fea0003800000 */
.L_x_169:
        /* <DEDUP_REMOVED lines=21> */
.L_x_172:
[----:B------:R-:W-:Y:S05]  /*c470*/  BSYNC B1 ;  /* 0x0000000000017941 */ /* 0x000fea0003800000 */
.L_x_171:
        /* <DEDUP_REMOVED lines=21> */
.L_x_174:
[----:B------:R-:W-:Y:S05]  /*c5d0*/  BSYNC B1 ;  /* 0x0000000000017941 */ /* 0x000fea0003800000 */
.L_x_173:
        /* <DEDUP_REMOVED lines=28> */
.L_x_176:
[----:B------:R-:W-:Y:S05]  /*c7a0*/  BSYNC B1 ;  /* 0x0000000000017941 */ /* 0x000fea0003800000 */
.L_x_175:
        /* <DEDUP_REMOVED lines=21> */
.L_x_178:
[----:B------:R-:W-:Y:S05]  /*c900*/  BSYNC B1 ;  /* 0x0000000000017941 */ /* 0x000fea0003800000 */
.L_x_177:
        /* <DEDUP_REMOVED lines=21> */
.L_x_180:
[----:B------:R-:W-:Y:S05]  /*ca60*/  BSYNC B1 ;  /* 0x0000000000017941 */ /* 0x000fea0003800000 */
.L_x_179:
        /* <DEDUP_REMOVED lines=28> */
.L_x_182:
[----:B------:R-:W-:Y:S05]  /*cc30*/  BSYNC B1 ;  /* 0x0000000000017941 */ /* 0x000fea0003800000 */
.L_x_181:
        /* <DEDUP_REMOVED lines=21> */
.L_x_184:
[----:B------:R-:W-:Y:S05]  /*cd90*/  BSYNC B1 ;  /* 0x0000000000017941 */ /* 0x000fea0003800000 */
.L_x_183:
        /* <DEDUP_REMOVED lines=21> */
.L_x_186:
[----:B------:R-:W-:Y:S05]  /*cef0*/  BSYNC B1 ;  /* 0x0000000000017941 */ /* 0x000fea0003800000 */
.L_x_185:
        /* <DEDUP_REMOVED lines=28> */
.L_x_188:
[----:B------:R-:W-:Y:S05]  /*d0c0*/  BSYNC B1 ;  /* 0x0000000000017941 */ /* 0x000fea0003800000 */
.L_x_187:
        /* <DEDUP_REMOVED lines=21> */
.L_x_190:
[----:B------:R-:W-:Y:S05]  /*d220*/  BSYNC B1 ;  /* 0x0000000000017941 */ /* 0x000fea0003800000 */
.L_x_189:
        /* <DEDUP_REMOVED lines=21> */
.L_x_192:
[----:B------:R-:W-:Y:S05]  /*d380*/  BSYNC B1 ;  /* 0x0000000000017941 */ /* 0x000fea0003800000 */
.L_x_191:
        /* <DEDUP_REMOVED lines=28> */
.L_x_194:
[----:B------:R-:W-:Y:S05]  /*d550*/  BSYNC B1 ;  /* 0x0000000000017941 */ /* 0x000fea0003800000 */
.L_x_193:
        /* <DEDUP_REMOVED lines=21> */
.L_x_196:
[----:B------:R-:W-:Y:S05]  /*d6b0*/  BSYNC B1 ;  /* 0x0000000000017941 */ /* 0x000fea0003800000 */
.L_x_195:
        /* <DEDUP_REMOVED lines=21> */
.L_x_198:
[----:B------:R-:W-:Y:S05]  /*d810*/  BSYNC B1 ;  /* 0x0000000000017941 */ /* 0x000fea0003800000 */
.L_x_197:
        /* <DEDUP_REMOVED lines=10> */
[----:B------:R4:W-:Y:S04]  /*d8c0*/  @P5 STG.E desc[UR16][R14.64+0x20], R222 ;  /* 0x000020de0e005986 */ /* 0x0009e8000c101910 */
[----:B------:R0:W4:Y:S01]  /*d8d0*/  @P2 LDG.E.LTC128B R11, desc[UR16][R220.64] ;  /* 0x00000010dc0b2981 */ /* 0x000122000c1e1920 */
[----:B------:R-:W-:Y:S01]  /*d8e0*/  IADD3 R216, P3, R216, UR24, RZ ;  /* 0x00000018d8d87c10 */ /* 0x000fe2000ff7e0ff */
[----:B------:R-:W-:Y:S03]  /*d8f0*/  BSSY B1, `(.L_x_199) ;  /* 0x000000f000017945 */ /* 0x000fe60003800000 */
[----:B------:R-:W-:-:S02]  /*d900*/  IADD3.X R217, R217, UR25, RZ, P3, !PT ;  /* 0x00000019d9d97c10 */ /* 0x000fc40009ffe4ff */
[----:B------:R-:W-:Y:S01]  /*d910*/  IADD3 R223, P3, R216, R6, RZ ;  /* 0x00000006d8df7210 */ /* 0x000fe20007f7e0ff */
[----:B0-----:R-:W-:-:S04]  /*d920*/  IMAD.U32 R220, RZ, RZ, UR26 ;  /* 0x0000001affdc7e24 */ /* 0x001fc8000f8e00ff */
        /* <DEDUP_REMOVED lines=11> */
.L_x_200:
[----:B------:R-:W-:Y:S05]  /*d9e0*/  BSYNC B1 ;  /* 0x0000000000017941 */ /* 0x000fea0003800000 */
.L_x_199:
        /* <DEDUP_REMOVED lines=21> */
.L_x_202:
[----:B------:R-:W-:Y:S05]  /*db40*/  BSYNC B1 ;  /* 0x0000000000017941 */ /* 0x000fea0003800000 */
.L_x_201:
        /* <DEDUP_REMOVED lines=21> */
.L_x_204:
[----:B------:R-:W-:Y:S05]  /*dca0*/  BSYNC B1 ;  /* 0x0000000000017941 */ /* 0x000fea0003800000 */
.L_x_203:
[----:B------:R-:W4:Y:S01]  /*dcb0*/  LDL.LU R224, [R1+0x1ec] ;  /* 0x0001ec0001e07983 */ /* 0x000f220000300800 */
[----:B------:R-:W-:Y:S01]  /*dcc0*/  IADD3 R225, P3, R6, R216, RZ ;  /* 0x000000d806e17210 */ /* 0x000fe20007f7e0ff */
[----:B-----5:R-:W-:Y:S01]  /*dcd0*/  FMUL R4, R11, UR19 ;  /* 0x000000130b047c20 */ /* 0x020fe20008400000 */
[----:B------:R-:W-:Y:S01]  /*dce0*/  VIADD R7, R217, UR9 ;  /* 0x00000009d9077c36 */ /* 0x000fe20008000000 */
[----:B------:R-:W-:-:S03]  /*dcf0*/  ISETP.GT.AND P2, PT, R0, 0xf8, P0 ;  /* 0x000000f80000780c */ /* 0x000fc60000744270 */
[----:B------:R-:W-:Y:S02]  /*dd00*/  IMAD.X R217, R7, 0x1, R5, P3 ;  /* 0x0000000107d97824 */ /* 0x000fe400018e0605 */
[----:B----4-:R-:W-:Y:S01]  /*dd10*/  FFMA R4, R224, UR18, R4 ;  /* 0x00000012e0047c23 */ /* 0x010fe20008000004 */
[----:B------:R-:W-:-:S04]  /*dd20*/  LEA R224, P5, R225, UR22, 0x2 ;  /* 0x00000016e1e07c11 */ /* 0x000fc8000f8a10ff */
[----:B------:R-:W-:Y:S01]  /*dd30*/  LEA.HI.X R225, R225, UR23, R217, 0x2, P5 ;  /* 0x00000017e1e17c11 */ /* 0x000fe2000a8f14d9 */
[----:B------:R4:W-:Y:S04]  /*dd40*/  @P6 STG.E desc[UR16][R14.64+0x20], R4 ;  /* 0x000020040e006986 */ /* 0x0009e8000c101910 */
[----:B------:R-:W3:Y:S04]  /*dd50*/  @P2 LDG.E.LTC128B R11, desc[UR16][R224.64] ;  /* 0x00000010e00b2981 */ /* 0x000ee8000c1e1920 */
[----:B------:R-:W2:Y:S01]  /*dd60*/  LDL.LU R225, [R1+0x1f0] ;  /* 0x0001f00001e17983 */ /* 0x000ea20000300800 */
[----:B------:R-:W-:Y:S01]  /*dd70*/  IADD3 R216, P3, P5, R6, UR24, R216 ;  /* 0x0000001806d87c10 */ /* 0x000fe2000fd7e0d8 */
[----:B------:R-:W-:Y:S01]  /*dd80*/  BSSY B1, `(.L_x_205) ;  /* 0x000000d000017945 */ /* 0x000fe20003800000 */
[----:B----4-:R-:W-:-:S02]  /*dd90*/  MOV R4, UR26 ;  /* 0x0000001a00047c02 */ /* 0x010fc40008000f00 */
[----:B------:R-:W-:Y:S02]  /*dda0*/  IADD3.X R7, R5, UR25, R7, P3, P5 ;  /* 0x0000001905077c10 */ /* 0x000fe40009fea407 */
[----:B------:R-:W-:Y:S01]  /*ddb0*/  ISETP.GT.AND P0, PT, R0, 0xf9, P0 ;  /* 0x000000f90000780c */ /* 0x000fe20000704270 */
[----:B------:R-:W-:-:S04]  /*ddc0*/  IMAD.WIDE.U32 R4, R4, 0x1c, R14 ;  /* 0x0000001c04047825 */ /* 0x000fc800078e000e */
[----:B------:R-:W-:Y:S02]  /*ddd0*/  VIADD R5, R5, UR28 ;  /* 0x0000001c05057c36 */ /* 0x000fe40008000000 */
[----:B---3--:R-:W-:-:S04]  /*dde0*/  FMUL R6, R11, UR19 ;  /* 0x000000130b067c20 */ /* 0x008fc80008400000 */
[----:B--2---:R-:W-:-:S05]  /*ddf0*/  FFMA R6, R225, UR18, R6 ;  /* 0x00000012e1067c23 */ /* 0x004fca0008000006 */
[----:B------:R2:W-:Y:S02]  /*de00*/  @P2 STG.E desc[UR16][R4.64], R6 ;  /* 0x0000000604002986 */ /* 0x0005e4000c101910 */
[----:B--2---:R-:W-:-:S04]  /*de10*/  LEA R6, P2, R216, UR22, 0x2 ;  /* 0x00000016d8067c11 */ /* 0x004fc8000f8410ff */
[----:B------:R-:W-:Y:S01]  /*de20*/  LEA.HI.X R7, R216, UR23, R7, 0x2, P2 ;  /* 0x00000017d8077c11 */ /* 0x000fe200090f1407 */
[----:B------:R-:W-:Y:S08]  /*de30*/  @!P0 BRA `(.L_x_206) ;  /* 0x0000000000048947 */ /* 0x000ff00003800000 */
[----:B------:R2:W5:Y:S02]  /*de40*/  LDG.E.LTC128B R11, desc[UR16][R6.64] ;  /* 0x00000010060b7981 */ /* 0x000564000c1e1920 */
.L_x_206:
[----:B------:R-:W-:Y:S05]  /*de50*/  BSYNC B1 ;  /* 0x0000000000017941 */ /* 0x000fea0003800000 */
.L_x_205:
[----:B------:R-:W3:Y:S01]  /*de60*/  LDL.LU R224, [R1+0x1f4] ;  /* 0x0001f40001e07983 */ /* 0x000ee20000300800 */
[----:B------:R-:W-:Y:S01]  /*de70*/  UIMAD.WIDE.U32 UR14, UR24, 0x7, UR14 ;  /* 0x00000007180e78a5 */ /* 0x000fe2000f8e000e */
[----:B------:R-:W-:Y:S01]  /*de80*/  IADD3 R14, P3, R14, UR21, RZ ;  /* 0x000000150e0e7c10 */ /* 0x000fe2000ff7e0ff */
[----:B------:R-:W-:Y:S02]  /*de90*/  BSSY B1, `(.L_x_207) ;  /* 0x0000013000017945 */ /* 0x000fe40003800000 */
[----:B------:R-:W-:Y:S01]  /*dea0*/  UIADD3 UR27, UP0, UR14, UR24, URZ ;  /* 0x000000180e1b7290 */ /* 0x000fe2000ff1e03f */
[----:B------:R-:W-:-:S03]  /*deb0*/  IADD3.X R15, R15, UR11, RZ, P3, !PT ;  /* 0x0000000b0f0f7c10 */ /* 0x000fc60009ffe4ff */
[----:B------:R-:W-:Y:S02]  /*dec0*/  UIADD3.X UR14, UR25, UR9, UR15, UP0, !UPT ;  /* 0x00000009190e7290 */ /* 0x000fe400087fe40f */
[----:B--2---:R-:W-:-:S04]  /*ded0*/  IMAD.U32 R6, RZ, RZ, UR27 ;  /* 0x0000001bff067e24 */ /* 0x004fc8000f8e00ff */
[----:B------:R-:W-:Y:S02]  /*dee0*/  IMAD.U32 R7, RZ, RZ, UR14 ;  /* 0x0000000eff077e24 */ /* 0x000fe4000f8e00ff */
[----:B------:R-:W-:-:S03]  /*def0*/  IMAD.WIDE.U32 R6, R8, UR24, R6 ;  /* 0x0000001808067c25 */ /* 0x000fc6000f8e0006 */
[----:B------:R-:W-:-:S04]  /*df00*/  IADD3 R216, P2, R2, R6, RZ ;  /* 0x0000000602d87210 */ /* 0x000fc80007f5e0ff */
[----:B------:R-:W-:-:S03]  /*df10*/  IADD3.X R217, R3, R9, R7, P2, !PT ;  /* 0x0000000903d97210 */ /* 0x000fc600017fe407 */
[----:B------:R-:W-:-:S05]  /*df20*/  IMAD.WIDE.U32 R216, R10, UR8, R216 ;  /* 0x000000080ad87c25 */ /* 0x000fca000f8e00d8 */
[----:B------:R-:W-:Y:S02]  /*df30*/  IADD3 R7, R217, UR10, RZ ;  /* 0x0000000ad9077c10 */ /* 0x000fe4000fffe0ff */
[----:B------:R-:W-:-:S04]  /*df40*/  LEA R6, P2, R216, UR22, 0x2 ;  /* 0x00000016d8067c11 */ /* 0x000fc8000f8410ff */
[----:B------:R-:W-:Y:S01]  /*df50*/  LEA.HI.X R7, R216, UR23, R7, 0x2, P2 ;  /* 0x00000017d8077c11 */ /* 0x000fe200090f1407 */
[----:B-----5:R-:W-:Y:S01]  /*df60*/  FMUL R216, R11, UR19 ;  /* 0x000000130bd87c20 */ /* 0x020fe20008400000 */
[----:B------:R-:W-:-:S03]  /*df70*/  ISETP.GT.AND P2, PT, R0, 0xf8, P1 ;  /* 0x000000f80000780c */ /* 0x000fc60000f44270 */
[----:B---3--:R-:W-:-:S05]  /*df80*/  FFMA R216, R224, UR18, R216 ;  /* 0x00000012e0d87c23 */ /* 0x008fca00080000d8 */
[----:B------:R2:W-:Y:S05]  /*df90*/  @P0 STG.E desc[UR16][R14.64], R216 ;  /* 0x000000d80e000986 */ /* 0x0005ea000c101910 */
[----:B------:R-:W-:Y:S05]  /*dfa0*/  @!P2 BRA `(.L_x_208) ;  /* 0x000000000004a947 */ /* 0x000fea0003800000 */
[----:B------:R3:W5:Y:S02]  /*dfb0*/  LDG.E.LTC128B R11, desc[UR16][R6.64+0x20] ;  /* 0x00002010060b7981 */ /* 0x000764000c1e1920 */
.L_x_208:
[----:B------:R-:W-:Y:S05]  /*dfc0*/  BSYNC B1 ;  /* 0x0000000000017941 */ /* 0x000fea0003800000 */
.L_x_207:
[----:B------:R-:W4:Y:S04]  /*dfd0*/  LDL.LU R225, [R1+0x1f8] ;  /* 0x0001f80001e17983 */ /* 0x000f280000300800 */
[----:B------:R-:W3:Y:S01]  /*dfe0*/  LDL R224, [R1+0x208] ;  /* 0x0002080001e07983 */ /* 0x000ee20000100800 */
[----:B------:R-:W-:Y:S01]  /*dff0*/  UIMAD.WIDE.U32 UR12, UR24, 0x7, UR12 ;  /* 0x00000007180c78a5 */ /* 0x000fe2000f8e000c */
[----:B------:R-:W-:Y:S01]  /*e000*/  ISETP.GT.AND P1, PT, R0, 0xf9, P1 ;  /* 0x000000f90000780c */ /* 0x000fe20000f24270 */
[----:B------:R-:W-:Y:S02]  /*e010*/  BSSY B1, `(.L_x_209) ;  /* 0x0000012000017945 */ /* 0x000fe40003800000 */
[----:B------:R-:W-:-:S04]  /*e020*/  UIADD3 UR12, UP0, UR12, UR24, URZ ;  /* 0x000000180c0c7290 */ /* 0x000fc8000ff1e03f */
[----:B------:R-:W-:Y:S02]  /*e030*/  UIADD3.X UR9, UR25, UR9, UR13, UP0, !UPT ;  /* 0x0000000919097290 */ /* 0x000fe400087fe40d */
[----:B--2---:R-:W-:-:S04]  /*e040*/  IMAD.U32 R216, RZ, RZ, UR12 ;  /* 0x0000000cffd87e24 */ /* 0x004fc8000f8e00ff */
[----:B------:R-:W-:Y:S02]  /*e050*/  IMAD.U32 R217, RZ, RZ, UR9 ;  /* 0x00000009ffd97e24 */ /* 0x000fe4000f8e00ff */
[----:B------:R-:W-:-:S03]  /*e060*/  IMAD.WIDE.U32 R216, R8, UR24, R216 ;  /* 0x0000001808d87c25 */ /* 0x000fc6000f8e00d8 */
[----:B------:R-:W-:-:S04]  /*e070*/  IADD3 R2, P0, R2, R216, RZ ;  /* 0x000000d802027210 */ /* 0x000fc80007f1e0ff */
[----:B------:R-:W-:-:S03]  /*e080*/  IADD3.X R3, R3, R9, R217, P0, !PT ;  /* 0x0000000903037210 */ /* 0x000fc600007fe4d9 */
[----:B------:R-:W-:-:S04]  /*e090*/  IMAD.WIDE.U32 R8, R10, UR8, R2 ;  /* 0x000000080a087c25 */ /* 0x000fc8000f8e0002 */
[----:B------:R-:W-:Y:S01]  /*e0a0*/  VIADD R3, R9, UR10 ;  /* 0x0000000a09037c36 */ /* 0x000fe20008000000 */
[----:B------:R-:W-:-:S04]  /*e0b0*/  LEA R2, P0, R8, UR22, 0x2 ;  /* 0x0000001608027c11 */ /* 0x000fc8000f8010ff */
[----:B------:R-:W-:Y:S01]  /*e0c0*/  LEA.HI.X R3, R8, UR23, R3, 0x2, P0 ;  /* 0x0000001708037c11 */ /* 0x000fe200080f1403 */
[----:B-----5:R-:W-:-:S04]  /*e0d0*/  FMUL R8, R11, UR19 ;  /* 0x000000130b087c20 */ /* 0x020fc80008400000 */
[----:B----4-:R-:W-:Y:S01]  /*e0e0*/  FFMA R8, R225, UR18, R8 ;  /* 0x00000012e1087c23 */ /* 0x010fe20008000008 */
[----:B---3--:R-:W-:-:S04]  /*e0f0*/  ISETP.GT.AND P0, PT, R224, 0x80, PT ;  /* 0x00000080e000780c */ /* 0x008fc80003f04270 */
[----:B------:R2:W-:Y:S01]  /*e100*/  @P2 STG.E desc[UR16][R4.64+0x20], R8 ;  /* 0x0000200804002986 */ /* 0x0005e2000c101910 */
[----:B------:R-:W-:Y:S08]  /*e110*/  @!P1 BRA `(.L_x_210) ;  /* 0x0000000000049947 */ /* 0x000ff00003800000 */
[----:B------:R3:W5:Y:S02]  /*e120*/  LDG.E.LTC128B R11, desc[UR16][R2.64+0x20] ;  /* 0x00002010020b7981 */ /* 0x000764000c1e1920 */
.L_x_210:
[----:B------:R-:W-:Y:S05]  /*e130*/  BSYNC B1 ;  /* 0x0000000000017941 */ /* 0x000fea0003800000 */
.L_x_209:
[----:B--2---:R-:W2:Y:S01]  /*e140*/  LDL.LU R5, [R1+0x1fc] ;  /* 0x0001fc0001057983 */ /* 0x004ea20000300800 */
[----:B-----5:R-:W-:Y:S01]  /*e150*/  FMUL R4, R11, UR19 ;  /* 0x000000130b047c20 */ /* 0x020fe20008400000 */
[----:B------:R-:W-:Y:S01]  /*e160*/  ISETP.GT.AND P2, PT, R0, RZ, P0 ;  /* 0x000000ff0000720c */ /* 0x000fe20000744270 */
[----:B------:R-:W-:Y:S02]  /*e170*/  BSSY B1, `(.L_x_211) ;  /* 0x0000006000017945 */ /* 0x000fe40003800000 */
[----:B--2---:R-:W-:-:S05]  /*e180*/  FFMA R4, R5, UR18, R4 ;  /* 0x0000001205047c23 */ /* 0x004fca0008000004 */
[----:B------:R2:W-:Y:S05]  /*e190*/  @P1 STG.E desc[UR16][R14.64+0x20], R4 ;  /* 0x000020040e001986 */ /* 0x0005ea000c101910 */
[----:B------:R-:W-:Y:S05]  /*e1a0*/  @!P2 BRA `(.L_x_212) ;  /* 0x000000000008a947 */ /* 0x000fea0003800000 */
[----:B------:R-:W4:Y:S04]  /*e1b0*/  LDL.64 R8, [R1+0x250] ;  /* 0x0002500001087983 */ /* 0x000f280000100a00 */
[----:B----4-:R4:W5:Y:S02]  /*e1c0*/  LDG.E.LTC128B R11, desc[UR16][R8.64+0x200] ;  /* 0x00020010080b7981 */ /* 0x010964000c1e1920 */
.L_x_212:
[----:B------:R-:W-:Y:S05]  /*e1d0*/  BSYNC B1 ;  /* 0x0000000000017941 */ /* 0x000fea0003800000 */
.L_x_211:
[----:B--2--5:R-:W-:Y:S01]  /*e1e0*/  FMUL R4, R11, UR19 ;  /* 0x000000130b047c20 */ /* 0x024fe20008400000 */
[----:B------:R-:W-:Y:S01]  /*e1f0*/  ISETP.GT.AND P3, PT, R0, 0x1, P0 ;  /* 0x000000010000780c */ /* 0x000fe20000764270 */
[----:B------:R-:W-:Y:S01]  /*e200*/  BSSY B1, `(.L_x_213) ;  /* 0x0000007000017945 */ /* 0x000fe20003800000 */
[----:B------:R-:W-:Y:S01]  /*e210*/  ISETP.GT.AND P1, PT, R224, 0x88, PT ;  /* 0x00000088e000780c */ /* 0x000fe20003f24270 */
[----:B------:R-:W-:-:S05]  /*e220*/  FFMA R4, R24, UR18, R4 ;  /* 0x0000001218047c23 */ /* 0x000fca0008000004 */
[----:B------:R2:W-:Y:S05]  /*e230*/  @P2 STG.E desc[UR16][R226.64+0x200], R4 ;  /* 0x00020004e2002986 */ /* 0x0005ea000c101910 */
[----:B------:R-:W-:Y:S05]  /*e240*/  @!P3 BRA `(.L_x_214) ;  /* 0x000000000008b947 */ /* 0x000fea0003800000 */
[----:B----4-:R-:W4:Y:S04]  /*e250*/  LDL.64 R8, [R1+0x248] ;  /* 0x0002480001087983 */ /* 0x010f280000100a00 */
[----:B----4-:R4:W5:Y:S02]  /*e260*/  LDG.E.LTC128B R11, desc[UR16][R8.64+0x200] ;  /* 0x00020010080b7981 */ /* 0x010964000c1e1920 */
.L_x_214:
[----:B------:R-:W-:Y:S05]  /*e270*/  BSYNC B1 ;  /* 0x0000000000017941 */ /* 0x000fea0003800000 */
.L_x_213:
[----:B--2--5:R-:W-:Y:S01]  /*e280*/  FMUL R4, R11, UR19 ;  /* 0x000000130b047c20 */ /* 0x024fe20008400000 */
[----:B------:R-:W-:Y:S01]  /*e290*/  @P3 IMAD.MOV.U32 R5, RZ, RZ, R13 ;  /* 0x000000ffff053224 */ /* 0x000fe200078e000d */
[----:B------:R-:W-:Y:S01]  /*e2a0*/  ISETP.GT.AND P5, PT, R0, RZ, P1 ;  /* 0x000000ff0000720c */ /* 0x000fe20000fa4270 */
[----:B------:R-:W-:Y:S01]  /*e2b0*/  BSSY B1, `(.L_x_215) ;  /* 0x0000007000017945 */ /* 0x000fe20003800000 */
[----:B------:R-:W-:Y:S01]  /*e2c0*/  FFMA R25, R25, UR18, R4 ;  /* 0x0000001219197c23 */ /* 0x000fe20008000004 */
[----:B------:R-:W-:-:S05]  /*e2d0*/  @P3 MOV R4, R12 ;  /* 0x0000000c00043202 */ /* 0x000fca0000000f00 */
[----:B------:R2:W-:Y:S05]  /*e2e0*/  @P3 STG.E desc[UR16][R4.64+0x200], R25 ;  /* 0x0002001904003986 */ /* 0x0005ea000c101910 */
[----:B------:R-:W-:Y:S05]  /*e2f0*/  @!P5 BRA `(.L_x_216) ;  /* 0x000000000008d947 */ /* 0x000fea0003800000 */
[----:B----4-:R-:W4:Y:S04]  /*e300*/  LDL.LU.64 R8, [R1+0x250] ;  /* 0x0002500001087983 */ /* 0x010f280000300a00 */
[----:B----4-:R4:W5:Y:S02]  /*e310*/  LDG.E.LTC128B R11, desc[UR16][R8.64+0x220] ;  /* 0x00022010080b7981 */ /* 0x010964000c1e1920 */
.L_x_216:
[----:B------:R-:W-:Y:S05]  /*e320*/  BSYNC B1 ;  /* 0x0000000000017941 */ /* 0x000fea0003800000 */
.L_x_215:
[----:B--2--5:R-:W-:Y:S01]  /*e330*/  FMUL R4, R11, UR19 ;  /* 0x000000130b047c20 */ /* 0x024fe20008400000 */
[C---:B------:R-:W-:Y:S01]  /*e340*/  ISETP.GT.AND P3, PT, R0.reuse, 0x1, P1 ;  /* 0x000000010000780c */ /* 0x040fe20000f64270 */
[----:B------:R-:W-:Y:S01]  /*e350*/  BSSY B1, `(.L_x_217) ;  /* 0x0000008000017945 */ /* 0x000fe20003800000 */
[----:B------:R-:W-:Y:S01]  /*e360*/  ISETP.GT.AND P2, PT, R0, 0x8, P0 ;  /* 0x000000080000780c */ /* 0x000fe20000744270 */
[----:B------:R-:W-:Y:S01]  /*e370*/  FFMA R4, R26, UR18, R4 ;  /* 0x000000121a047c23 */ /* 0x000fe20008000004 */
[----:B------:R-:W-:-:S04]  /*e380*/  IMAD.MOV.U32 R10, RZ, RZ, R11 ;  /* 0x000000ffff0a7224 */ /* 0x000fc800078e000b */
[----:B------:R2:W-:Y:S05]  /*e390*/  @P5 STG.E desc[UR16][R226.64+0x220], R4 ;  /* 0x00022004e2005986 */ /* 0x0005ea000c101910 */
[----:B------:R-:W-:Y:S05]  /*e3a0*/  @!P3 BRA `(.L_x_218) ;  /* 0x000000000008b947 */ /* 0x000fea0003800000 */
[----:B----4-:R-:W4:Y:S04]  /*e3b0*/  LDL.LU.64 R8, [R1+0x248] ;  /* 0x0002480001087983 */ /* 0x010f280000300a00 */
[----:B----4-:R4:W5:Y:S02]  /*e3c0*/  LDG.E.LTC128B R10, desc[UR16][R8.64+0x220] ;  /* 0x00022010080a7981 */ /* 0x010964000c1e1920 */
.L_x_218:
[----:B------:R-:W-:Y:S05]  /*e3d0*/  BSYNC B1 ;  /* 0x0000000000017941 */ /* 0x000fea0003800000 */
.L_x_217:
[----:B------:R-:W3:Y:S01]  /*e3e0*/  LDL.64 R14, [R1+0x240] ;  /* 0x00024000010e7983 */ /* 0x000ee20000100a00 */
[----:B--2--5:R-:W-:Y:S01]  /*e3f0*/  FMUL R4, R10, UR19 ;  /* 0x000000130a047c20 */ /* 0x024fe20008400000 */
[----:B----4-:R-:W-:Y:S01]  /*e400*/  IMAD.MOV.U32 R8, RZ, RZ, R12 ;  /* 0x000000ffff087224 */ /* 0x010fe200078e000c */
[----:B------:R-:W-:Y:S02]  /*e410*/  MOV R9, R13 ;  /* 0x0000000d00097202 */ /* 0x000fe40000000f00 */
[----:B------:R-:W-:-:S05]  /*e420*/  FFMA R27, R27, UR18, R4 ;  /* 0x000000121b1b7c23 */ /* 0x000fca0008000004 */
[----:B------:R2:W-:Y:S04]  /*e430*/  @P3 STG.E desc[UR16][R8.64+0x220], R27 ;  /* 0x0002201b08003986 */ /* 0x0005e8000c101910 */
[----:B---3--:R-:W3:Y:S01]  /*e440*/  @P2 LDG.E.LTC128B R10, desc[UR16][R14.64+0x200] ;  /* 0x000200100e0a2981 */ /* 0x008ee2000c1e1920 */
[----:B------:R-:W-:Y:S01]  /*e450*/  IMAD.U32 R4, RZ, RZ, UR26 ;  /* 0x0000001aff047e24 */ /* 0x000fe2000f8e00ff */
[----:B------:R-:W-:Y:S01]  /*e460*/  ISETP.GT.AND P5, PT, R0, 0x9, P0 ;  /* 0x000000090000780c */ /* 0x000fe200007a4270 */
[----:B------:R-:W-:Y:S02]  /*e470*/  BSSY B1, `(.L_x_219) ;  /* 0x000000a000017945 */ /* 0x000fe40003800000 */
[----:B--2---:R-:W-:Y:S01]  /*e480*/  IMAD.WIDE.U32 R8, R4, 0x1c, R8 ;  /* 0x0000001c04087825 */ /* 0x004fe200078e0008 */
[----:B------:R-:W-:-:S03]  /*e490*/  IADD3 R4, P3, R12, UR21, RZ ;  /* 0x000000150c047c10 */ /* 0x000fc6000ff7e0ff */
[----:B------:R-:W-:Y:S02]  /*e4a0*/  VIADD R9, R9, UR28 ;  /* 0x0000001c09097c36 */ /* 0x000fe40008000000 */
[----:B---3--:R-:W-:-:S04]  /*e4b0*/  FMUL R5, R10, UR19 ;  /* 0x000000130a057c20 */ /* 0x008fc80008400000 */
[----:B------:R-:W-:-:S05]  /*e4c0*/  FFMA R28, R28, UR18, R5 ;  /* 0x000000121c1c7c23 */ /* 0x000fca0008000005 */
[----:B------:R2:W-:Y:S01]  /*e4d0*/  @P2 STG.E desc[UR16][R8.64+0x200], R28 ;  /* 0x0002001c08002986 */ /* 0x0005e2000c101910 */
[----:B------:R-:W-:Y:S05]  /*e4e0*/  @!P5 BRA `(.L_x_220) ;  /* 0x000000000008d947 */ /* 0x000fea0003800000 */
[----:B------:R-:W3:Y:S04]  /*e4f0*/  LDL.64 R24, [R1+0x238] ;  /* 0x0002380001187983 */ /* 0x000ee80000100a00 */
[----:B---3--:R3:W5:Y:S02]  /*e500*/  LDG.E.LTC128B R10, desc[UR16][R24.64+0x200] ;  /* 0x00020010180a7981 */ /* 0x008764000c1e1920 */
.L_x_220:
[----:B------:R-:W-:Y:S05]  /*e510*/  BSYNC B1 ;  /* 0x0000000000017941 */ /* 0x000fea0003800000 */
.L_x_219:
[----:B-----5:R-:W-:Y:S01]  /*e520*/  FMUL R11, R10, UR19 ;  /* 0x000000130a0b7c20 */ /* 0x020fe20008400000 */
[----:B------:R-:W-:Y:S01]  /*e530*/  IADD3.X R5, R13, UR11, RZ, P3, !PT ;  /* 0x0000000b0d057c10 */ /* 0x000fe20009ffe4ff */
[----:B------:R-:W-:Y:S01]  /*e540*/  BSSY B1, `(.L_x_221) ;  /* 0x0000006000017945 */ /* 0x000fe20003800000 */
[----:B------:R-:W-:Y:S01]  /*e550*/  ISETP.GT.AND P2, PT, R0, 0x8, P1 ;  /* 0x000000080000780c */ /* 0x000fe20000f44270 */
[----:B------:R-:W-:-:S05]  /*e560*/  FFMA R11, R29, UR18, R11 ;  /* 0x000000121d0b7c23 */ /* 0x000fca000800000b */
[----:B------:R4:W-:Y:S07]  /*e570*/  @P5 STG.E desc[UR16][R4.64+0x200], R11 ;  /* 0x0002000b04005986 */ /* 0x0009ee000c101910 */
[----:B------:R-:W-:Y:S05]  /*e580*/  @!P2 BRA `(.L_x_222) ;  /* 0x000000000004a947 */ /* 0x000fea0003800000 */
[----:B------:R0:W5:Y:S02]  /*e590*/  LDG.E.LTC128B R10, desc[UR16][R14.64+0x220] ;  /* 0x000220100e0a7981 */ /* 0x000164000c1e1920 */
.L_x_222:
[----:B------:R-:W-:Y:S05]  /*e5a0*/  BSYNC B1 ;  /* 0x0000000000017941 */ /* 0x000fea0003800000 */
.L_x_221:
[----:B----45:R-:W-:Y:S01]  /*e5b0*/  FMUL R11, R10, UR19 ;  /* 0x000000130a0b7c20 */ /* 0x030fe20008400000 */
[C---:B------:R-:W-:Y:S01]  /*e5c0*/  ISETP.GT.AND P5, PT, R0.reuse, 0x9, P1 ;  /* 0x000000090000780c */ /* 0x040fe20000fa4270 */
[----:B------:R-:W-:Y:S01]  /*e5d0*/  BSSY B1, `(.L_x_223) ;  /* 0x0000007000017945 */ /* 0x000fe20003800000 */
[----:B------:R-:W-:Y:S01]  /*e5e0*/  ISETP.GT.AND P3, PT, R0, 0x10, P0 ;  /* 0x000000100000780c */ /* 0x000fe20000764270 */
[----:B------:R-:W-:-:S05]  /*e5f0*/  FFMA R11, R30, UR18, R11 ;  /* 0x000000121e0b7c23 */ /* 0x000fca000800000b */
[----:B------:R4:W-:Y:S05]  /*e600*/  @P2 STG.E desc[UR16][R8.64+0x220], R11 ;  /* 0x0002200b08002986 */ /* 0x0009ea000c101910 */
[----:B------:R-:W-:Y:S05]  /*e610*/  @!P5 BRA `(.L_x_224) ;  /* 0x000000000008d947 */ /* 0x000fea0003800000 */
[----:B------:R-:W2:Y:S04]  /*e620*/  LDL.LU.64 R12, [R1+0x238] ;  /* 0x00023800010c7983 */ /* 0x000ea80000300a00 */
[----:B--2---:R2:W5:Y:S02]  /*e630*/  LDG.E.LTC128B R10, desc[UR16][R12.64+0x220] ;  /* 0x000220100c0a7981 */ /* 0x004564000c1e1920 */
.L_x_224:
[----:B------:R-:W-:Y:S05]  /*e640*/  BSYNC B1 ;  /* 0x0000000000017941 */ /* 0x000fea0003800000 */
.L_x_223:
[----:B0-----:R-:W3:Y:S01]  /*e650*/  LDL.64 R14, [R1+0x230] ;  /* 0x00023000010e7983 */ /* 0x001ee20000100a00 */
[----:B--2-45:R-:W-:Y:S01]  /*e660*/  FMUL R8, R10, UR19 ;  /* 0x000000130a087c20 */ /* 0x034fe20008400000 */
[----:B------:R-:W-:Y:S01]  /*e670*/  IMAD.MOV.U32 R12, RZ, RZ, R10 ;  /* 0x000000ffff0c7224 */ /* 0x000fe200078e000a */
[----:B------:R-:W-:Y:S01]  /*e680*/  MOV R10, R4 ;  /* 0x00000004000a7202 */ /* 0x000fe20000000f00 */
[----:B------:R-:W-:Y:S02]  /*e690*/  IMAD.MOV.U32 R11, RZ, RZ, R5 ;  /* 0x000000ffff0b7224 */ /* 0x000fe400078e0005 */
[----:B------:R-:W-:-:S05]  /*e6a0*/  FFMA R31, R31, UR18, R8 ;  /* 0x000000121f1f7c23 */ /* 0x000fca0008000008 */
[----:B------:R0:W-:Y:S04]  /*e6b0*/  @P5 STG.E desc[UR16][R10.64+0x220], R31 ;  /* 0x0002201f0a005986 */ /* 0x0001e8000c101910 */
[----:B---3--:R-:W2:Y:S01]  /*e6c0*/  @P3 LDG.E.LTC128B R12, desc[UR16][R14.64+0x200] ;  /* 0x000200100e0c3981 */ /* 0x008ea2000c1e1920 */
[----:B------:R-:W-:Y:S01]  /*e6d0*/  IMAD.U32 R8, RZ, RZ, UR26 ;  /* 0x0000001aff087e24 */ /* 0x000fe2000f8e00ff */
[----:B------:R-:W-:Y:S01]  /*e6e0*/  ISETP.GT.AND P6, PT, R0, 0x11, P0 ;  /* 0x000000110000780c */ /* 0x000fe200007c4270 */
[----:B------:R-:W-:Y:S02]  /*e6f0*/  BSSY B1, `(.L_x_225) ;  /* 0x000000a000017945 */ /* 0x000fe40003800000 */
[----:B0-----:R-:W-:Y:S01]  /*e700*/  IMAD.WIDE.U32 R10, R8, 0x1c, R10 ;  /* 0x0000001c080a7825 */ /* 0x001fe200078e000a */
[----:B------:R-:W-:-:S03]  /*e710*/  IADD3 R8, P5, R4, UR21, RZ ;  /* 0x0000001504087c10 */ /* 0x000fc6000ffbe0ff */
[----:B------:R-:W-:Y:S02]  /*e720*/  VIADD R11, R11, UR28 ;  /* 0x0000001c0b0b7c36 */ /* 0x000fe40008000000 */
[----:B--2---:R-:W-:-:S04]  /*e730*/  FMUL R9, R12, UR19 ;  /* 0x000000130c097c20 */ /* 0x004fc80008400000 */
[----:B------:R-:W-:-:S05]  /*e740*/  FFMA R32, R32, UR18, R9 ;  /* 0x0000001220207c23 */ /* 0x000fca0008000009 */
[----:B------:R0:W-:Y:S01]  /*e750*/  @P3 STG.E desc[UR16][R10.64+0x200], R32 ;  /* 0x000200200a003986 */ /* 0x0001e2000c101910 */
[----:B------:R-:W-:Y:S05]  /*e760*/  @!P6 BRA `(.L_x_226) ;  /* 0x000000000008e947 */ /* 0x000fea0003800000 */
[----:B------:R-:W2:Y:S04]  /*e770*/  LDL.64 R24, [R1+0x228] ;  /* 0x0002280001187983 */ /* 0x000ea80000100a00 */
[----:B--2---:R2:W5:Y:S02]  /*e780*/  LDG.E.LTC128B R12, desc[UR16][R24.64+0x200] ;  /* 0x00020010180c7981 */ /* 0x004564000c1e1920 */
.L_x_226:
[----:B------:R-:W-:Y:S05]  /*e790*/  BSYNC B1 ;  /* 0x0000000000017941 */ /* 0x000fea0003800000 */
.L_x_225:
        /* <DEDUP_REMOVED lines=8> */
.L_x_228:
[----:B------:R-:W-:Y:S05]  /*e820*/  BSYNC B1 ;  /* 0x0000000000017941 */ /* 0x000fea0003800000 */
.L_x_227:
[----:B---3-5:R-:W-:Y:S01]  /*e830*/  FMUL R4, R12, UR19 ;  /* 0x000000130c047c20 */ /* 0x028fe20008400000 */
[C---:B------:R-:W-:Y:S01]  /*e840*/  ISETP.GT.AND P5, PT, R0.reuse, 0x11, P1 ;  /* 0x000000110000780c */ /* 0x040fe20000fa4270 */
[----:B------:R-:W-:Y:S01]  /*e850*/  BSSY B1, `(.L_x_229) ;  /* 0x0000007000017945 */ /* 0x000fe20003800000 */
[----:B------:R-:W-:Y:S01]  /*e860*/  ISETP.GT.AND P3, PT, R0, 0x18, P0 ;  /* 0x000000180000780c */ /* 0x000fe20000764270 */
[----:B------:R-:W-:-:S05]  /*e870*/  FFMA R4, R34, UR18, R4 ;  /* 0x0000001222047c23 */ /* 0x000fca0008000004 */
[----:B------:R3:W-:Y:S05]  /*e880*/  @P2 STG.E desc[UR16][R10.64+0x220], R4 ;  /* 0x000220040a002986 */ /* 0x0007ea000c101910 */
[----:B------:R-:W-:Y:S05]  /*e890*/  @!P5 BRA `(.L_x_230) ;  /* 0x000000000008d947 */ /* 0x000fea0003800000 */
[----:B----4-:R-:W4:Y:S04]  /*e8a0*/  LDL.LU.64 R14, [R1+0x228] ;  /* 0x00022800010e7983 */ /* 0x010f280000300a00 */
[----:B----4-:R4:W5:Y:S02]  /*e8b0*/  LDG.E.LTC128B R12, desc[UR16][R14.64+0x220] ;  /* 0x000220100e0c7981 */ /* 0x010964000c1e1920 */
.L_x_230:
[----:B------:R-:W-:Y:S05]  /*e8c0*/  BSYNC B1 ;  /* 0x0000000000017941 */ /* 0x000fea0003800000 */
.L_x_229:
[----:B----4-:R-:W4:Y:S01]  /*e8d0*/  LDL.64 R14, [R1+0x220] ;  /* 0x00022000010e7983 */ /* 0x010f220000100a00 */
[----:B---3-5:R-:W-:Y:S01]  /*e8e0*/  FMUL R4, R12, UR19 ;  /* 0x000000130c047c20 */ /* 0x028fe20008400000 */
[----:B0-----:R-:W-:Y:S01]  /*e8f0*/  MOV R10, R8 ;  /* 0x00000008000a7202 */ /* 0x001fe20000000f00 */
[----:B------:R-:W-:Y:S02]  /*e900*/  IMAD.MOV.U32 R11, RZ, RZ, R9 ;  /* 0x000000ffff0b7224 */ /* 0x000fe400078e0009 */
[----:B------:R-:W-:-:S05]  /*e910*/  FFMA R35, R35, UR18, R4 ;  /* 0x0000001223237c23 */ /* 0x000fca0008000004 */
[----:B------:R0:W-:Y:S04]  /*e920*/  @P5 STG.E desc[UR16][R10.64+0x220], R35 ;  /* 0x000220230a005986 */ /* 0x0001e8000c101910 */
[----:B----4-:R-:W3:Y:S01]  /*e930*/  @P3 LDG.E.LTC128B R12, desc[UR16][R14.64+0x200] ;  /* 0x000200100e0c3981 */ /* 0x010ee2000c1e1920 */
[----:B------:R-:W-:Y:S01]  /*e940*/  IMAD.U32 R4, RZ, RZ, UR26 ;  /* 0x0000001aff047e24 */ /* 0x000fe2000f8e00ff */
[----:B------:R-:W-:Y:S01]  /*e950*/  ISETP.GT.AND P6, PT, R0, 0x19, P0 ;  /* 0x000000190000780c */ /* 0x000fe200007c4270 */
[----:B------:R-:W-:Y:S02]  /*e960*/  BSSY B1, `(.L_x_231) ;  /* 0x000000a000017945 */ /* 0x000fe40003800000 */
[----:B0-----:R-:W-:Y:S01]  /*e970*/  IMAD.WIDE.U32 R10, R4, 0x1c, R10 ;  /* 0x0000001c040a7825 */ /* 0x001fe200078e000a */
[----:B------:R-:W-:-:S03]  /*e980*/  IADD3 R4, P5, R8, UR21, RZ ;  /* 0x0000001508047c10 */ /* 0x000fc6000ffbe0ff */
[----:B------:R-:W-:Y:S02]  /*e990*/  VIADD R11, R11, UR28 ;  /* 0x0000001c0b0b7c36 */ /* 0x000fe40008000000 */
[----:B---3--:R-:W-:-:S04]  /*e9a0*/  FMUL R5, R12, UR19 ;  /* 0x000000130c057c20 */ /* 0x008fc80008400000 */
[----:B------:R-:W-:-:S05]  /*e9b0*/  FFMA R36, R36, UR18, R5 ;  /* 0x0000001224247c23 */ /* 0x000fca0008000005 */
[----:B------:R0:W-:Y:S01]  /*e9c0*/  @P3 STG.E desc[UR16][R10.64+0x200], R36 ;  /* 0x000200240a003986 */ /* 0x0001e2000c101910 */
[----:B------:R-:W-:Y:S05]  /*e9d0*/  @!P6 BRA `(.L_x_232) ;  /* 0x000000000008e947 */ /* 0x000fea0003800000 */
[----:B--2---:R-:W2:Y:S04]  /*e9e0*/  LDL.64 R24, [R1+0x218] ;  /* 0x0002180001187983 */ /* 0x004ea80000100a00 */
[----:B--2---:R3:W5:Y:S02]  /*e9f0*/  LDG.E.LTC128B R12, desc[UR16][R24.64+0x200] ;  /* 0x00020010180c7981 */ /* 0x004764000c1e1920 */
.L_x_232:
[----:B------:R-:W-:Y:S05]  /*ea00*/  BSYNC B1 ;  /* 0x0000000000017941 */ /* 0x000fea0003800000 */
.L_x_231:
        /* <DEDUP_REMOVED lines=8> */
.L_x_234:
[----:B------:R-:W-:Y:S05]  /*ea90*/  BSYNC B1 ;  /* 0x0000000000017941 */ /* 0x000fea0003800000 */
.L_x_233:
[----:B----45:R-:W-:Y:S01]  /*eaa0*/  FMUL R8, R12, UR19 ;  /* 0x000000130c087c20 */ /* 0x030fe20008400000 */
[C---:B------:R-:W-:Y:S01]  /*eab0*/  ISETP.GT.AND P5, PT, R0.reuse, 0x19, P1 ;  /* 0x000000190000780c */ /* 0x040fe20000fa4270 */
[----:B------:R-:W-:Y:S01]  /*eac0*/  BSSY B1, `(.L_x_235) ;  /* 0x0000007000017945 */ /* 0x000fe20003800000 */
[----:B------:R-:W-:Y:S01]  /*ead0*/  ISETP.GT.AND P3, PT, R0, 0x20, P0 ;  /* 0x000000200000780c */ /* 0x000fe20000764270 */
[----:B------:R-:W-:-:S05]  /*eae0*/  FFMA R8, R38, UR18, R8 ;  /* 0x0000001226087c23 */ /* 0x000fca0008000008 */
[----:B------:R4:W-:Y:S05]  /*eaf0*/  @P2 STG.E desc[UR16][R10.64+0x220], R8 ;  /* 0x000220080a002986 */ /* 0x0009ea000c101910 */
[----:B------:R-:W-:Y:S05]  /*eb00*/  @!P5 BRA `(.L_x_236) ;  /* 0x000000000008d947 */ /* 0x000fea0003800000 */
[----:B0-----:R-:W2:Y:S04]  /*eb10*/  LDL.LU.64 R14, [R1+0x218] ;  /* 0x00021800010e7983 */ /* 0x001ea80000300a00 */
[----:B--2---:R0:W5:Y:S02]  /*eb20*/  LDG.E.LTC128B R12, desc[UR16][R14.64+0x220] ;  /* 0x000220100e0c7981 */ /* 0x004164000c1e1920 */
.L_x_236:
[----:B------:R-:W-:Y:S05]  /*eb30*/  BSYNC B1 ;  /* 0x0000000000017941 */ /* 0x000fea0003800000 */
.L_x_235:
[----:B0-----:R-:W2:Y:S01]  /*eb40*/  LDL.64 R14, [R1+0x210] ;  /* 0x00021000010e7983 */ /* 0x001ea20000100a00 */
[----:B----45:R-:W-:Y:S01]  /*eb50*/  FMUL R8, R12, UR19 ;  /* 0x000000130c087c20 */ /* 0x030fe20008400000 */
[----:B------:R-:W-:Y:S01]  /*eb60*/  MOV R10, R4 ;  /* 0x00000004000a7202 */ /* 0x000fe20000000f00 */
[----:B------:R-:W-:Y:S02]  /*eb70*/  IMAD.MOV.U32 R11, RZ, RZ, R5 ;  /* 0x000000ffff0b7224 */ /* 0x000fe400078e0005 */
[----:B------:R-:W-:-:S05]  /*eb80*/  FFMA R39, R39, UR18, R8 ;  /* 0x0000001227277c23 */ /* 0x000fca0008000008 */
[----:B------:R0:W-:Y:S04]  /*eb90*/  @P5 STG.E desc[UR16][R10.64+0x220], R39 ;  /* 0x000220270a005986 */ /* 0x0001e8000c101910 */
[----:B--2---:R-:W2:Y:S01]  /*eba0*/  @P3 LDG.E.LTC128B R12, desc[UR16][R14.64+0x200] ;  /* 0x000200100e0c3981 */ /* 0x004ea2000c1e1920 */
[----:B------:R-:W-:Y:S01]  /*ebb0*/  IMAD.U32 R9, RZ, RZ, UR26 ;  /* 0x0000001aff097e24 */ /* 0x000fe2000f8e00ff */
[----:B------:R-:W-:Y:S01]  /*ebc0*/  ISETP.GT.AND P6, PT, R0, 0x21, P0 ;  /* 0x000000210000780c */ /* 0x000fe200007c4270 */
[----:B------:R-:W-:Y:S01]  /*ebd0*/  BSSY B1, `(.L_x_237) ;  /* 0x000000a000017945 */ /* 0x000fe20003800000 */
[----:B------:R-:W-:Y:S01]  /*ebe0*/  IADD3 R8, P5, R4, UR21, RZ ;  /* 0x0000001504087c10 */ /* 0x000fe2000ffbe0ff */
[----:B0-----:R-:W-:-:S04]  /*ebf0*/  IMAD.WIDE.U32 R10, R9, 0x1c, R10 ;  /* 0x0000001c090a7825 */ /* 0x001fc800078e000a */
[----:B------:R-:W-:Y:S02]  /*ec00*/  VIADD R11, R11, UR28 ;  /* 0x0000001c0b0b7c36 */ /* 0x000fe40008000000 */
[----:B--2---:R-:W-:-:S04]  /*ec10*/  FMUL R9, R12, UR19 ;  /* 0x000000130c097c20 */ /* 0x004fc80008400000 */
[----:B------:R-:W-:-:S05]  /*ec20*/  FFMA R40, R40, UR18, R9 ;  /* 0x0000001228287c23 */ /* 0x000fca0008000009 */
[----:B------:R0:W-:Y:S01]  /*ec30*/  @P3 STG.E desc[UR16][R10.64+0x200], R40 ;  /* 0x000200280a003986 */ /* 0x0001e2000c101910 */
[----:B------:R-:W-:Y:S05]  /*ec40*/  @!P6 BRA `(.L_x_238) ;  /* 0x000000000008e947 */ /* 0x000fea0003800000 */
[----:B---3--:R-:W2:Y:S04]  /*ec50*/  LDL.64 R24, [R1+0x40] ;  /* 0x0000400001187983 */ /* 0x008ea80000100a00 */
[----:B--2---:R2:W5:Y:S02]  /*ec60*/  LDG.E.LTC128B R12, desc[UR16][R24.64+0x200] ;  /* 0x00020010180c7981 */ /* 0x004564000c1e1920 */
.L_x_238:
[----:B------:R-:W-:Y:S05]  /*ec70*/  BSYNC B1 ;  /* 0x0000000000017941 */ /* 0x000fea0003800000 */
.L_x_237:
        /* <DEDUP_REMOVED lines=8> */
.L_x_240:
[----:B------:R-:W-:Y:S05]  /*ed00*/  BSYNC B1 ;  /* 0x0000000000017941 */ /* 0x000fea0003800000 */
.L_x_239:
[----:B-----5:R-:W-:Y:S01]  /*ed10*/  FMUL R5, R12, UR19 ;  /* 0x000000130c057c20 */ /* 0x020fe20008400000 */
        /* <DEDUP_REMOVED lines=8> */
.L_x_242:
[----:B------:R-:W-:Y:S05]  /*eda0*/  BSYNC B1 ;  /* 0x0000000000017941 */ /* 0x000fea0003800000 */
.L_x_241:
[----:B0-----:R-:W2:Y:S01]  /*edb0*/  LDL.64 R14, [R1+0x38] ;  /* 0x00003800010e7983 */ /* 0x001ea20000100a00 */
[----:B-----5:R-:W-:-:S04]  /*edc0*/  FMUL R4, R12, UR19 ;  /* 0x000000130c047c20 */ /* 0x020fc80008400000 */
[----:B------:R-:W-:-:S05]  /*edd0*/  FFMA R43, R43, UR18, R4 ;  /* 0x000000122b2b7c23 */ /* 0x000fca0008000004 */
[----:B------:R0:W-:Y:S04]  /*ede0*/  @P5 STG.E desc[UR16][R8.64+0x220], R43 ;  /* 0x0002202b08005986 */ /* 0x0001e8000c101910 */
[----:B--2---:R-:W2:Y:S01]  /*edf0*/  @P3 LDG.E.LTC128B R12, desc[UR16][R14.64+0x200] ;  /* 0x000200100e0c3981 */ /* 0x004ea2000c1e1920 */
[----:B------:R-:W-:Y:S01]  /*ee00*/  MOV R11, UR26 ;  /* 0x0000001a000b7c02 */ /* 0x000fe20008000f00 */
[----:B------:R-:W-:Y:S01]  /*ee10*/  BSSY B1, `(.L_x_243) ;  /* 0x000000b000017945 */ /* 0x000fe20003800000 */
[----:B------:R-:W-:Y:S02]  /*ee20*/  ISETP.GT.AND P6, PT, R0, 0x29, P0 ;  /* 0x000000290000780c */ /* 0x000fe400007c4270 */
[----:B------:R-:W-:Y:S01]  /*ee30*/  IADD3 R4, P5, R8, UR21, RZ ;  /* 0x0000001508047c10 */ /* 0x000fe2000ffbe0ff */
[----:B------:R-:W-:-:S04]  /*ee40*/  IMAD.WIDE.U32 R10, R11, 0x1c, R8 ;  /* 0x0000001c0b0a7825 */ /* 0x000fc800078e0008 */
[----:B------:R-:W-:Y:S02]  /*ee50*/  VIADD R11, R11, UR28 ;  /* 0x0000001c0b0b7c36 */ /* 0x000fe40008000000 */
[----:B--2---:R-:W-:-:S04]  /*ee60*/  FMUL R5, R12, UR19 ;  /* 0x000000130c057c20 */ /* 0x004fc80008400000 */
[----:B------:R-:W-:-:S05]  /*ee70*/  FFMA R13, R44, UR18, R5 ;  /* 0x000000122c0d7c23 */ /* 0x000fca0008000005 */
[----:B------:R0:W-:Y:S01]  /*ee80*/  @P3 STG.E desc[UR16][R10.64+0x200], R13 ;  /* 0x0002000d0a003986 */ /* 0x0001e2000c101910 */
[----:B------:R-:W-:Y:S05]  /*ee90*/  @!P6 BRA `(.L_x_244) ;  /* 0x000000000008e947 */ /* 0x000fea0003800000 */
[----:B---3--:R-:W2:Y:S04]  /*eea0*/  LDL.64 R24, [R1+0x30] ;  /* 0x0000300001187983 */ /* 0x008ea80000100a00 */
[----:B--2---:R2:W5:Y:S02]  /*eeb0*/  LDG.E.LTC128B R12, desc[UR16][R24.64+0x200] ;  /* 0x00020010180c7981 */ /* 0x004564000c1e1920 */
.L_x_244:
[----:B------:R-:W-:Y:S05]  /*eec0*/  BSYNC B1 ;  /* 0x0000000000017941 */ /* 0x000fea0003800000 */
.L_x_243:
[----:B0---45:R-:W-:Y:S01]  /*eed0*/  FMUL R8, R12, UR19 ;  /* 0x000000130c087c20 */ /* 0x031fe20008400000 */
[----:B------:R-:W-:Y:S01]  /*eee0*/  IADD3.X R5, R9, UR11, RZ, P5, !PT ;  /* 0x0000000b09057c10 */ /* 0x000fe2000affe4ff */
[----:B------:R-:W-:Y:S01]  /*eef0*/  BSSY B1, `(.L_x_245) ;  /* 0x0000006000017945 */ /* 0x000fe20003800000 */
[----:B------:R-:W-:Y:S01]  /*ef00*/  ISETP.GT.AND P2, PT, R0, 0x28, P1 ;  /* 0x000000280000780c */ /* 0x000fe20000f44270 */
[----:B------:R-:W-:-:S05]  /*ef10*/  FFMA R45, R45, UR18, R8 ;  /* 0x000000122d2d7c23 */ /* 0x000fca0008000008 */
[----:B------:R0:W-:Y:S07]  /*ef20*/  @P6 STG.E desc[UR16][R4.64+0x200], R45 ;  /* 0x0002002d04006986 */ /* 0x0001ee000c101910 */
[----:B------:R-:W-:Y:S05]  /*ef30*/  @!P2 BRA `(.L_x_246) ;  /* 0x000000000004a947 */ /* 0x000fea0003800000 */
[----:B------:R4:W5:Y:S02]  /*ef40*/  LDG.E.LTC128B R12, desc[UR16][R14.64+0x220] ;  /* 0x000220100e0c7981 */ /* 0x000964000c1e1920 */
.L_x_246:
[----:B------:R-:W-:Y:S05]  /*ef50*/  BSYNC B1 ;  /* 0x0000000000017941 */ /* 0x000fea0003800000 */
.L_x_245:
[----:B-----5:R-:W-:Y:S01]  /*ef60*/  FMUL R9, R12, UR19 ;  /* 0x000000130c097c20 */ /* 0x020fe20008400000 */
        /* <DEDUP_REMOVED lines=8> */
.L_x_248:
[----:B------:R-:W-:Y:S05]  /*eff0*/  BSYNC B1 ;  /* 0x0000000000017941 */ /* 0x000fea0003800000 */
.L_x_247:
[----:B----4-:R-:W4:Y:S01]  /*f000*/  LDL.64 R14, [R1+0x28] ;  /* 0x00002800010e7983 */ /* 0x010f220000100a00 */
[----:B-----5:R-:W-:-:S04]  /*f010*/  FMUL R8, R12, UR19 ;  /* 0x000000130c087c20 */ /* 0x020fc80008400000 */
[----:B------:R-:W-:-:S05]  /*f020*/  FFMA R47, R47, UR18, R8 ;  /* 0x000000122f2f7c23 */ /* 0x000fca0008000008 */
[----:B------:R0:W-:Y:S04]  /*f030*/  @P5 STG.E desc[UR16][R4.64+0x220], R47 ;  /* 0x0002202f04005986 */ /* 0x0001e8000c101910 */
[----:B----4-:R-:W4:Y:S01]  /*f040*/  @P3 LDG.E.LTC128B R12, desc[UR16][R14.64+0x200] ;  /* 0x000200100e0c3981 */ /* 0x010f22000c1e1920 */
[----:B0-----:R-:W-:Y:S01]  /*f050*/  IMAD.U32 R11, RZ, RZ, UR26 ;  /* 0x0000001aff0b7e24 */ /* 0x001fe2000f8e00ff */
[----:B------:R-:W-:Y:S01]  /*f060*/  ISETP.GT.AND P6, PT, R0, 0x31, P0 ;  /* 0x000000310000780c */ /* 0x000fe200007c4270 */
[----:B------:R-:W-:Y:S01]  /*f070*/  BSSY B1, `(.L_x_249) ;  /* 0x000000a000017945 */ /* 0x000fe20003800000 */
[----:B------:R-:W-:Y:S01]  /*f080*/  IADD3 R8, P5, R4, UR21, RZ ;  /* 0x0000001504087c10 */ /* 0x000fe2000ffbe0ff */
[----:B------:R-:W-:-:S04]  /*f090*/  IMAD.WIDE.U32 R10, R11, 0x1c, R4 ;  /* 0x0000001c0b0a7825 */ /* 0x000fc800078e0004 */
[----:B------:R-:W-:Y:S02]  /*f0a0*/  VIADD R11, R11, UR28 ;  /* 0x0000001c0b0b7c36 */ /* 0x000fe40008000000 */
[----:B----4-:R-:W-:-:S04]  /*f0b0*/  FMUL R9, R12, UR19 ;  /* 0x000000130c097c20 */ /* 0x010fc80008400000 */
[----:B------:R-:W-:-:S05]  /*f0c0*/  FFMA R13, R48, UR18, R9 ;  /* 0x00000012300d7c23 */ /* 0x000fca0008000009 */
[----:B------:R0:W-:Y:S01]  /*f0d0*/  @P3 STG.E desc[UR16][R10.64+0x200], R13 ;  /* 0x0002000d0a003986 */ /* 0x0001e2000c101910 */
[----:B------:R-:W-:Y:S05]  /*f0e0*/  @!P6 BRA `(.L_x_250) ;  /* 0x000000000008e947 */ /* 0x000fea0003800000 */
[----:B--23--:R-:W2:Y:S04]  /*f0f0*/  LDL.64 R24, [R1+0x20] ;  /* 0x0000200001187983 */ /* 0x00cea80000100a00 */
[----:B--2---:R4:W5:Y:S02]  /*f100*/  LDG.E.LTC128B R12, desc[UR16][R24.64+0x200] ;  /* 0x00020010180c7981 */ /* 0x004964000c1e1920 */
.L_x_250:
[----:B------:R-:W-:Y:S05]  /*f110*/  BSYNC B1 ;  /* 0x0000000000017941 */ /* 0x000fea0003800000 */
.L_x_249:
        /* <DEDUP_REMOVED lines=8> */
.L_x_252:
[----:B------:R-:W-:Y:S05]  /*f1a0*/  BSYNC B1 ;  /* 0x0000000000017941 */ /* 0x000fea0003800000 */
.L_x_251:
        /* <DEDUP_REMOVED lines=9> */
.L_x_254:
[----:B------:R-:W-:Y:S05]  /*f240*/  BSYNC B1 ;  /* 0x0000000000017941 */ /* 0x000fea0003800000 */
.L_x_253:
        /* <DEDUP_REMOVED lines=15> */
[----:B---34-:R-:W2:Y:S04]  /*f340*/  LDL.64 R24, [R1+0x10] ;  /* 0x0000100001187983 */ /* 0x018ea80000100a00 */
[----:B--2---:R2:W5:Y:S02]  /*f350*/  LDG.E.LTC128B R12, desc[UR16][R24.64+0x200] ;  /* 0x00020010180c7981 */ /* 0x004564000c1e1920 */
.L_x_256:
[----:B------:R-:W-:Y:S05]  /*f360*/  BSYNC B1 ;  /* 0x0000000000017941 */ /* 0x000fea0003800000 */
.L_x_255:
[----:B0----5:R-:W-:Y:S01]  /*f370*/  FMUL R8, R12, UR19 ;  /* 0x000000130c087c20 */ /* 0x021fe20008400000 */
[----:B------:R-:W-:Y:S01]  /*f380*/  IADD3.X R5, R9, UR11, RZ, P5, !PT ;  /* 0x0000000b09057c10 */ /* 0x000fe2000affe4ff */
[----:B------:R-:W-:Y:S01]  /*f390*/  BSSY B1, `(.L_x_257) ;  /* 0x0000006000017945 */ /* 0x000fe20003800000 */
[----:B------:R-:W-:Y:S01]  /*f3a0*/  ISETP.GT.AND P2, PT, R0, 0x38, P1 ;  /* 0x000000380000780c */ /* 0x000fe20000f44270 */
[----:B------:R-:W-:-:S05]  /*f3b0*/  FFMA R53, R53, UR18, R8 ;  /* 0x0000001235357c23 */ /* 0x000fca0008000008 */
[----:B------:R0:W-:Y:S07]  /*f3c0*/  @P6 STG.E desc[UR16][R4.64+0x200], R53 ;  /* 0x0002003504006986 */ /* 0x0001ee000c101910 */
[----:B------:R-:W-:Y:S05]  /*f3d0*/  @!P2 BRA `(.L_x_258) ;  /* 0x000000000004a947 */ /* 0x000fea0003800000 */
[----:B------:R0:W5:Y:S02]  /*f3e0*/  LDG.E.LTC128B R12, desc[UR16][R14.64+0x220] ;  /* 0x000220100e0c7981 */ /* 0x000164000c1e1920 */
.L_x_258:
[----:B------:R-:W-:Y:S05]  /*f3f0*/  BSYNC B1 ;  /* 0x0000000000017941 */ /* 0x000fea0003800000 */
.L_x_257:
        /* <DEDUP_REMOVED lines=9> */
.L_x_260:
[----:B------:R-:W-:Y:S05]  /*f490*/  BSYNC B1 ;  /* 0x0000000000017941 */ /* 0x000fea0003800000 */
.L_x_259:
[----:B0-----:R-:W2:Y:S01]  /*f4a0*/  LDL.64 R14, [R1+0x8] ;  /* 0x00000800010e7983 */ /* 0x001ea20000100a00 */
[----:B-----5:R-:W-:-:S04]  /*f4b0*/  FMUL R8, R12, UR19 ;  /* 0x000000130c087c20 */ /* 0x020fc80008400000 */
[----:B------:R-:W-:-:S05]  /*f4c0*/  FFMA R55, R55, UR18, R8 ;  /* 0x0000001237377c23 */ /* 0x000fca0008000008 */
[----:B------:R0:W-:Y:S04]  /*f4d0*/  @P5 STG.E desc[UR16][R4.64+0x220], R55 ;  /* 0x0002203704005986 */ /* 0x0001e8000c101910 */
[----:B--2---:R-:W2:Y:S01]  /*f4e0*/  @P3 LDG.E.LTC128B R12, desc[UR16][R14.64+0x200] ;  /* 0x000200100e0c3981 */ /* 0x004ea2000c1e1920 */
[----:B------:R-:W-:Y:S01]  /*f4f0*/  IMAD.U32 R11, RZ, RZ, UR26 ;  /* 0x0000001aff0b7e24 */ /* 0x000fe2000f8e00ff */
[----:B------:R-:W-:Y:S01]  /*f500*/  ISETP.GT.AND P6, PT, R0, 0x41, P0 ;  /* 0x000000410000780c */ /* 0x000fe200007c4270 */
[----:B------:R-:W-:Y:S01]  /*f510*/  BSSY B1, `(.L_x_261) ;  /* 0x000000a000017945 */ /* 0x000fe20003800000 */
[----:B------:R-:W-:Y:S01]  /*f520*/  IADD3 R8, P5, R4, UR21, RZ ;  /* 0x0000001504087c10 */ /* 0x000fe2000ffbe0ff */
[----:B------:R-:W-:-:S04]  /*f530*/  IMAD.WIDE.U32 R10, R11, 0x1c, R4 ;  /* 0x0000001c0b0a7825 */ /* 0x000fc800078e0004 */
[----:B------:R-:W-:Y:S02]  /*f540*/  VIADD R11, R11, UR28 ;  /* 0x0000001c0b0b7c36 */ /* 0x000fe40008000000 */
[----:B--2---:R-:W-:-:S04]  /*f550*/  FMUL R9, R12, UR19 ;  /* 0x000000130c097c20 */ /* 0x004fc80008400000 */
[----:B------:R-:W-:-:S05]  /*f560*/  FFMA R13, R56, UR18, R9 ;  /* 0x00000012380d7c23 */ /* 0x000fca0008000009 */
[----:B------:R0:W-:Y:S01]  /*f570*/  @P3 STG.E desc[UR16][R10.64+0x200], R13 ;  /* 0x0002000d0a003986 */ /* 0x0001e2000c101910 */
[----:B------:R-:W-:Y:S05]  /*f580*/  @!P6 BRA `(.L_x_262) ;  /* 0x000000000008e947 */ /* 0x000fea0003800000 */
[----:B---34-:R-:W2:Y:S04]  /*f590*/  LDL.64 R24, [R1] ;  /* 0x0000000001187983 */ /* 0x018ea80000100a00 */
[----:B--2---:R2:W5:Y:S02]  /*f5a0*/  LDG.E.LTC128B R12, desc[UR16][R24.64+0x200] ;  /* 0x00020010180c7981 */ /* 0x004564000c1e1920 */
.L_x_262:
[----:B------:R-:W-:Y:S05]  /*f5b0*/  BSYNC B1 ;  /* 0x0000000000017941 */ /* 0x000fea0003800000 */
.L_x_261:
        /* <DEDUP_REMOVED lines=8> */
.L_x_264:
[----:B------:R-:W-:Y:S05]  /*f640*/  BSYNC B1 ;  /* 0x0000000000017941 */ /* 0x000fea0003800000 */
.L_x_263:
[----:B-----5:R-:W-:Y:S01]  /*f650*/  FMUL R5, R12, UR19 ;  /* 0x000000130c057c20 */ /* 0x020fe20008400000 */
[C---:B------:R-:W-:Y:S01]  /*f660*/  ISETP.GT.AND P5, PT, R0.reuse, 0x41, P1 ;  /* 0x000000410000780c */ /* 0x040fe20000fa4270 */
[----:B------:R-:W-:Y:S01]  /*f670*/  BSSY B1, `(.L_x_265) ;  /* 0x0000007000017945 */ /* 0x000fe20003800000 */
[----:B------:R-:W-:Y:S01]  /*f680*/  ISETP.GT.AND P3, PT, R0, 0x48, P0 ;  /* 0x000000480000780c */ /* 0x000fe20000764270 */
[----:B------:R-:W-:-:S05]  /*f690*/  FFMA R5, R58, UR18, R5 ;  /* 0x000000123a057c23 */ /* 0x000fca0008000005 */
[----:B------:R0:W-:Y:S05]  /*f6a0*/  @P2 STG.E desc[UR16][R10.64+0x220], R5 ;  /* 0x000220050a002986 */ /* 0x0001ea000c101910 */
[----:B------:R-:W-:Y:S05]  /*f6b0*/  @!P5 BRA `(.L_x_266) ;  /* 0x000000000008d947 */ /* 0x000fea0003800000 */
[----:B0-----:R-:W2:Y:S04]  /*f6c0*/  LDL.LU.64 R14, [R1] ;  /* 0x00000000010e7983 */ /* 0x001ea80000300a00 */
[----:B--2---:R0:W5:Y:S02]  /*f6d0*/  LDG.E.LTC128B R12, desc[UR16][R14.64+0x220] ;  /* 0x000220100e0c7981 */ /* 0x004164000c1e1920 */
.L_x_266:
[----:B------:R-:W-:Y:S05]  /*f6e0*/  BSYNC B1 ;  /* 0x0000000000017941 */ /* 0x000fea0003800000 */
.L_x_265:
[----:B-----5:R-:W-:-:S04]  /*f6f0*/  FMUL R4, R12, UR19 ;  /* 0x000000130c047c20 */ /* 0x020fc80008400000 */
[----:B------:R-:W-:-:S05]  /*f700*/  FFMA R59, R59, UR18, R4 ;  /* 0x000000123b3b7c23 */ /* 0x000fca0008000004 */
[----:B------:R1:W-:Y:S04]  /*f710*/  @P5 STG.E desc[UR16][R8.64+0x220], R59 ;  /* 0x0002203b08005986 */ /* 0x0003e8000c101910 */
[----:B------:R-:W2:Y:S01]  /*f720*/  @P3 LDG.E.LTC128B R12, desc[UR16][R236.64+0x200] ;  /* 0x00020010ec0c3981 */ /* 0x000ea2000c1e1920 */
[----:B0-----:R-:W-:Y:S01]  /*f730*/  MOV R11, UR26 ;  /* 0x0000001a000b7c02 */ /* 0x001fe20008000f00 */
        /* <DEDUP_REMOVED lines=9> */
[----:B------:R0:W5:Y:S02]  /*f7d0*/  LDG.E.LTC128B R12, desc[UR16][R234.64+0x200] ;  /* 0x00020010ea0c7981 */ /* 0x000164000c1e1920 */
.L_x_268:
[----:B------:R-:W-:Y:S05]  /*f7e0*/  BSYNC B1 ;  /* 0x0000000000017941 */ /* 0x000fea0003800000 */
.L_x_267:
[----:B-1---5:R-:W-:Y:S01]  /*f7f0*/  FMUL R8, R12, UR19 ;  /* 0x000000130c087c20 */ /* 0x022fe20008400000 */
[----:B------:R-:W-:Y:S01]  /*f800*/  IADD3.X R5, R9, UR11, RZ, P5, !PT ;  /* 0x0000000b09057c10 */ /* 0x000fe2000affe4ff */
[----:B------:R-:W-:Y:S01]  /*f810*/  BSSY B1, `(.L_x_269) ;  /* 0x0000006000017945 */ /* 0x000fe20003800000 */
[----:B------:R-:W-:Y:S01]  /*f820*/  ISETP.GT.AND P2, PT, R0, 0x48, P1 ;  /* 0x000000480000780c */ /* 0x000fe20000f44270 */
[----:B------:R-:W-:-:S05]  /*f830*/  FFMA R61, R61, UR18, R8 ;  /* 0x000000123d3d7c23 */ /* 0x000fca0008000008 */
[----:B------:R1:W-:Y:S07]  /*f840*/  @P6 STG.E desc[UR16][R4.64+0x200], R61 ;  /* 0x0002003d04006986 */ /* 0x0003ee000c101910 */
[----:B------:R-:W-:Y:S05]  /*f850*/  @!P2 BRA `(.L_x_270) ;  /* 0x000000000004a947 */ /* 0x000fea0003800000 */
[----:B------:R2:W5:Y:S02]  /*f860*/  LDG.E.LTC128B R12, desc[UR16][R236.64+0x220] ;  /* 0x00022010ec0c7981 */ /* 0x000564000c1e1920 */
.L_x_270:
[----:B------:R-:W-:Y:S05]  /*f870*/  BSYNC B1 ;  /* 0x0000000000017941 */ /* 0x000fea0003800000 */
.L_x_269:
[----:B-----5:R-:W-:Y:S01]  /*f880*/  FMUL R9, R12, UR19 ;  /* 0x000000130c097c20 */ /* 0x020fe20008400000 */
[C---:B------:R-:W-:Y:S01]  /*f890*/  ISETP.GT.AND P5, PT, R0.reuse, 0x49, P1 ;  /* 0x000000490000780c */ /* 0x040fe20000fa4270 */
[----:B------:R-:W-:Y:S01]  /*f8a0*/  BSSY B1, `(.L_x_271) ;  /* 0x0000006000017945 */ /* 0x000fe20003800000 */
[----:B------:R-:W-:Y:S01]  /*f8b0*/  ISETP.GT.AND P3, PT, R0, 0x50, P0 ;  /* 0x000000500000780c */ /* 0x000fe20000764270 */
[----:B------:R-:W-:-:S05]  /*f8c0*/  FFMA R9, R62, UR18, R9 ;  /* 0x000000123e097c23 */ /* 0x000fca0008000009 */
[----:B------:R0:W-:Y:S05]  /*f8d0*/  @P2 STG.E desc[UR16][R10.64+0x220], R9 ;  /* 0x000220090a002986 */ /* 0x0001ea000c101910 */
[----:B------:R-:W-:Y:S05]  /*f8e0*/  @!P5 BRA `(.L_x_272) ;  /* 0x000000000004d947 */ /* 0x000fea0003800000 */
[----:B------:R0:W5:Y:S02]  /*f8f0*/  LDG.E.LTC128B R12, desc[UR16][R234.64+0x220] ;  /* 0x00022010ea0c7981 */ /* 0x000164000c1e1920 */
.L_x_272:
[----:B------:R-:W-:Y:S05]  /*f900*/  BSYNC B1 ;  /* 0x0000000000017941 */ /* 0x000fea0003800000 */
.L_x_271:
[----:B-----5:R-:W-:-:S04]  /*f910*/  FMUL R8, R12, UR19 ;  /* 0x000000130c087c20 */ /* 0x020fc80008400000 */
[----:B------:R-:W-:-:S05]  /*f920*/  FFMA R63, R63, UR18, R8 ;  /* 0x000000123f3f7c23 */ /* 0x000fca0008000008 */
[----:B------:R1:W-:Y:S04]  /*f930*/  @P5 STG.E desc[UR16][R4.64+0x220], R63 ;  /* 0x0002203f04005986 */ /* 0x0003e8000c101910 */
[----:B------:R-:W2:Y:S01]  /*f940*/  @P3 LDG.E.LTC128B R12, desc[UR16][R232.64+0x200] ;  /* 0x00020010e80c3981 */ /* 0x000ea2000c1e1920 */
[----:B0-----:R-:W-:Y:S01]  /*f950*/  IMAD.U32 R9, RZ, RZ, UR26 ;  /* 0x0000001aff097e24 */ /* 0x001fe2000f8e00ff */
        /* <DEDUP_REMOVED lines=10> */
.L_x_274:
[----:B------:R-:W-:Y:S05]  /*fa00*/  BSYNC B1 ;  /* 0x0000000000017941 */ /* 0x000fea0003800000 */
.L_x_273:
        /* <DEDUP_REMOVED lines=8> */
.L_x_276:
[----:B------:R-:W-:Y:S05]  /*fa90*/  BSYNC B1 ;  /* 0x0000000000017941 */ /* 0x000fea0003800000 */
.L_x_275:
        /* <DEDUP_REMOVED lines=8> */
.L_x_278:
[----:B------:R-:W-:Y:S05]  /*fb20*/  BSYNC B1 ;  /* 0x0000000000017941 */ /* 0x000fea0003800000 */
.L_x_277:
        /* <DEDUP_REMOVED lines=15> */
.L_x_280:
[----:B------:R-:W-:Y:S05]  /*fc20*/  BSYNC B1 ;  /* 0x0000000000017941 */ /* 0x000fea0003800000 */
.L_x_279:
        /* <DEDUP_REMOVED lines=8> */
.L_x_282:
[----:B------:R-:W-:Y:S05]  /*fcb0*/  BSYNC B1 ;  /* 0x0000000000017941 */ /* 0x000fea0003800000 */
.L_x_281:
        /* <DEDUP_REMOVED lines=8> */
.L_x_284:
[----:B------:R-:W-:Y:S05]  /*fd40*/  BSYNC B1 ;  /* 0x0000000000017941 */ /* 0x000fea0003800000 */
.L_x_283:
[----:B0----5:R-:W-:-:S04]  /*fd50*/  FMUL R4, R12, UR19 ;  /* 0x000000130c047c20 */ /* 0x021fc80008400000 */
[----:B------:R-:W-:-:S05]  /*fd60*/  FFMA R71, R71, UR18, R4 ;  /* 0x0000001247477c23 */ /* 0x000fca0008000004 */
[----:B------:R0:W-:Y:S04]  /*fd70*/  @P5 STG.E desc[UR16][R8.64+0x220], R71 ;  /* 0x0002204708005986 */ /* 0x0001e8000c101910 */
[----:B------:R-:W2:Y:S01]  /*fd80*/  @P3 LDG.E.LTC128B R12, desc[UR16][R22.64+0x200] ;  /* 0x00020010160c3981 */ /* 0x000ea2000c1e1920 */
        /* <DEDUP_REMOVED lines=11> */
.L_x_286:
[----:B------:R-:W-:Y:S05]  /*fe40*/  BSYNC B1 ;  /* 0x0000000000017941 */ /* 0x000fea0003800000 */
.L_x_285:
        /* <DEDUP_REMOVED lines=8> */
.L_x_288:
[----:B------:R-:W-:Y:S05]  /*fed0*/  BSYNC B1 ;  /* 0x0000000000017941 */ /* 0x000fea0003800000 */
.L_x_287:
        /* <DEDUP_REMOVED lines=8> */
.L_x_290:
[----:B------:R-:W-:Y:S05]  /*ff60*/  BSYNC B1 ;  /* 0x0000000000017941 */ /* 0x000fea0003800000 */
.L_x_289:
[----:B0----5:R-:W-:-:S04]  /*ff70*/  FMUL R4, R12, UR19 ;  /* 0x000000130c047c20 */ /* 0x021fc80008400000 */
[----:B------:R-:W-:-:S05]  /*ff80*/  FFMA R75, R75, UR18, R4 ;  /* 0x000000124b4b7c23 */ /* 0x000fca0008000004 */
[----:B------:R0:W-:Y:S04]  /*ff90*/  @P5 STG.E desc[UR16][R10.64+0x220], R75 ;  /* 0x0002204b0a005986 */ /* 0x0001e8000c101910 */
[----:B------:R-:W2:Y:S01]  /*ffa0*/  @P3 LDG.E.LTC128B R12, desc[UR16][R154.64+0x200] ;  /* 0x000200109a0c3981 */ /* 0x000ea2000c1e1920 */
        /* <DEDUP_REMOVED lines=11> */
.L_x_292:
[----:B------:R-:W-:Y:S05]  /*10060*/  BSYNC B1 ;  /* 0x0000000000017941 */ /* 0x000fea0003800000 */
.L_x_291:
        /* <DEDUP_REMOVED lines=8> */
.L_x_294:
[----:B------:R-:W-:Y:S05]  /*100f0*/  BSYNC B1 ;  /* 0x0000000000017941 */ /* 0x000fea0003800000 */
.L_x_293:
        /* <DEDUP_REMOVED lines=8> */
.L_x_296:
[----:B------:R-:W-:Y:S05]  /*10180*/  BSYNC B1 ;  /* 0x0000000000017941 */ /* 0x000fea0003800000 */
.L_x_295:
        /* <DEDUP_REMOVED lines=15> */
.L_x_298:
[----:B------:R-:W-:Y:S05]  /*10280*/  BSYNC B1 ;  /* 0x0000000000017941 */ /* 0x000fea0003800000 */
.L_x_297:
        /* <DEDUP_REMOVED lines=8> */
.L_x_300:
[----:B------:R-:W-:Y:S05]  /*10310*/  BSYNC B1 ;  /* 0x0000000000017941 */ /* 0x000fea0003800000 */
.L_x_299:
        /* <DEDUP_REMOVED lines=8> */
.L_x_302:
[----:B------:R-:W-:Y:S05]  /*103a0*/  BSYNC B1 ;  /* 0x0000000000017941 */ /* 0x000fea0003800000 */
.L_x_301:
        /* <DEDUP_REMOVED lines=15> */
.L_x_304:
[----:B------:R-:W-:Y:S05]  /*104a0*/  BSYNC B1 ;  /* 0x0000000000017941 */ /* 0x000fea0003800000 */
.L_x_303:
        /* <DEDUP_REMOVED lines=8> */
.L_x_306:
[----:B------:R-:W-:Y:S05]  /*10530*/  BSYNC B1 ;  /* 0x0000000000017941 */ /* 0x000fea0003800000 */
.L_x_305:
        /* <DEDUP_REMOVED lines=8> */
.L_x_308:
[----:B------:R-:W-:Y:S05]  /*105c0*/  BSYNC B1 ;  /* 0x0000000000017941 */ /* 0x000fea0003800000 */
.L_x_307:
        /* <DEDUP_REMOVED lines=15> */
.L_x_310:
[----:B------:R-:W-:Y:S05]  /*106c0*/  BSYNC B1 ;  /* 0x0000000000017941 */ /* 0x000fea0003800000 */
.L_x_309:
        /* <DEDUP_REMOVED lines=8> */
.L_x_312:
[----:B------:R-:W-:Y:S05]  /*10750*/  BSYNC B1 ;  /* 0x0000000000017941 */ /* 0x000fea0003800000 */
.L_x_311:
        /* <DEDUP_REMOVED lines=8> */
.L_x_314:
[----:B------:R-:W-:Y:S05]  /*107e0*/  BSYNC B1 ;  /* 0x0000000000017941 */ /* 0x000fea0003800000 */
.L_x_313:
        /* <DEDUP_REMOVED lines=15> */
.L_x_316:
[----:B------:R-:W-:Y:S05]  /*108e0*/  BSYNC B1 ;  /* 0x0000000000017941 */ /* 0x000fea0003800000 */
.L_x_315:
        /* <DEDUP_REMOVED lines=8> */
.L_x_318:
[----:B------:R-:W-:Y:S05]  /*10970*/  BSYNC B1 ;  /* 0x0000000000017941 */ /* 0x000fea0003800000 */
.L_x_317:
        /* <DEDUP_REMOVED lines=8> */
.L_x_320:
[----:B------:R-:W-:Y:S05]  /*10a00*/  BSYNC B1 ;  /* 0x0000000000017941 */ /* 0x000fea0003800000 */
.L_x_319:
        /* <DEDUP_REMOVED lines=15> */
.L_x_322:
[----:B------:R-:W-:Y:S05]  /*10b00*/  BSYNC B1 ;  /* 0x0000000000017941 */ /* 0x000fea0003800000 */
.L_x_321:
        /* <DEDUP_REMOVED lines=8> */
.L_x_324:
[----:B------:R-:W-:Y:S05]  /*10b90*/  BSYNC B1 ;  /* 0x0000000000017941 */ /* 0x000fea0003800000 */
.L_x_323:
        /* <DEDUP_REMOVED lines=8> */
.L_x_326:
[----:B------:R-:W-:Y:S05]  /*10c20*/  BSYNC B1 ;  /* 0x0000000000017941 */ /* 0x000fea0003800000 */
.L_x_325:
        /* <DEDUP_REMOVED lines=15> */
.L_x_328:
[----:B------:R-:W-:Y:S05]  /*10d20*/  BSYNC B1 ;  /* 0x0000000000017941 */ /* 0x000fea0003800000 */
.L_x_327:
        /* <DEDUP_REMOVED lines=8> */
.L_x_330:
[----:B------:R-:W-:Y:S05]  /*10db0*/  BSYNC B1 ;  /* 0x0000000000017941 */ /* 0x000fea0003800000 */
.L_x_329:
        /* <DEDUP_REMOVED lines=8> */
.L_x_332:
[----:B------:R-:W-:Y:S05]  /*10e40*/  BSYNC B1 ;  /* 0x0000000000017941 */ /* 0x000fea0003800000 */
.L_x_331:
        /* <DEDUP_REMOVED lines=15> */
.L_x_334:
[----:B------:R-:W-:Y:S05]  /*10f40*/  BSYNC B1 ;  /* 0x0000000000017941 */ /* 0x000fea0003800000 */
.L_x_333:
        /* <DEDUP_REMOVED lines=8> */
.L_x_336:
[----:B------:R-:W-:Y:S05]  /*10fd0*/  BSYNC B1 ;  /* 0x0000000000017941 */ /* 0x000fea0003800000 */
.L_x_335:
        /* <DEDUP_REMOVED lines=8> */
.L_x_338:
[----:B------:R-:W-:Y:S05]  /*11060*/  BSYNC B1 ;  /* 0x0000000000017941 */ /* 0x000fea0003800000 */
.L_x_337:
        /* <DEDUP_REMOVED lines=15> */
.L_x_340:
[----:B------:R-:W-:Y:S05]  /*11160*/  BSYNC B1 ;  /* 0x0000000000017941 */ /* 0x000fea0003800000 */
.L_x_339:
        /* <DEDUP_REMOVED lines=8> */
.L_x_342:
[----:B------:R-:W-:Y:S05]  /*111f0*/  BSYNC B1 ;  /* 0x0000000000017941 */ /* 0x000fea0003800000 */
.L_x_341:
        /* <DEDUP_REMOVED lines=8> */
.L_x_344:
[----:B------:R-:W-:Y:S05]  /*11280*/  BSYNC B1 ;  /* 0x0000000000017941 */ /* 0x000fea0003800000 */
.L_x_343:
        /* <DEDUP_REMOVED lines=15> */
.L_x_346:
[----:B------:R-:W-:Y:S05]  /*11380*/  BSYNC B1 ;  /* 0x0000000000017941 */ /* 0x000fea0003800000 */
.L_x_345:
        /* <DEDUP_REMOVED lines=8> */
.L_x_348:
[----:B------:R-:W-:Y:S05]  /*11410*/  BSYNC B1 ;  /* 0x0000000000017941 */ /* 0x000fea0003800000 */
.L_x_347:
        /* <DEDUP_REMOVED lines=8> */
.L_x_350:
[----:B------:R-:W-:Y:S05]  /*114a0*/  BSYNC B1 ;  /* 0x0000000000017941 */ /* 0x000fea0003800000 */
.L_x_349:
        /* <DEDUP_REMOVED lines=15> */
.L_x_352:
[----:B------:R-:W-:Y:S05]  /*115a0*/  BSYNC B1 ;  /* 0x0000000000017941 */ /* 0x000fea0003800000 */
.L_x_351:
        /* <DEDUP_REMOVED lines=8> */
.L_x_354:
[----:B------:R-:W-:Y:S05]  /*11630*/  BSYNC B1 ;  /* 0x0000000000017941 */ /* 0x000fea0003800000 */
.L_x_353:
        /* <DEDUP_REMOVED lines=8> */
.L_x_356:
[----:B------:R-:W-:Y:S05]  /*116c0*/  BSYNC B1 ;  /* 0x0000000000017941 */ /* 0x000fea0003800000 */
.L_x_355:
        /* <DEDUP_REMOVED lines=15> */
.L_x_358:
[----:B------:R-:W-:Y:S05]  /*117c0*/  BSYNC B1 ;  /* 0x0000000000017941 */ /* 0x000fea0003800000 */
.L_x_357:
        /* <DEDUP_REMOVED lines=8> */
.L_x_360:
[----:B------:R-:W-:Y:S05]  /*11850*/  BSYNC B1 ;  /* 0x0000000000017941 */ /* 0x000fea0003800000 */
.L_x_359:
        /* <DEDUP_REMOVED lines=8> */
.L_x_362:
[----:B------:R-:W-:Y:S05]  /*118e0*/  BSYNC B1 ;  /* 0x0000000000017941 */ /* 0x000fea0003800000 */
.L_x_361:
        /* <DEDUP_REMOVED lines=15> */
.L_x_364:
[----:B------:R-:W-:Y:S05]  /*119e0*/  BSYNC B1 ;  /* 0x0000000000017941 */ /* 0x000fea0003800000 */
.L_x_363:
        /* <DEDUP_REMOVED lines=8> */
.L_x_366:
[----:B------:R-:W-:Y:S05]  /*11a70*/  BSYNC B1 ;  /* 0x0000000000017941 */ /* 0x000fea0003800000 */
.L_x_365:
        /* <DEDUP_REMOVED lines=8> */
.L_x_368:
[----:B------:R-:W-:Y:S05]  /*11b00*/  BSYNC B1 ;  /* 0x0000000000017941 */ /* 0x000fea0003800000 */
.L_x_367:
        /* <DEDUP_REMOVED lines=15> */
.L_x_370:
[----:B------:R-:W-:Y:S05]  /*11c00*/  BSYNC B1 ;  /* 0x0000000000017941 */ /* 0x000fea0003800000 */
.L_x_369:
        /* <DEDUP_REMOVED lines=8> */
.L_x_372:
[----:B------:R-:W-:Y:S05]  /*11c90*/  BSYNC B1 ;  /* 0x0000000000017941 */ /* 0x000fea0003800000 */
.L_x_371:
        /* <DEDUP_REMOVED lines=8> */
.L_x_374:
[----:B------:R-:W-:Y:S05]  /*11d20*/  BSYNC B1 ;  /* 0x0000000000017941 */ /* 0x000fea0003800000 */
.L_x_373:
        /* <DEDUP_REMOVED lines=15> */
.L_x_376:
[----:B------:R-:W-:Y:S05]  /*11e20*/  BSYNC B1 ;  /* 0x0000000000017941 */ /* 0x000fea0003800000 */
.L_x_375:
        /* <DEDUP_REMOVED lines=8> */
.L_x_378:
[----:B------:R-:W-:Y:S05]  /*11eb0*/  BSYNC B1 ;  /* 0x0000000000017941 */ /* 0x000fea0003800000 */
.L_x_377:
        /* <DEDUP_REMOVED lines=8> */
.L_x_380:
[----:B------:R-:W-:Y:S05]  /*11f40*/  BSYNC B1 ;  /* 0x0000000000017941 */ /* 0x000fea0003800000 */
.L_x_379:
        /* <DEDUP_REMOVED lines=15> */
.L_x_382:
[----:B------:R-:W-:Y:S05]  /*12040*/  BSYNC B1 ;  /* 0x0000000000017941 */ /* 0x000fea0003800000 */
.L_x_381:
        /* <DEDUP_REMOVED lines=8> */
.L_x_384:
[----:B------:R-:W-:Y:S05]  /*120d0*/  BSYNC B1 ;  /* 0x0000000000017941 */ /* 0x000fea0003800000 */
.L_x_383:
        /* <DEDUP_REMOVED lines=8> */
.L_x_386:
[----:B------:R-:W-:Y:S05]  /*12160*/  BSYNC B1 ;  /* 0x0000000000017941 */ /* 0x000fea0003800000 */
.L_x_385:
        /* <DEDUP_REMOVED lines=15> */
.L_x_388:
[----:B------:R-:W-:Y:S05]  /*12260*/  BSYNC B1 ;  /* 0x0000000000017941 */ /* 0x000fea0003800000 */
.L_x_387:
        /* <DEDUP_REMOVED lines=8> */
.L_x_390:
[----:B------:R-:W-:Y:S05]  /*122f0*/  BSYNC B1 ;  /* 0x0000000000017941 */ /* 0x000fea0003800000 */
.L_x_389:
        /* <DEDUP_REMOVED lines=8> */
.L_x_392:
[----:B------:R-:W-:Y:S05]  /*12380*/  BSYNC B1 ;  /* 0x0000000000017941 */ /* 0x000fea0003800000 */
.L_x_391:
        /* <DEDUP_REMOVED lines=15> */
.L_x_394:
[----:B------:R-:W-:Y:S05]  /*12480*/  BSYNC B1 ;  /* 0x0000000000017941 */ /* 0x000fea0003800000 */
.L_x_393:
        /* <DEDUP_REMOVED lines=8> */
.L_x_396:
[----:B------:R-:W-:Y:S05]  /*12510*/  BSYNC B1 ;  /* 0x0000000000017941 */ /* 0x000fea0003800000 */
.L_x_395:
        /* <DEDUP_REMOVED lines=8> */
.L_x_398:
[----:B------:R-:W-:Y:S05]  /*125a0*/  BSYNC B1 ;  /* 0x0000000000017941 */ /* 0x000fea0003800000 */
.L_x_397:
        /* <DEDUP_REMOVED lines=15> */
.L_x_400:
[----:B------:R-:W-:Y:S05]  /*126a0*/  BSYNC B1 ;  /* 0x0000000000017941 */ /* 0x000fea0003800000 */
.L_x_399:
        /* <DEDUP_REMOVED lines=8> */
.L_x_402:
[----:B------:R-:W-:Y:S05]  /*12730*/  BSYNC B1 ;  /* 0x0000000000017941 */ /* 0x000fea0003800000 */
.L_x_401:
[----:B0----5:R-:W-:Y:S01]  /*12740*/  FMUL R7, R12, UR19 ;  /* 0x000000130c077c20 */ /* 0x021fe20008400000 */
[----:B------:R-:W-:Y:S01]  /*12750*/  ISETP.GT.AND P1, PT, R0, 0xf9, P1 ;  /* 0x000000f90000780c */ /* 0x000fe20000f24270 */
[----:B------:R-:W-:Y:S02]  /*12760*/  BSSY B1, `(.L_x_403) ;  /* 0x0000005000017945 */ /* 0x000fe40003800000 */
[----:B------:R-:W-:-:S05]  /*12770*/  FFMA R7, R150, UR18, R7 ;  /* 0x0000001296077c23 */ /* 0x000fca0008000007 */
[----:B------:R0:W-:Y:S05]  /*12780*/  @P3 STG.E desc[UR16][R4.64+0x220], R7 ;  /* 0x0002200704003986 */ /* 0x0001ea000c101910 */
[----:B------:R-:W-:Y:S05]  /*12790*/  @!P1 BRA `(.L_x_404) ;  /* 0x0000000000049947 */ /* 0x000fea0003800000 */
[----:B------:R0:W5:Y:S02]  /*127a0*/  LDG.E.LTC128B R12, desc[UR16][R2.64+0x220] ;  /* 0x00022010020c7981 */ /* 0x000164000c1e1920 */
.L_x_404:
[----:B------:R-:W-:Y:S05]  /*127b0*/  BSYNC B1 ;  /* 0x0000000000017941 */ /* 0x000fea0003800000 */
.L_x_403:
[----:B-----5:R-:W-:-:S04]  /*127c0*/  FMUL R12, R12, UR19 ;  /* 0x000000130c0c7c20 */ /* 0x020fc80008400000 */
[----:B------:R-:W-:Y:S01]  /*127d0*/  FFMA R151, R151, UR18, R12 ;  /* 0x0000001297977c23 */ /* 0x000fe2000800000c */
[----:B------:R-:W-:Y:S06]  /*127e0*/  @!P1 BRA `(.L_x_405) ;  /* 0x0000004c00649947 */ /* 0x000fec0003800000 */
[----:B------:R0:W-:Y:S01]  /*127f0*/  STG.E desc[UR16][R8.64+0x220], R151 ;  /* 0x0002209708007986 */ /* 0x0001e2000c101910 */
[----:B------:R-:W-:Y:S05]  /*12800*/  BRA `(.L_x_405) ;  /* 0x0000004c005c7947 */ /* 0x000fea0003800000 */
.L_x_22:
[----:B------:R-:W2:Y:S01]  /*12810*/  LDL.LU R2, [R1] ;  /* 0x0000000001027983 */ /* 0x000ea20000300800 */
[----:B------:R-:W-:-:S03]  /*12820*/  ULDC.64 UR8, c[0x0][0x6c0] ;  /* 0x0001b00000087ab9 */ /* 0x000fc60000000a00 */
[----:B------:R-:W3:Y:S04]  /*12830*/  LDL.LU R6, [R1+0x4] ;  /* 0x0000040001067983 */ /* 0x000ee80000300800 */
[----:B------:R-:W4:Y:S04]  /*12840*/  LDL.LU R7, [R1+0x8] ;  /* 0x0000080001077983 */ /* 0x000f280000300800 */
[----:B------:R-:W5:Y:S04]  /*12850*/  LDL.LU R8, [R1+0xc] ;  /* 0x00000c0001087983 */ /* 0x000f680000300800 */
        /* <DEDUP_REMOVED lines=90> */
[----:B------:R-:W5:Y:S01]  /*12e00*/  LDL.LU R154, [R1+0x208] ;  /* 0x00020800019a7983 */ /* 0x000f620000300800 */
[----:B------:R-:W-:Y:S01]  /*12e10*/  LEA R4, P2, R12, UR8, 0x2 ;  /* 0x000000080c047c11 */ /* 0x000fe2000f8410ff */
[----:B--2---:R-:W-:Y:S01]  /*12e20*/  FMUL R2, R2, UR18 ;  /* 0x0000001202027c20 */ /* 0x004fe20008400000 */
[----:B---3--:R-:W-:Y:S01]  /*12e30*/  FMUL R6, R6, UR18 ;  /* 0x0000001206067c20 */ /* 0x008fe20008400000 */
[----:B------:R-:W2:Y:S01]  /*12e40*/  LDL.LU R152, [R1+0x1f4] ;  /* 0x0001f40001987983 */ /* 0x000ea20000300800 */
[----:B------:R-:W-:-:S02]  /*12e50*/  LEA.HI.X R5, R12, UR9, R18, 0x2, P2 ;  /* 0x000000090c057c11 */ /* 0x000fc400090f1412 */
[----:B------:R-:W-:Y:S01]  /*12e60*/  ISETP.GT.AND P2, PT, R0, 0x1, P0 ;  /* 0x000000010000780c */ /* 0x000fe20000744270 */
[----:B------:R-:W-:Y:S01]  /*12e70*/  USHF.L.U64.HI UR8, UR26, 0x2, UR27 ;  /* 0x000000021a087899 */ /* 0x000fe2000801021b */
[----:B----4-:R-:W-:Y:S01]  /*12e80*/  FMUL R7, R7, UR18 ;  /* 0x0000001207077c20 */ /* 0x010fe20008400000 */
[----:B------:R0:W-:Y:S04]  /*12e90*/  @P1 STG.E desc[UR16][R4.64], R2 ;  /* 0x0000000204001986 */ /* 0x0001e8000c101910 */
[----:B------:R-:W3:Y:S04]  /*12ea0*/  LDL.LU R22, [R1+0x1f8] ;  /* 0x0001f80001167983 */ /* 0x000ee80000300800 */
[----:B------:R-:W4:Y:S01]  /*12eb0*/  LDL.LU R20, [R1+0x1fc] ;  /* 0x0001fc0001147983 */ /* 0x000f220000300800 */
[----:B0-----:R-:W-:-:S03]  /*12ec0*/  IMAD.U32 R2, RZ, RZ, UR26 ;  /* 0x0000001aff027e24 */ /* 0x001fc6000f8e00ff */
[----:B------:R-:W2:Y:S02]  /*12ed0*/  LDL.LU R12, [R1+0x68] ;  /* 0x00006800010c7983 */ /* 0x000ea40000300800 */
[----:B------:R-:W-:Y:S02]  /*12ee0*/  LEA R2, P1, R2, R4, 0x2 ;  /* 0x0000000402027211 */ /* 0x000fe400078210ff */
[----:B------:R-:W3:Y:S02]  /*12ef0*/  LDL.LU R13, [R1+0x7c] ;  /* 0x00007c00010d7983 */ /* 0x000ee40000300800 */
[----:B------:R-:W-:Y:S02]  /*12f00*/  IADD3.X R3, R5, UR8, RZ, P1, !PT ;  /* 0x0000000805037c10 */ /* 0x000fe40008ffe4ff */
[----:B------:R-:W4:Y:S04]  /*12f10*/  LDL.LU R18, [R1+0xa4] ;  /* 0x0000a40001127983 */ /* 0x000f280000300800 */
[----:B------:R5:W-:Y:S01]  /*12f20*/  @P2 STG.E desc[UR16][R2.64], R6 ;  /* 0x0000000602002986 */ /* 0x000be2000c101910 */
[----:B------:R-:W-:Y:S01]  /*12f30*/  UIMAD UR8, UR27, 0x1c, URZ ;  /* 0x0000001c1b0878a4 */ /* 0x000fe2000f8e023f */
[----:B-----5:R-:W-:Y:S01]  /*12f40*/  FMUL R6, R8, UR18 ;  /* 0x0000001208067c20 */ /* 0x020fe20008400000 */
[----:B------:R-:W-:-:S04]  /*12f50*/  ISETP.GT.AND P2, PT, R154, 0x8, PT ;  /* 0x000000089a00780c */ /* 0x000fc80003f44270 */
[C---:B------:R-:W-:Y:S02]  /*12f60*/  ISETP.GT.AND P1, PT, R0.reuse, RZ, P2 ;  /* 0x000000ff0000720c */ /* 0x040fe40001724270 */
[----:B------:R-:W-:-:S11]  /*12f70*/  ISETP.GT.AND P3, PT, R0, 0x1, P2 ;  /* 0x000000010000780c */ /* 0x000fd60001764270 */
[----:B------:R0:W-:Y:S04]  /*12f80*/  @P1 STG.E desc[UR16][R4.64+0x20], R7 ;  /* 0x0000200704001986 */ /* 0x0001e8000c101910 */
[----:B0-----:R-:W5:Y:S01]  /*12f90*/  LDL.LU R7, [R1+0x10] ;  /* 0x0000100001077983 */ /* 0x001f620000300800 */
[----:B------:R-:W-:Y:S01]  /*12fa0*/  IMAD.U32 R8, RZ, RZ, UR26 ;  /* 0x0000001aff087e24 */ /* 0x000fe2000f8e00ff */
[----:B------:R-:W-:Y:S01]  /*12fb0*/  ISETP.GT.AND P1, PT, R0, 0x8, P0 ;  /* 0x000000080000780c */ /* 0x000fe20000724270 */
[----:B------:R-:W-:Y:S01]  /*12fc0*/  USHF.L.U32 UR9, UR26, 0x5, URZ ;  /* 0x000000051a097899 */ /* 0x000fe2000800063f */
[----:B------:R5:W-:Y:S01]  /*12fd0*/  @P3 STG.E desc[UR16][R2.64+0x20], R6 ;  /* 0x0000200602003986 */ /* 0x000be2000c101910 */
[----:B------:R-:W-:Y:S01]  /*12fe0*/  IMAD.WIDE.U32 R8, R8, 0x1c, R2 ;  /* 0x0000001c08087825 */ /* 0x000fe200078e0002 */
[----:B------:R-:W-:Y:S01]  /*12ff0*/  ISETP.GT.AND P3, PT, R0, 0x9, P0 ;  /* 0x000000090000780c */ /* 0x000fe20000764270 */
[----:B------:R-:W-:-:S02]  /*13000*/  USHF.L.U64.HI UR27, UR26, 0x5, UR27 ;  /* 0x000000051a1b7899 */ /* 0x000fc4000801021b */
[----:B------:R-:W-:Y:S01]  /*13010*/  FMUL R10, R10, UR18 ;  /* 0x000000120a0a7c20 */ /* 0x000fe20008400000 */
[----:B------:R-:W-:Y:S01]  /*13020*/  IADD3 R9, R9, UR8, RZ ;  /* 0x0000000809097c10 */ /* 0x000fe2000fffe0ff */
[----:B-----5:R-:W-:-:S05]  /*13030*/  FMUL R6, R7, UR18 ;  /* 0x0000001207067c20 */ /* 0x020fca0008400000 */
[----:B------:R0:W-:Y:S02]  /*13040*/  @P1 STG.E desc[UR16][R8.64], R6 ;  /* 0x0000000608001986 */ /* 0x0001e4000c101910 */
[----:B0-----:R-:W-:-:S04]  /*13050*/  IADD3 R6, P1, R2, UR9, RZ ;  /* 0x0000000902067c10 */ /* 0x001fc8000ff3e0ff */
[----:B------:R-:W-:-:S05]  /*13060*/  IADD3.X R7, R3, UR27, RZ, P1, !PT ;  /* 0x0000001b03077c10 */ /* 0x000fca0008ffe4ff */
[----:B------:R0:W-:Y:S04]  /*13070*/  @P3 STG.E desc[UR16][R6.64], R10 ;  /* 0x0000000a06003986 */ /* 0x0001e8000c101910 */
[----:B0-----:R-:W5:Y:S01]  /*13080*/  LDL.LU R10, [R1+0x18] ;  /* 0x00001800010a7983 */ /* 0x001f620000300800 */
[----:B------:R-:W-:Y:S01]  /*13090*/  ISETP.GT.AND P1, PT, R0, 0x8, P2 ;  /* 0x000000080000780c */ /* 0x000fe20001724270 */
[----:B-----5:R-:W-:-:S12]  /*130a0*/  FMUL R10, R10, UR18 ;  /* 0x000000120a0a7c20 */ /* 0x020fd80008400000 */
[----:B------:R0:W-:Y:S04]  /*130b0*/  @P1 STG.E desc[UR16][R8.64+0x20], R10 ;  /* 0x0000200a08001986 */ /* 0x0001e8000c101910 */
[----:B0-----:R-:W5:Y:S04]  /*130c0*/  LDL.LU R9, [R1+0x1c] ;  /* 0x00001c0001097983 */ /* 0x001f680000300800 */
[----:B------:R-:W2:Y:S01]  /*130d0*/  LDL.LU R10, [R1+0x20] ;  /* 0x00002000010a7983 */ /* 0x000ea20000300800 */
[----:B------:R-:W-:Y:S01]  /*130e0*/  ISETP.GT.AND P1, PT, R0, 0x9, P2 ;  /* 0x000000090000780c */ /* 0x000fe20001724270 */
[----:B-----5:R-:W-:Y:S01]  /*130f0*/  FMUL R8, R9, UR18 ;  /* 0x0000001209087c20 */ /* 0x020fe20008400000 */
[----:B--2---:R-:W-:-:S11]  /*13100*/  FMUL R10, R10, UR18 ;  /* 0x000000120a0a7c20 */ /* 0x004fd60008400000 */
[----:B------:R0:W-:Y:S01]  /*13110*/  @P1 STG.E desc[UR16][R6.64+0x20], R8 ;  /* 0x0000200806001986 */ /* 0x0001e2000c101910 */
[----:B------:R-:W-:Y:S01]  /*13120*/  ISETP.GT.AND P1, PT, R0, 0x10, P0 ;  /* 0x000000100000780c */ /* 0x000fe20000724270 */
[----:B0-----:R-:W-:-:S04]  /*13130*/  IMAD.U32 R8, RZ, RZ, UR26 ;  /* 0x0000001aff087e24 */ /* 0x001fc8000f8e00ff */
[----:B------:R-:W-:-:S04]  /*13140*/  IMAD.WIDE.U32 R8, R8, 0x1c, R6 ;  /* 0x0000001c08087825 */ /* 0x000fc800078e0006 */
[----:B------:R-:W-:-:S05]  /*13150*/  VIADD R9, R9, UR8 ;  /* 0x0000000809097c36 */ /* 0x000fca0008000000 */
[----:B------:R0:W-:Y:S04]  /*13160*/  @P1 STG.E desc[UR16][R8.64], R10 ;  /* 0x0000000a08001986 */ /* 0x0001e8000c101910 */
[----:B0-----:R-:W2:Y:S01]  /*13170*/  LDL.LU R10, [R1+0x28] ;  /* 0x00002800010a7983 */ /* 0x001ea20000300800 */
[C---:B------:R-:W-:Y:S01]  /*13180*/  ISETP.GT.AND P6, PT, R0.reuse, 0x11, P0 ;  /* 0x000000110000780c */ /* 0x040fe200007c4270 */
[----:B------:R-:W-:Y:S01]  /*13190*/  FMUL R11, R11, UR18 ;  /* 0x000000120b0b7c20 */ /* 0x000fe20008400000 */
[----:B------:R-:W-:Y:S02]  /*131a0*/  ISETP.GT.AND P1, PT, R0, 0x10, P2 ;  /* 0x000000100000780c */ /* 0x000fe40001724270 */
[----:B------:R-:W-:Y:S02]  /*131b0*/  IADD3 R6, P5, R6, UR9, RZ ;  /* 0x0000000906067c10 */ /* 0x000fe4000ffbe0ff */
[----:B------:R-:W-:-:S02]  /*131c0*/  ISETP.GT.AND P3, PT, R0, 0x11, P2 ;  /* 0x000000110000780c */ /* 0x000fc40001764270 */
[----:B------:R-:W-:-:S05]  /*131d0*/  IADD3.X R7, R7, UR27, RZ, P5, !PT ;  /* 0x0000001b07077c10 */ /* 0x000fca000affe4ff */
[----:B------:R0:W-:Y:S04]  /*131e0*/  @P6 STG.E desc[UR16][R6.64], R11 ;  /* 0x0000000b06006986 */ /* 0x0001e8000c101910 */
[----:B0-----:R-:W5:Y:S01]  /*131f0*/  LDL.LU R11, [R1+0x34] ;  /* 0x00003400010b7983 */ /* 0x001f620000300800 */
[----:B--2---:R-:W-:-:S05]  /*13200*/  FMUL R10, R10, UR18 ;  /* 0x000000120a0a7c20 */ /* 0x004fca0008400000 */
[----:B------:R0:W-:Y:S04]  /*13210*/  @P1 STG.E desc[UR16][R8.64+0x20], R10 ;  /* 0x0000200a08001986 */ /* 0x0001e8000c101910 */
[----:B0-----:R-:W2:Y:S04]  /*13220*/  LDL.LU R9, [R1+0x2c] ;  /* 0x00002c0001097983 */ /* 0x001ea80000300800 */
[----:B------:R-:W3:Y:S01]  /*13230*/  LDL.LU R10, [R1+0x30] ;  /* 0x00003000010a7983 */ /* 0x000ee20000300800 */
[----:B------:R-:W-:Y:S01]  /*13240*/  ISETP.GT.AND P1, PT, R0, 0x18, P0 ;  /* 0x000000180000780c */ /* 0x000fe20000724270 */
[----:B--2---:R-:W-:-:S05]  /*13250*/  FMUL R8, R9, UR18 ;  /* 0x0000001209087c20 */ /* 0x004fca0008400000 */
[----:B------:R0:W-:Y:S01]  /*13260*/  @P3 STG.E desc[UR16][R6.64+0x20], R8 ;  /* 0x0000200806003986 */ /* 0x0001e2000c101910 */
[----:B---3--:R-:W-:Y:S01]  /*13270*/  FMUL R10, R10, UR18 ;  /* 0x000000120a0a7c20 */ /* 0x008fe20008400000 */
[----:B0-----:R-:W-:-:S04]  /*13280*/  IMAD.U32 R8, RZ, RZ, UR26 ;  /* 0x0000001aff087e24 */ /* 0x001fc8000f8e00ff */
[----:B------:R-:W-:-:S05]  /*13290*/  IMAD.WIDE.U32 R8, R8, 0x1c, R6 ;  /* 0x0000001c08087825 */ /* 0x000fca00078e0006 */
[----:B------:R-:W-:-:S05]  /*132a0*/  IADD3 R9, R9, UR8, RZ ;  /* 0x0000000809097c10 */ /* 0x000fca000fffe0ff */
[----:B------:R0:W-:Y:S04]  /*132b0*/  @P1 STG.E desc[UR16][R8.64], R10 ;  /* 0x0000000a08001986 */ /* 0x0001e8000c101910 */
[----:B0-----:R-:W2:Y:S01]  /*132c0*/  LDL.LU R10, [R1+0x38] ;  /* 0x00003800010a7983 */ /* 0x001ea20000300800 */
[C---:B------:R-:W-:Y:S02]  /*132d0*/  ISETP.GT.AND P6, PT, R0.reuse, 0x19, P0 ;  /* 0x000000190000780c */ /* 0x040fe400007c4270 */
[----:B------:R-:W-:Y:S02]  /*132e0*/  ISETP.GT.AND P1, PT, R0, 0x18, P2 ;  /* 0x000000180000780c */ /* 0x000fe40001724270 */
[----:B------:R-:W-:Y:S01]  /*132f0*/  IADD3 R6, P5, R6, UR9, RZ ;  /* 0x0000000906067c10 */ /* 0x000fe2000ffbe0ff */
[----:B-----5:R-:W-:-:S03]  /*13300*/  FMUL R11, R11, UR18 ;  /* 0x000000120b0b7c20 */ /* 0x020fc60008400000 */
[----:B------:R-:W-:-:S05]  /*13310*/  IADD3.X R7, R7, UR27, RZ, P5, !PT ;  /* 0x0000001b07077c10 */ /* 0x000fca000affe4ff */
[----:B------:R0:W-:Y:S04]  /*13320*/  @P6 STG.E desc[UR16][R6.64], R11 ;  /* 0x0000000b06006986 */ /* 0x0001e8000c101910 */
[----:B0-----:R-:W3:Y:S01]  /*13330*/  LDL.LU R11, [R1+0x44] ;  /* 0x00004400010b7983 */ /* 0x001ee20000300800 */
[----:B--2---:R-:W-:-:S05]  /*13340*/  FMUL R10, R10, UR18 ;  /* 0x000000120a0a7c20 */ /* 0x004fca0008400000 */
[----:B------:R0:W-:Y:S04]  /*13350*/  @P1 STG.E desc[UR16][R8.64+0x20], R10 ;  /* 0x0000200a08001986 */ /* 0x0001e8000c101910 */
[----:B0-----:R-:W2:Y:S04]  /*13360*/  LDL.LU R9, [R1+0x3c] ;  /* 0x00003c0001097983 */ /* 0x001ea80000300800 */
[----:B------:R-:W5:Y:S01]  /*13370*/  LDL.LU R10, [R1+0x40] ;  /* 0x00004000010a7983 */ /* 0x000f620000300800 */
[C---:B------:R-:W-:Y:S02]  /*13380*/  ISETP.GT.AND P3, PT, R0.reuse, 0x19, P2 ;  /* 0x000000190000780c */ /* 0x040fe40001764270 */
[----:B------:R-:W-:Y:S01]  /*13390*/  ISETP.GT.AND P1, PT, R0, 0x20, P0 ;  /* 0x000000200000780c */ /* 0x000fe20000724270 */
[----:B--2---:R-:W-:-:S10]  /*133a0*/  FMUL R8, R9, UR18 ;  /* 0x0000001209087c20 */ /* 0x004fd40008400000 */
[----:B------:R0:W-:Y:S01]  /*133b0*/  @P3 STG.E desc[UR16][R6.64+0x20], R8 ;  /* 0x0000200806003986 */ /* 0x0001e2000c101910 */
[----:B-----5:R-:W-:Y:S01]  /*133c0*/  FMUL R10, R10, UR18 ;  /* 0x000000120a0a7c20 */ /* 0x020fe20008400000 */
[----:B0-----:R-:W-:-:S04]  /*133d0*/  IMAD.U32 R8, RZ, RZ, UR26 ;  /* 0x0000001aff087e24 */ /* 0x001fc8000f8e00ff */
[----:B------:R-:W-:-:S04]  /*133e0*/  IMAD.WIDE.U32 R8, R8, 0x1c, R6 ;  /* 0x0000001c08087825 */ /* 0x000fc800078e0006 */
[----:B------:R-:W-:-:S05]  /*133f0*/  VIADD R9, R9, UR8 ;  /* 0x0000000809097c36 */ /* 0x000fca0008000000 */
[----:B------:R0:W-:Y:S04]  /*13400*/  @P1 STG.E desc[UR16][R8.64], R10 ;  /* 0x0000000a08001986 */ /* 0x0001e8000c101910 */
[----:B0-----:R-:W2:Y:S01]  /*13410*/  LDL.LU R10, [R1+0x48] ;  /* 0x00004800010a7983 */ /* 0x001ea20000300800 */
[C---:B------:R-:W-:Y:S02]  /*13420*/  ISETP.GT.AND P6, PT, R0.reuse, 0x21, P0 ;  /* 0x000000210000780c */ /* 0x040fe400007c4270 */
[----:B------:R-:W-:Y:S02]  /*13430*/  ISETP.GT.AND P1, PT, R0, 0x20, P2 ;  /* 0x000000200000780c */ /* 0x000fe40001724270 */
[----:B------:R-:W-:Y:S01]  /*13440*/  IADD3 R6, P5, R6, UR9, RZ ;  /* 0x0000000906067c10 */ /* 0x000fe2000ffbe0ff */
[----:B---3--:R-:W-:-:S03]  /*13450*/  FMUL R11, R11, UR18 ;  /* 0x000000120b0b7c20 */ /* 0x008fc60008400000 */
        /* <DEDUP_REMOVED lines=29> */
[----:B------:R-:W-:-:S02]  /*13630*/  ISETP.GT.AND P5, PT, R0, 0x30, P0 ;  /* 0x000000300000780c */ /* 0x000fc400007a4270 */
[C---:B------:R-:W-:Y:S01]  /*13640*/  ISETP.GT.AND P6, PT, R0.reuse, 0x31, P0 ;  /* 0x000000310000780c */ /* 0x040fe200007c4270 */
[----:B---3--:R-:W-:Y:S01]  /*13650*/  FMUL R11, R11, UR18 ;  /* 0x000000120b0b7c20 */ /* 0x008fe20008400000 */
[----:B------:R-:W-:Y:S01]  /*13660*/  ISETP.GT.AND P1, PT, R0, 0x30, P2 ;  /* 0x000000300000780c */ /* 0x000fe20001724270 */
[----:B------:R-:W-:Y:S01]  /*13670*/  FMUL R12, R12, UR18 ;  /* 0x000000120c0c7c20 */ /* 0x000fe20008400000 */
[----:B--2---:R-:W-:Y:S01]  /*13680*/  FMUL R8, R9, UR18 ;  /* 0x0000001209087c20 */ /* 0x004fe20008400000 */
[----:B------:R-:W-:-:S04]  /*13690*/  IMAD.U32 R9, RZ, RZ, UR26 ;  /* 0x0000001aff097e24 */ /* 0x000fc8000f8e00ff */
[----:B------:R0:W-:Y:S01]  /*136a0*/  @P3 STG.E desc[UR16][R6.64+0x20], R8 ;  /* 0x0000200806003986 */ /* 0x0001e2000c101910 */
[----:B-----5:R-:W-:Y:S01]  /*136b0*/  FMUL R10, R10, UR18 ;  /* 0x000000120a0a7c20 */ /* 0x020fe20008400000 */
[----:B0-----:R-:W-:Y:S01]  /*136c0*/  IMAD.WIDE.U32 R8, R9, 0x1c, R6 ;  /* 0x0000001c09087825 */ /* 0x001fe200078e0006 */
[----:B------:R-:W-:-:S03]  /*136d0*/  IADD3 R6, P3, R6, UR9, RZ ;  /* 0x0000000906067c10 */ /* 0x000fc6000ff7e0ff */
[----:B------:R-:W-:Y:S01]  /*136e0*/  VIADD R9, R9, UR8 ;  /* 0x0000000809097c36 */ /* 0x000fe20008000000 */
[----:B------:R-:W-:-:S04]  /*136f0*/  IADD3.X R7, R7, UR27, RZ, P3, !PT ;  /* 0x0000001b07077c10 */ /* 0x000fc80009ffe4ff */
[----:B------:R0:W-:Y:S04]  /*13700*/  @P5 STG.E desc[UR16][R8.64], R11 ;  /* 0x0000000b08005986 */ /* 0x0001e8000c101910 */
[----:B------:R2:W-:Y:S01]  /*13710*/  @P6 STG.E desc[UR16][R6.64], R10 ;  /* 0x0000000a06006986 */ /* 0x0005e2000c101910 */
[----:B0-----:R-:W-:-:S04]  /*13720*/  IMAD.U32 R11, RZ, RZ, UR26 ;  /* 0x0000001aff0b7e24 */ /* 0x001fc8000f8e00ff */
[----:B--2---:R-:W-:Y:S01]  /*13730*/  IMAD.WIDE.U32 R10, R11, 0x1c, R6 ;  /* 0x0000001c0b0a7825 */ /* 0x004fe200078e0006 */
[----:B------:R0:W-:Y:S04]  /*13740*/  @P1 STG.E desc[UR16][R8.64+0x20], R12 ;  /* 0x0000200c08001986 */ /* 0x0001e8000c101910 */
[----:B0-----:R-:W2:Y:S01]  /*13750*/  LDL.LU R12, [R1+0x78] ;  /* 0x00007800010c7983 */ /* 0x001ea20000300800 */
[----:B------:R-:W-:-:S03]  /*13760*/  IADD3 R9, R11, UR8, RZ ;  /* 0x000000080b097c10 */ /* 0x000fc6000fffe0ff */
[----:B------:R-:W3:Y:S01]  /*13770*/  LDL.LU R11, [R1+0x6c] ;  /* 0x00006c00010b7983 */ /* 0x000ee20000300800 */
[----:B------:R-:W-:-:S03]  /*13780*/  IMAD.MOV.U32 R8, RZ, RZ, R10 ;  /* 0x000000ffff087224 */ /* 0x000fc600078e000a */
[----:B------:R-:W5:Y:S01]  /*13790*/  LDL.LU R10, [R1+0x70] ;  /* 0x00007000010a7983 */ /* 0x000f620000300800 */
[C---:B------:R-:W-:Y:S02]  /*137a0*/  ISETP.GT.AND P3, PT, R0.reuse, 0x31, P2 ;  /* 0x000000310000780c */ /* 0x040fe40001764270 */
[C---:B------:R-:W-:Y:S02]  /*137b0*/  ISETP.GT.AND P6, PT, R0.reuse, 0x38, P0 ;  /* 0x000000380000780c */ /* 0x040fe400007c4270 */
[----:B------:R-:W-:Y:S01]  /*137c0*/  ISETP.GT.AND P1, PT, R0, 0x39, P0 ;  /* 0x000000390000780c */ /* 0x000fe20000724270 */
[----:B------:R-:W-:Y:S01]  /*137d0*/  FMUL R14, R14, UR18 ;  /* 0x000000120e0e7c20 */ /* 0x000fe20008400000 */
[----:B---3--:R-:W-:-:S07]  /*137e0*/  FMUL R11, R11, UR18 ;  /* 0x000000120b0b7c20 */ /* 0x008fce0008400000 */
[----:B------:R0:W-:Y:S01]  /*137f0*/  @P3 STG.E desc[UR16][R6.64+0x20], R11 ;  /* 0x0000200b06003986 */ /* 0x0001e2000c101910 */
[----:B------:R-:W-:Y:S01]  /*13800*/  ISETP.GT.AND P3, PT, R0, 0x38, P2 ;  /* 0x000000380000780c */ /* 0x000fe20001764270 */
[----:B-----5:R-:W-:Y:S01]  /*13810*/  FMUL R10, R10, UR18 ;  /* 0x000000120a0a7c20 */ /* 0x020fe20008400000 */
[----:B--2---:R-:W-:Y:S01]  /*13820*/  FMUL R12, R12, UR18 ;  /* 0x000000120c0c7c20 */ /* 0x004fe20008400000 */
[----:B0-----:R-:W-:-:S04]  /*13830*/  IADD3 R6, P5, R6, UR9, RZ ;  /* 0x0000000906067c10 */ /* 0x001fc8000ffbe0ff */
[----:B------:R-:W-:Y:S01]  /*13840*/  IADD3.X R7, R7, UR27, RZ, P5, !PT ;  /* 0x0000001b07077c10 */ /* 0x000fe2000affe4ff */
[----:B------:R-:W-:Y:S04]  /*13850*/  @P6 STG.E desc[UR16][R8.64], R10 ;  /* 0x0000000a08006986 */ /* 0x000fe8000c101910 */
[----:B------:R-:W-:Y:S04]  /*13860*/  @P1 STG.E desc[UR16][R6.64], R14 ;  /* 0x0000000e06001986 */ /* 0x000fe8000c101910 */
[----:B------:R0:W-:Y:S04]  /*13870*/  @P3 STG.E desc[UR16][R8.64+0x20], R12 ;  /* 0x0000200c08003986 */ /* 0x0001e8000c101910 */
[----:B0-----:R-:W2:Y:S04]  /*13880*/  LDL.LU R8, [R1+0x80] ;  /* 0x0000800001087983 */ /* 0x001ea80000300800 */
[----:B------:R-:W3:Y:S04]  /*13890*/  LDL.LU R12, [R1+0x84] ;  /* 0x00008400010c7983 */ /* 0x000ee80000300800 */
[----:B------:R-:W5:Y:S01]  /*138a0*/  LDL.LU R9, [R1+0x88] ;  /* 0x0000880001097983 */ /* 0x000f620000300800 */
[C---:B------:R-:W-:Y:S01]  /*138b0*/  ISETP.GT.AND P6, PT, R0.reuse, 0x39, P2 ;  /* 0x000000390000780c */ /* 0x040fe200017c4270 */
[----:B------:R-:W-:Y:S01]  /*138c0*/  FMUL R13, R13, UR18 ;  /* 0x000000120d0d7c20 */ /* 0x000fe20008400000 */
[----:B------:R-:W-:Y:S01]  /*138d0*/  IMAD.U32 R10, RZ, RZ, UR26 ;  /* 0x0000001aff0a7e24 */ /* 0x000fe2000f8e00ff */
[----:B------:R-:W-:-:S02]  /*138e0*/  ISETP.GT.AND P5, PT, R0, 0x40, P0 ;  /* 0x000000400000780c */ /* 0x000fc400007a4270 */
[----:B------:R-:W-:Y:S01]  /*138f0*/  ISETP.GT.AND P3, PT, R0, 0x41, P0 ;  /* 0x000000410000780c */ /* 0x000fe20000764270 */
[----:B------:R-:W-:-:S07]  /*13900*/  IMAD.WIDE.U32 R10, R10, 0x1c, R6 ;  /* 0x0000001c0a0a7825 */ /* 0x000fce00078e0006 */
[----:B------:R0:W-:Y:S01]  /*13910*/  @P6 STG.E desc[UR16][R6.64+0x20], R13 ;  /* 0x0000200d06006986 */ /* 0x0001e2000c101910 */
[----:B------:R-:W-:Y:S01]  /*13920*/  ISETP.GT.AND P6, PT, R0, 0x40, P2 ;  /* 0x000000400000780c */ /* 0x000fe200017c4270 */
[----:B------:R-:W-:Y:S01]  /*13930*/  VIADD R11, R11, UR8 ;  /* 0x000000080b0b7c36 */ /* 0x000fe20008000000 */
[----:B0-----:R-:W-:-:S04]  /*13940*/  IADD3 R6, P1, R6, UR9, RZ ;  /* 0x0000000906067c10 */ /* 0x001fc8000ff3e0ff */
[----:B------:R-:W-:Y:S01]  /*13950*/  IADD3.X R7, R7, UR27, RZ, P1, !PT ;  /* 0x0000001b07077c10 */ /* 0x000fe20008ffe4ff */
[----:B--2---:R-:W-:Y:S01]  /*13960*/  FMUL R8, R8, UR18 ;  /* 0x0000001208087c20 */ /* 0x004fe20008400000 */
[----:B---3--:R-:W-:-:S04]  /*13970*/  FMUL R12, R12, UR18 ;  /* 0x000000120c0c7c20 */ /* 0x008fc80008400000 */
[----:B------:R-:W-:Y:S01]  /*13980*/  @P5 STG.E desc[UR16][R10.64], R8 ;  /* 0x000000080a005986 */ /* 0x000fe2000c101910 */
[----:B-----5:R-:W-:-:S03]  /*13990*/  FMUL R13, R9, UR18 ;  /* 0x00000012090d7c20 */ /* 0x020fc60008400000 */
[----:B------:R0:W-:Y:S04]  /*139a0*/  @P3 STG.E desc[UR16][R6.64], R12 ;  /* 0x0000000c06003986 */ /* 0x0001e8000c101910 */
[----:B------:R2:W-:Y:S04]  /*139b0*/  @P6 STG.E desc[UR16][R10.64+0x20], R13 ;  /* 0x0000200d0a006986 */ /* 0x0005e8000c101910 */
[----:B0-----:R-:W3:Y:S04]  /*139c0*/  LDL.LU R12, [R1+0x8c] ;  /* 0x00008c00010c7983 */ /* 0x001ee80000300800 */
[----:B--2---:R-:W2:Y:S01]  /*139d0*/  LDL.LU R11, [R1+0x90] ;  /* 0x00009000010b7983 */ /* 0x004ea20000300800 */
[----:B------:R-:W-:-:S02]  /*139e0*/  ISETP.GT.AND P5, PT, R0, 0x41, P2 ;  /* 0x000000410000780c */ /* 0x000fc400017a4270 */
[----:B------:R-:W-:Y:S02]  /*139f0*/  MOV R8, UR26 ;  /* 0x0000001a00087c02 */ /* 0x000fe40008000f00 */
[----:B------:R-:W-:-:S03]  /*13a00*/  ISETP.GT.AND P1, PT, R0, 0x48, P0 ;  /* 0x000000480000780c */ /* 0x000fc60000724270 */
[----:B------:R-:W-:Y:S01]  /*13a10*/  IMAD.WIDE.U32 R8, R8, 0x1c, R6 ;  /* 0x0000001c08087825 */ /* 0x000fe200078e0006 */
[----:B------:R-:W-:-:S03]  /*13a20*/  ISETP.GT.AND P3, PT, R0, 0x49, P0 ;  /* 0x000000490000780c */ /* 0x000fc60000764270 */
[----:B------:R-:W-:Y:S02]  /*13a30*/  VIADD R9, R9, UR8 ;  /* 0x0000000809097c36 */ /* 0x000fe40008000000 */
[----:B------:R-:W-:Y:S01]  /*13a40*/  FMUL R13, R21, UR18 ;  /* 0x00000012150d7c20 */ /* 0x000fe20008400000 */
[----:B------:R-:W-:Y:S01]  /*13a50*/  FMUL R15, R15, UR18 ;  /* 0x000000120f0f7c20 */ /* 0x000fe20008400000 */
[----:B------:R-:W-:Y:S01]  /*13a60*/  FMUL R17, R17, UR18 ;  /* 0x0000001211117c20 */ /* 0x000fe20008400000 */
[----:B------:R-:W-:Y:S01]  /*13a70*/  FMUL R19, R19, UR18 ;  /* 0x0000001213137c20 */ /* 0x000fe20008400000 */
[----:B------:R-:W-:Y:S02]  /*13a80*/  IMAD.U32 R21, RZ, RZ, UR26 ;  /* 0x0000001aff157e24 */ /* 0x000fe4000f8e00ff */
[----:B------:R-:W-:Y:S01]  /*13a90*/  FMUL R23, R23, UR18 ;  /* 0x0000001217177c20 */ /* 0x000fe20008400000 */
[----:B---3--:R-:W-:Y:S01]  /*13aa0*/  FMUL R12, R12, UR18 ;  /* 0x000000120c0c7c20 */ /* 0x008fe20008400000 */
[----:B--2---:R-:W-:-:S04]  /*13ab0*/  FMUL R10, R11, UR18 ;  /* 0x000000120b0a7c20 */ /* 0x004fc80008400000 */
[----:B------:R0:W-:Y:S01]  /*13ac0*/  @P5 STG.E desc[UR16][R6.64+0x20], R12 ;  /* 0x0000200c06005986 */ /* 0x0001e2000c101910 */
[----:B------:R-:W-:-:S03]  /*13ad0*/  ISETP.GT.AND P5, PT, R0, 0x48, P2 ;  /* 0x000000480000780c */ /* 0x000fc600017a4270 */
[----:B------:R2:W-:Y:S01]  /*13ae0*/  @P1 STG.E desc[UR16][R8.64], R10 ;  /* 0x0000000a08001986 */ /* 0x0005e2000c101910 */
[----:B------:R-:W-:Y:S01]  /*13af0*/  ISETP.GT.AND P1, PT, R0, 0x49, P2 ;  /* 0x000000490000780c */ /* 0x000fe20001724270 */
[----:B------:R-:W-:Y:S01]  /*13b00*/  IMAD.U32 R11, RZ, RZ, UR26 ;  /* 0x0000001aff0b7e24 */ /* 0x000fe2000f8e00ff */
[----:B0-----:R-:W-:-:S04]  /*13b10*/  IADD3 R6, P6, R6, UR9, RZ ;  /* 0x0000000906067c10 */ /* 0x001fc8000ffde0ff */
[----:B------:R-:W-:Y:S02]  /*13b20*/  IADD3.X R7, R7, UR27, RZ, P6, !PT ;  /* 0x0000001b07077c10 */ /* 0x000fe4000b7fe4ff */
[----:B------:R-:W-:-:S03]  /*13b30*/  ISETP.GT.AND P6, PT, R0, 0x50, P0 ;  /* 0x000000500000780c */ /* 0x000fc600007c4270 */
[----:B------:R-:W-:Y:S01]  /*13b40*/  @P3 STG.E desc[UR16][R6.64], R13 ;  /* 0x0000000d06003986 */ /* 0x000fe2000c101910 */
[----:B--2---:R-:W-:-:S03]  /*13b50*/  IMAD.WIDE.U32 R10, R11, 0x1c, R6 ;  /* 0x0000001c0b0a7825 */ /* 0x004fc600078e0006 */
[----:B------:R0:W-:Y:S02]  /*13b60*/  @P5 STG.E desc[UR16][R8.64+0x20], R15 ;  /* 0x0000200f08005986 */ /* 0x0001e4000c101910 */
[----:B------:R-:W-:Y:S02]  /*13b70*/  IADD3 R11, R11, UR8, RZ ;  /* 0x000000080b0b7c10 */ /* 0x000fe4000fffe0ff */
[----:B------:R2:W-:Y:S01]  /*13b80*/  @P1 STG.E desc[UR16][R6.64+0x20], R17 ;  /* 0x0000201106001986 */ /* 0x0005e2000c101910 */
[----:B------:R-:W-:Y:S02]  /*13b90*/  ISETP.GT.AND P1, PT, R0, 0x51, P0 ;  /* 0x000000510000780c */ /* 0x000fe40000724270 */
[----:B0-----:R-:W-:Y:S02]  /*13ba0*/  IADD3 R8, P3, R6, UR9, RZ ;  /* 0x0000000906087c10 */ /* 0x001fe4000ff7e0ff */
[----:B------:R-:W-:Y:S02]  /*13bb0*/  ISETP.GT.AND P5, PT, R0, 0x51, P2 ;  /* 0x000000510000780c */ /* 0x000fe400017a4270 */
[----:B------:R-:W-:-:S02]  /*13bc0*/  IADD3.X R9, R7, UR27, RZ, P3, !PT ;  /* 0x0000001b07097c10 */ /* 0x000fc40009ffe4ff */
[C---:B------:R-:W-:Y:S01]  /*13bd0*/  ISETP.GT.AND P3, PT, R0.reuse, 0x50, P2 ;  /* 0x000000500000780c */ /* 0x040fe20001764270 */
[----:B------:R0:W-:Y:S01]  /*13be0*/  @P6 STG.E desc[UR16][R10.64], R19 ;  /* 0x000000130a006986 */ /* 0x0001e2000c101910 */
[----:B------:R-:W-:Y:S01]  /*13bf0*/  ISETP.GT.AND P6, PT, R0, 0x58, P0 ;  /* 0x000000580000780c */ /* 0x000fe200007c4270 */
[----:B----4-:R-:W-:Y:S01]  /*13c00*/  FMUL R15, R18, UR18 ;  /* 0x00000012120f7c20 */ /* 0x010fe20008400000 */
[----:B--2---:R-:W-:-:S04]  /*13c10*/  IMAD.WIDE.U32 R6, R21, 0x1c, R8 ;  /* 0x0000001c15067825 */ /* 0x004fc800078e0008 */
[----:B------:R-:W-:Y:S01]  /*13c20*/  FMUL R17, R235, UR18 ;  /* 0x00000012eb117c20 */ /* 0x000fe20008400000 */
[----:B------:R-:W-:Y:S01]  /*13c30*/  FMUL R21, R234, UR18 ;  /* 0x00000012ea157c20 */ /* 0x000fe20008400000 */
[----:B------:R2:W-:Y:S01]  /*13c40*/  @P1 STG.E desc[UR16][R8.64], R15 ;  /* 0x0000000f08001986 */ /* 0x0005e2000c101910 */
[----:B------:R-:W-:Y:S01]  /*13c50*/  VIADD R7, R7, UR8 ;  /* 0x0000000807077c36 */ /* 0x000fe20008000000 */
[C---:B------:R-:W-:Y:S02]  /*13c60*/  ISETP.GT.AND P1, PT, R0.reuse, 0x59, P0 ;  /* 0x000000590000780c */ /* 0x040fe40000724270 */
[----:B------:R3:W-:Y:S01]  /*13c70*/  @P3 STG.E desc[UR16][R10.64+0x20], R17 ;  /* 0x000020110a003986 */ /* 0x0007e2000c101910 */
[----:B------:R-:W-:-:S03]  /*13c80*/  ISETP.GT.AND P3, PT, R0, 0x58, P2 ;  /* 0x000000580000780c */ /* 0x000fc60001764270 */
[----:B------:R4:W-:Y:S01]  /*13c90*/  @P5 STG.E desc[UR16][R8.64+0x20], R21 ;  /* 0x0000201508005986 */ /* 0x0009e2000c101910 */
[----:B------:R-:W-:Y:S01]  /*13ca0*/  IADD3 R12, P5, R8, UR9, RZ ;  /* 0x00000009080c7c10 */ /* 0x000fe2000ffbe0ff */
[----:B0-----:R-:W-:Y:S02]  /*13cb0*/  IMAD.U32 R19, RZ, RZ, UR26 ;  /* 0x0000001aff137e24 */ /* 0x001fe4000f8e00ff */
[----:B------:R-:W-:Y:S01]  /*13cc0*/  @P6 STG.E desc[UR16][R6.64], R23 ;  /* 0x0000001706006986 */ /* 0x000fe2000c101910 */
[C---:B------:R-:W-:Y:S02]  /*13cd0*/  ISETP.GT.AND P6, PT, R0.reuse, 0x59, P2 ;  /* 0x000000590000780c */ /* 0x040fe400017c4270 */
[----:B------:R-:W-:Y:S02]  /*13ce0*/  IADD3.X R13, R9, UR27, RZ, P5, !PT ;  /* 0x0000001b090d7c10 */ /* 0x000fe4000affe4ff */
[----:B------:R-:W-:Y:S01]  /*13cf0*/  ISETP.GT.AND P5, PT, R0, 0x60, P0 ;  /* 0x000000600000780c */ /* 0x000fe200007a4270 */
[----:B--2---:R-:W-:Y:S01]  /*13d00*/  FMUL R15, R233, UR18 ;  /* 0x00000012e90f7c20 */ /* 0x004fe20008400000 */
[----:B---3--:R-:W-:Y:S01]  /*13d10*/  FMUL R17, R232, UR18 ;  /* 0x00000012e8117c20 */ /* 0x008fe20008400000 */
[----:B----4-:R-:W-:-:S04]  /*13d20*/  IMAD.WIDE.U32 R8, R19, 0x1c, R12 ;  /* 0x0000001c13087825 */ /* 0x010fc800078e000c */
[----:B------:R-:W-:Y:S01]  /*13d30*/  FMUL R19, R231, UR18 ;  /* 0x00000012e7137c20 */ /* 0x000fe20008400000 */
[----:B------:R-:W-:Y:S01]  /*13d40*/  FMUL R21, R230, UR18 ;  /* 0x00000012e6157c20 */ /* 0x000fe20008400000 */
[----:B------:R-:W-:Y:S01]  /*13d50*/  @P1 STG.E desc[UR16][R12.64], R15 ;  /* 0x0000000f0c001986 */ /* 0x000fe2000c101910 */
[----:B------:R-:W-:Y:S01]  /*13d60*/  VIADD R9, R9, UR8 ;  /* 0x0000000809097c36 */ /* 0x000fe20008000000 */
[----:B------:R-:W-:Y:S02]  /*13d70*/  IADD3 R10, P1, R12, UR9, RZ ;  /* 0x000000090c0a7c10 */ /* 0x000fe4000ff3e0ff */
[----:B------:R0:W-:Y:S01]  /*13d80*/  @P3 STG.E desc[UR16][R6.64+0x20], R17 ;  /* 0x0000201106003986 */ /* 0x0001e2000c101910 */
[----:B------:R-:W-:-:S03]  /*13d90*/  ISETP.GT.AND P3, PT, R0, 0x61, P0 ;  /* 0x000000610000780c */ /* 0x000fc60000764270 */
[----:B------:R2:W-:Y:S01]  /*13da0*/  @P6 STG.E desc[UR16][R12.64+0x20], R19 ;  /* 0x000020130c006986 */ /* 0x0005e2000c101910 */
[C---:B------:R-:W-:Y:S02]  /*13db0*/  ISETP.GT.AND P6, PT, R0.reuse, 0x60, P2 ;  /* 0x000000600000780c */ /* 0x040fe400017c4270 */
[----:B------:R-:W-:Y:S01]  /*13dc0*/  IADD3.X R11, R13, UR27, RZ, P1, !PT ;  /* 0x0000001b0d0b7c10 */ /* 0x000fe20008ffe4ff */
[----:B------:R3:W-:Y:S01]  /*13dd0*/  @P5 STG.E desc[UR16][R8.64], R21 ;  /* 0x0000001508005986 */ /* 0x0007e2000c101910 */
[C---:B------:R-:W-:Y:S02]  /*13de0*/  ISETP.GT.AND P5, PT, R0.reuse, 0x61, P2 ;  /* 0x000000610000780c */ /* 0x040fe400017a4270 */
[----:B------:R-:W-:Y:S02]  /*13df0*/  ISETP.GT.AND P1, PT, R0, 0x68, P0 ;  /* 0x000000680000780c */ /* 0x000fe40000724270 */
[----:B0-----:R-:W-:Y:S01]  /*13e00*/  MOV R7, UR26 ;  /* 0x0000001a00077c02 */ /* 0x001fe20008000f00 */
[----:B------:R-:W-:Y:S01]  /*13e10*/  FMUL R17, R229, UR18 ;  /* 0x00000012e5117c20 */ /* 0x000fe20008400000 */
[----:B------:R-:W-:Y:S01]  /*13e20*/  FMUL R23, R227, UR18 ;  /* 0x00000012e3177c20 */ /* 0x000fe20008400000 */
[----:B--2---:R-:W-:-:S02]  /*13e30*/  FMUL R19, R228, UR18 ;  /* 0x00000012e4137c20 */ /* 0x004fc40008400000 */
[----:B------:R-:W-:Y:S01]  /*13e40*/  IMAD.WIDE.U32 R6, R7, 0x1c, R10 ;  /* 0x0000001c07067825 */ /* 0x000fe200078e000a */
[----:B------:R0:W-:Y:S03]  /*13e50*/  @P3 STG.E desc[UR16][R10.64], R17 ;  /* 0x000000110a003986 */ /* 0x0001e6000c101910 */
[----:B---3--:R-:W-:Y:S01]  /*13e60*/  FMUL R21, R226, UR18 ;  /* 0x00000012e2157c20 */ /* 0x008fe20008400000 */
[----:B------:R-:W-:Y:S02]  /*13e70*/  VIADD R15, R7, UR8 ;  /* 0x00000008070f7c36 */ /* 0x000fe40008000000 */
[----:B------:R-:W-:Y:S01]  /*13e80*/  IMAD.MOV.U32 R14, RZ, RZ, R6 ;  /* 0x000000ffff0e7224 */ /* 0x000fe200078e0006 */
[----:B------:R-:W-:Y:S01]  /*13e90*/  ISETP.GT.AND P3, PT, R0, 0x69, P0 ;  /* 0x000000690000780c */ /* 0x000fe20000764270 */
[----:B------:R2:W-:Y:S01]  /*13ea0*/  @P6 STG.E desc[UR16][R8.64+0x20], R19 ;  /* 0x0000201308006986 */ /* 0x0005e2000c101910 */
[----:B------:R-:W-:-:S03]  /*13eb0*/  IADD3 R12, P6, R10, UR9, RZ ;  /* 0x000000090a0c7c10 */ /* 0x000fc6000ffde0ff */
[----:B------:R3:W-:Y:S01]  /*13ec0*/  @P5 STG.E desc[UR16][R10.64+0x20], R23 ;  /* 0x000020170a005986 */ /* 0x0007e2000c101910 */
[----:B------:R-:W-:-:S03]  /*13ed0*/  ISETP.GT.AND P5, PT, R0, 0x68, P2 ;  /* 0x000000680000780c */ /* 0x000fc600017a4270 */
[----:B------:R4:W-:Y:S01]  /*13ee0*/  @P1 STG.E desc[UR16][R14.64], R21 ;  /* 0x000000150e001986 */ /* 0x0009e2000c101910 */
[C---:B------:R-:W-:Y:S01]  /*13ef0*/  ISETP.GT.AND P1, PT, R0.reuse, 0x69, P2 ;  /* 0x000000690000780c */ /* 0x040fe20001724270 */
[----:B0-----:R-:W-:Y:S01]  /*13f00*/  FMUL R17, R225, UR18 ;  /* 0x00000012e1117c20 */ /* 0x001fe20008400000 */
[----:B------:R-:W-:Y:S01]  /*13f10*/  IADD3.X R13, R11, UR27, RZ, P6, !PT ;  /* 0x0000001b0b0d7c10 */ /* 0x000fe2000b7fe4ff */
[----:B--2---:R-:W-:Y:S01]  /*13f20*/  IMAD.U32 R9, RZ, RZ, UR26 ;  /* 0x0000001aff097e24 */ /* 0x004fe2000f8e00ff */
[----:B------:R-:W-:Y:S01]  /*13f30*/  ISETP.GT.AND P6, PT, R0, 0x70, P0 ;  /* 0x000000700000780c */ /* 0x000fe200007c4270 */
[----:B------:R-:W-:Y:S01]  /*13f40*/  FMUL R19, R224, UR18 ;  /* 0x00000012e0137c20 */ /* 0x000fe20008400000 */
[----:B---3--:R-:W-:Y:S01]  /*13f50*/  FMUL R23, R223, UR18 ;  /* 0x00000012df177c20 */ /* 0x008fe20008400000 */
[----:B------:R0:W-:Y:S01]  /*13f60*/  @P3 STG.E desc[UR16][R12.64], R17 ;  /* 0x000000110c003986 */ /* 0x0001e2000c101910 */
[----:B------:R-:W-:Y:S01]  /*13f70*/  IADD3 R6, P3, R12, UR9, RZ ;  /* 0x000000090c067c10 */ /* 0x000fe2000ff7e0ff */
[----:B------:R-:W-:-:S02]  /*13f80*/  IMAD.WIDE.U32 R8, R9, 0x1c, R12 ;  /* 0x0000001c09087825 */ /* 0x000fc400078e000c */
[----:B------:R2:W-:Y:S02]  /*13f90*/  @P5 STG.E desc[UR16][R14.64+0x20], R19 ;  /* 0x000020130e005986 */ /* 0x0005e4000c101910 */
[----:B----4-:R-:W-:Y:S01]  /*13fa0*/  FMUL R21, R222, UR18 ;  /* 0x00000012de157c20 */ /* 0x010fe20008400000 */
[----:B------:R-:W-:Y:S01]  /*13fb0*/  IADD3.X R7, R13, UR27, RZ, P3, !PT ;  /* 0x0000001b0d077c10 */ /* 0x000fe20009ffe4ff */
[----:B------:R-:W-:Y:S01]  /*13fc0*/  IMAD.MOV.U32 R16, RZ, RZ, R8 ;  /* 0x000000ffff107224 */ /* 0x000fe200078e0008 */
[----:B------:R3:W-:Y:S01]  /*13fd0*/  @P1 STG.E desc[UR16][R12.64+0x20], R23 ;  /* 0x000020170c001986 */ /* 0x0007e2000c101910 */
[C---:B------:R-:W-:Y:S02]  /*13fe0*/  ISETP.GT.AND P1, PT, R0.reuse, 0x71, P0 ;  /* 0x000000710000780c */ /* 0x040fe40000724270 */
[C---:B------:R-:W-:Y:S01]  /*13ff0*/  ISETP.GT.AND P3, PT, R0.reuse, 0x70, P2 ;  /* 0x000000700000780c */ /* 0x040fe20001764270 */
[----:B0-----:R-:W-:Y:S01]  /*14000*/  VIADD R17, R9, UR8 ;  /* 0x0000000809117c36 */ /* 0x001fe20008000000 */
[----:B------:R-:W-:-:S02]  /*14010*/  ISETP.GT.AND P5, PT, R0, 0x71, P2 ;  /* 0x000000710000780c */ /* 0x000fc400017a4270 */
[----:B------:R-:W-:Y:S02]  /*14020*/  MOV R11, UR26 ;  /* 0x0000001a000b7c02 */ /* 0x000fe40008000f00 */
[----:B------:R0:W-:Y:S01]  /*14030*/  @P6 STG.E desc[UR16][R16.64], R21 ;  /* 0x0000001510006986 */ /* 0x0001e2000c101910 */
[----:B------:R-:W-:Y:S01]  /*14040*/  ISETP.GT.AND P6, PT, R0, 0x78, P0 ;  /* 0x000000780000780c */ /* 0x000fe200007c4270 */
[----:B--2---:R-:W-:Y:S01]  /*14050*/  FMUL R15, R220, UR18 ;  /* 0x00000012dc0f7c20 */ /* 0x004fe20008400000 */
[----:B---3--:R-:W-:Y:S01]  /*14060*/  FMUL R13, R221, UR18 ;  /* 0x00000012dd0d7c20 */ /* 0x008fe20008400000 */
[----:B------:R-:W-:-:S04]  /*14070*/  IMAD.WIDE.U32 R10, R11, 0x1c, R6 ;  /* 0x0000001c0b0a7825 */ /* 0x000fc800078e0006 */
[----:B------:R-:W-:Y:S01]  /*14080*/  FMUL R19, R219, UR18 ;  /* 0x00000012db137c20 */ /* 0x000fe20008400000 */
[----:B------:R-:W-:Y:S01]  /*14090*/  FMUL R23, R153, UR18 ;  /* 0x0000001299177c20 */ /* 0x000fe20008400000 */
[----:B------:R-:W-:Y:S01]  /*140a0*/  @P1 STG.E desc[UR16][R6.64], R13 ;  /* 0x0000000d06001986 */ /* 0x000fe2000c101910 */
[----:B------:R-:W-:Y:S01]  /*140b0*/  VIADD R9, R11, UR8 ;  /* 0x000000080b097c36 */ /* 0x000fe20008000000 */
[----:B------:R-:W-:Y:S02]  /*140c0*/  MOV R8, R10 ;  /* 0x0000000a00087202 */ /* 0x000fe40000000f00 */
[----:B------:R2:W-:Y:S01]  /*140d0*/  @P3 STG.E desc[UR16][R16.64+0x20], R15 ;  /* 0x0000200f10003986 */ /* 0x0005e2000c101910 */
[----:B------:R-:W-:-:S03]  /*140e0*/  ISETP.GT.AND P1, PT, R0, 0x79, P0 ;  /* 0x000000790000780c */ /* 0x000fc60000724270 */
[----:B------:R3:W-:Y:S01]  /*140f0*/  @P5 STG.E desc[UR16][R6.64+0x20], R19 ;  /* 0x0000201306005986 */ /* 0x0007e2000c101910 */
[----:B------:R-:W-:Y:S02]  /*14100*/  IADD3 R10, P5, R6, UR9, RZ ;  /* 0x00000009060a7c10 */ /* 0x000fe4000ffbe0ff */
[C---:B------:R-:W-:Y:S01]  /*14110*/  ISETP.GT.AND P3, PT, R0.reuse, 0x78, P2 ;  /* 0x000000780000780c */ /* 0x040fe20001764270 */
[----:B------:R4:W-:Y:S01]  /*14120*/  @P6 STG.E desc[UR16][R8.64], R23 ;  /* 0x0000001708006986 */ /* 0x0009e2000c101910 */
[C---:B------:R-:W-:Y:S01]  /*14130*/  ISETP.GT.AND P6, PT, R0.reuse, 0x79, P2 ;  /* 0x000000790000780c */ /* 0x040fe200017c4270 */
[----:B------:R-:W-:Y:S01]  /*14140*/  IMAD.U32 R153, RZ, RZ, UR26 ;  /* 0x0000001aff997e24 */ /* 0x000fe2000f8e00ff */
[----:B------:R-:W-:Y:S02]  /*14150*/  IADD3.X R11, R7, UR27, RZ, P5, !PT ;  /* 0x0000001b070b7c10 */ /* 0x000fe4000affe4ff */
[----:B------:R-:W-:Y:S01]  /*14160*/  ISETP.GT.AND P5, PT, R0, 0x80, P0 ;  /* 0x000000800000780c */ /* 0x000fe200007a4270 */
[----:B0-----:R-:W-:Y:S01]  /*14170*/  FMUL R21, R218, UR18 ;  /* 0x00000012da157c20 */ /* 0x001fe20008400000 */
[----:B--2---:R-:W-:Y:S01]  /*14180*/  FMUL R17, R217, UR18 ;  /* 0x00000012d9117c20 */ /* 0x004fe20008400000 */
[----:B---3--:R-:W-:-:S04]  /*14190*/  IMAD.WIDE.U32 R6, R153, 0x1c, R10 ;  /* 0x0000001c99067825 */ /* 0x008fc800078e000a */
[----:B------:R-:W-:Y:S01]  /*141a0*/  FMUL R19, R216, UR18 ;  /* 0x00000012d8137c20 */ /* 0x000fe20008400000 */
[----:B------:R0:W-:Y:S01]  /*141b0*/  @P1 STG.E desc[UR16][R10.64], R21 ;  /* 0x000000150a001986 */ /* 0x0001e2000c101910 */
[----:B------:R-:W-:Y:S02]  /*141c0*/  VIADD R15, R7, UR8 ;  /* 0x00000008070f7c36 */ /* 0x000fe40008000000 */
[----:B----4-:R-:W-:Y:S01]  /*141d0*/  FMUL R23, R215, UR18 ;  /* 0x00000012d7177c20 */ /* 0x010fe20008400000 */
[----:B------:R-:W-:Y:S01]  /*141e0*/  IMAD.MOV.U32 R14, RZ, RZ, R6 ;  /* 0x000000ffff0e7224 */ /* 0x000fe200078e0006 */
[----:B------:R-:W-:Y:S01]  /*141f0*/  @P3 STG.E desc[UR16][R8.64+0x20], R17 ;  /* 0x0000201108003986 */ /* 0x000fe2000c101910 */
[----:B------:R-:W-:Y:S02]  /*14200*/  IADD3 R12, P1, R10, UR9, RZ ;  /* 0x000000090a0c7c10 */ /* 0x000fe4000ff3e0ff */
[C---:B------:R-:W-:Y:S01]  /*14210*/  ISETP.GT.AND P3, PT, R0.reuse, 0x81, P0 ;  /* 0x000000810000780c */ /* 0x040fe20000764270 */
[----:B------:R2:W-:Y:S01]  /*14220*/  @P6 STG.E desc[UR16][R10.64+0x20], R19 ;  /* 0x000020130a006986 */ /* 0x0005e2000c101910 */
[----:B------:R-:W-:-:S02]  /*14230*/  ISETP.GT.AND P6, PT, R0, 0x80, P2 ;  /* 0x000000800000780c */ /* 0x000fc400017c4270 */
[----:B------:R-:W-:Y:S01]  /*14240*/  IADD3.X R13, R11, UR27, RZ, P1, !PT ;  /* 0x0000001b0b0d7c10 */ /* 0x000fe20008ffe4ff */
[----:B------:R3:W-:Y:S01]  /*14250*/  @P5 STG.E desc[UR16][R14.64], R23 ;  /* 0x000000170e005986 */ /* 0x0007e2000c101910 */
[C---:B------:R-:W-:Y:S02]  /*14260*/  ISETP.GT.AND P5, PT, R0.reuse, 0x81, P2 ;  /* 0x000000810000780c */ /* 0x040fe400017a4270 */
[----:B------:R-:W-:Y:S02]  /*14270*/  MOV R7, UR26 ;  /* 0x0000001a00077c02 */ /* 0x000fe40008000f00 */
[----:B------:R-:W-:Y:S01]  /*14280*/  ISETP.GT.AND P1, PT, R0, 0x88, P0 ;  /* 0x000000880000780c */ /* 0x000fe20000724270 */
[----:B0-----:R-:W-:Y:S02]  /*14290*/  FMUL R21, R214, UR18 ;  /* 0x00000012d6157c20 */ /* 0x001fe40008400000 */
[----:B------:R-:W-:-:S04]  /*142a0*/  IMAD.WIDE.U32 R6, R7, 0x1c, R12 ;  /* 0x0000001c07067825 */ /* 0x000fc800078e000c */
[----:B--2---:R-:W-:Y:S01]  /*142b0*/  FMUL R11, R213, UR18 ;  /* 0x00000012d50b7c20 */ /* 0x004fe20008400000 */
[----:B------:R-:W-:Y:S01]  /*142c0*/  FMUL R19, R212, UR18 ;  /* 0x00000012d4137c20 */ /* 0x000fe20008400000 */
[----:B------:R-:W-:Y:S01]  /*142d0*/  @P3 STG.E desc[UR16][R12.64], R21 ;  /* 0x000000150c003986 */ /* 0x000fe2000c101910 */
        /* <DEDUP_REMOVED lines=9> */
[----:B------:R-:W-:Y:S02]  /*14370*/  ISETP.GT.AND P1, PT, R0, 0x89, P2 ;  /* 0x000000890000780c */ /* 0x000fe40001724270 */
[----:B------:R-:W-:Y:S01]  /*14380*/  IADD3.X R9, R13, UR27, RZ, P6, !PT ;  /* 0x0000001b0d097c10 */ /* 0x000fe2000b7fe4ff */
[----:B0-----:R-:W-:Y:S01]  /*14390*/  FMUL R15, R210, UR18 ;  /* 0x00000012d20f7c20 */ /* 0x001fe20008400000 */
[----:B------:R-:W-:Y:S01]  /*143a0*/  FMUL R21, R209, UR18 ;  /* 0x00000012d1157c20 */ /* 0x000fe20008400000 */
[----:B------:R-:W-:Y:S01]  /*143b0*/  IMAD.U32 R7, RZ, RZ, UR26 ;  /* 0x0000001aff077e24 */ /* 0x000fe2000f8e00ff */
[----:B------:R-:W-:Y:S01]  /*143c0*/  ISETP.GT.AND P6, PT, R0, 0x90, P0 ;  /* 0x000000900000780c */ /* 0x000fe200007c4270 */
[----:B--2---:R-:W-:Y:S01]  /*143d0*/  FMUL R19, R208, UR18 ;  /* 0x00000012d0137c20 */ /* 0x004fe20008400000 */
[----:B------:R0:W-:Y:S01]  /*143e0*/  @P3 STG.E desc[UR16][R8.64], R15 ;  /* 0x0000000f08003986 */ /* 0x0001e2000c101910 */
[----:B------:R-:W-:Y:S01]  /*143f0*/  IADD3 R10, P3, R8, UR9, RZ ;  /* 0x00000009080a7c10 */ /* 0x000fe2000ff7e0ff */
[----:B------:R-:W-:-:S02]  /*14400*/  IMAD.WIDE.U32 R6, R7, 0x1c, R8 ;  /* 0x0000001c07067825 */ /* 0x000fc400078e0008 */
[----:B------:R2:W-:Y:S01]  /*14410*/  @P5 STG.E desc[UR16][R16.64+0x20], R21 ;  /* 0x0000201510005986 */ /* 0x0005e2000c101910 */
[----:B------:R-:W-:-:S03]  /*14420*/  IADD3.X R11, R9, UR27, RZ, P3, !PT ;  /* 0x0000001b090b7c10 */ /* 0x000fc60009ffe4ff */
[----:B------:R4:W-:Y:S01]  /*14430*/  @P1 STG.E desc[UR16][R8.64+0x20], R19 ;  /* 0x0000201308001986 */ /* 0x0009e2000c101910 */
[C---:B------:R-:W-:Y:S01]  /*14440*/  ISETP.GT.AND P1, PT, R0.reuse, 0x91, P0 ;  /* 0x000000910000780c */ /* 0x040fe20000724270 */
[----:B---3--:R-:W-:Y:S01]  /*14450*/  FMUL R23, R207, UR18 ;  /* 0x00000012cf177c20 */ /* 0x008fe20008400000 */
[C---:B------:R-:W-:Y:S01]  /*14460*/  ISETP.GT.AND P3, PT, R0.reuse, 0x90, P2 ;  /* 0x000000900000780c */ /* 0x040fe20001764270 */
[----:B0-----:R-:W-:Y:S01]  /*14470*/  VIADD R15, R7, UR8 ;  /* 0x00000008070f7c36 */ /* 0x001fe20008000000 */
[----:B------:R-:W-:Y:S01]  /*14480*/  ISETP.GT.AND P5, PT, R0, 0x91, P2 ;  /* 0x000000910000780c */ /* 0x000fe200017a4270 */
[----:B------:R-:W-:Y:S01]  /*14490*/  IMAD.MOV.U32 R14, RZ, RZ, R6 ;  /* 0x000000ffff0e7224 */ /* 0x000fe200078e0006 */
[----:B------:R-:W-:Y:S01]  /*144a0*/  MOV R13, UR26 ;  /* 0x0000001a000d7c02 */ /* 0x000fe20008000f00 */
[----:B--2---:R-:W-:-:S03]  /*144b0*/  FMUL R17, R205, UR18 ;  /* 0x00000012cd117c20 */ /* 0x004fc60008400000 */
[----:B------:R-:W-:Y:S01]  /*144c0*/  @P6 STG.E desc[UR16][R14.64], R23 ;  /* 0x000000170e006986 */ /* 0x000fe2000c101910 */
[----:B------:R-:W-:Y:S01]  /*144d0*/  ISETP.GT.AND P6, PT, R0, 0x98, P0 ;  /* 0x000000980000780c */ /* 0x000fe200007c4270 */
[----:B----4-:R-:W-:Y:S01]  /*144e0*/  FMUL R9, R206, UR18 ;  /* 0x00000012ce097c20 */ /* 0x010fe20008400000 */
[----:B------:R-:W-:Y:S01]  /*144f0*/  FMUL R19, R204, UR18 ;  /* 0x00000012cc137c20 */ /* 0x000fe20008400000 */
[----:B------:R-:W-:-:S03]  /*14500*/  IMAD.WIDE.U32 R12, R13, 0x1c, R10 ;  /* 0x0000001c0d0c7825 */ /* 0x000fc600078e000a */
[----:B------:R0:W-:Y:S01]  /*14510*/  @P1 STG.E desc[UR16][R10.64], R9 ;  /* 0x000000090a001986 */ /* 0x0001e2000c101910 */
[----:B------:R-:W-:Y:S02]  /*14520*/  VIADD R13, R13, UR8 ;  /* 0x000000080d0d7c36 */ /* 0x000fe40008000000 */
[----:B------:R-:W-:Y:S01]  /*14530*/  FMUL R21, R203, UR18 ;  /* 0x00000012cb157c20 */ /* 0x000fe20008400000 */
[----:B------:R2:W-:Y:S01]  /*14540*/  @P3 STG.E desc[UR16][R14.64+0x20], R17 ;  /* 0x000020110e003986 */ /* 0x0005e2000c101910 */
[----:B------:R-:W-:-:S03]  /*14550*/  ISETP.GT.AND P1, PT, R0, 0x99, P0 ;  /* 0x000000990000780c */ /* 0x000fc60000724270 */
[----:B------:R3:W-:Y:S01]  /*14560*/  @P5 STG.E desc[UR16][R10.64+0x20], R19 ;  /* 0x000020130a005986 */ /* 0x0007e2000c101910 */
[----:B------:R-:W-:Y:S02]  /*14570*/  IADD3 R6, P5, R10, UR9, RZ ;  /* 0x000000090a067c10 */ /* 0x000fe4000ffbe0ff */
[C---:B------:R-:W-:Y:S01]  /*14580*/  ISETP.GT.AND P3, PT, R0.reuse, 0x98, P2 ;  /* 0x000000980000780c */ /* 0x040fe20001764270 */
[----:B------:R-:W-:Y:S01]  /*14590*/  @P6 STG.E desc[UR16][R12.64], R21 ;  /* 0x000000150c006986 */ /* 0x000fe2000c101910 */
[----:B------:R-:W-:Y:S02]  /*145a0*/  IADD3.X R7, R11, UR27, RZ, P5, !PT ;  /* 0x0000001b0b077c10 */ /* 0x000fe4000affe4ff */
[C---:B------:R-:W-:Y:S02]  /*145b0*/  ISETP.GT.AND P6, PT, R0.reuse, 0x99, P2 ;  /* 0x000000990000780c */ /* 0x040fe400017c4270 */
[----:B------:R-:W-:Y:S01]  /*145c0*/  ISETP.GT.AND P5, PT, R0, 0xa0, P0 ;  /* 0x000000a00000780c */ /* 0x000fe200007a4270 */
[----:B0-----:R-:W-:-:S04]  /*145d0*/  IMAD.WIDE.U32 R8, R153, 0x1c, R6 ;  /* 0x0000001c99087825 */ /* 0x001fc800078e0006 */
[----:B------:R-:W-:Y:S01]  /*145e0*/  FMUL R23, R202, UR18 ;  /* 0x00000012ca177c20 */ /* 0x000fe20008400000 */
[----:B--2---:R-:W-:Y:S01]  /*145f0*/  FMUL R17, R201, UR18 ;  /* 0x00000012c9117c20 */ /* 0x004fe20008400000 */
[----:B---3--:R-:W-:Y:S01]  /*14600*/  FMUL R19, R200, UR18 ;  /* 0x00000012c8137c20 */ /* 0x008fe20008400000 */
[----:B------:R-:W-:Y:S01]  /*14610*/  IMAD.MOV.U32 R14, RZ, RZ, R8 ;  /* 0x000000ffff0e7224 */ /* 0x000fe200078e0008 */
[----:B------:R-:W-:Y:S01]  /*14620*/  IADD3 R15, R9, UR8, RZ ;  /* 0x00000008090f7c10 */ /* 0x000fe2000fffe0ff */
[----:B------:R-:W-:Y:S01]  /*14630*/  @P1 STG.E desc[UR16][R6.64], R23 ;  /* 0x0000001706001986 */ /* 0x000fe2000c101910 */
[----:B------:R-:W-:Y:S01]  /*14640*/  FMUL R9, R199, UR18 ;  /* 0x00000012c7097c20 */ /* 0x000fe20008400000 */
[----:B------:R-:W-:Y:S02]  /*14650*/  IADD3 R10, P1, R6, UR9, RZ ;  /* 0x00000009060a7c10 */ /* 0x000fe4000ff3e0ff */
[----:B------:R0:W-:Y:S01]  /*14660*/  @P3 STG.E desc[UR16][R12.64+0x20], R17 ;  /* 0x000020110c003986 */ /* 0x0001e2000c101910 */
[----:B------:R-:W-:-:S02]  /*14670*/  ISETP.GT.AND P3, PT, R0, 0xa1, P0 ;  /* 0x000000a10000780c */ /* 0x000fc40000764270 */
[----:B------:R-:W-:Y:S01]  /*14680*/  IADD3.X R11, R7, UR27, RZ, P1, !PT ;  /* 0x0000001b070b7c10 */ /* 0x000fe20008ffe4ff */
[----:B------:R2:W-:Y:S01]  /*14690*/  @P6 STG.E desc[UR16][R6.64+0x20], R19 ;  /* 0x0000201306006986 */ /* 0x0005e2000c101910 */
[----:B------:R-:W-:-:S03]  /*146a0*/  ISETP.GT.AND P6, PT, R0, 0xa0, P2 ;  /* 0x000000a00000780c */ /* 0x000fc600017c4270 */
[----:B------:R3:W-:Y:S01]  /*146b0*/  @P5 STG.E desc[UR16][R14.64], R9 ;  /* 0x000000090e005986 */ /* 0x0007e2000c101910 */
[C---:B------:R-:W-:Y:S02]  /*146c0*/  ISETP.GT.AND P5, PT, R0.reuse, 0xa1, P2 ;  /* 0x000000a10000780c */ /* 0x040fe400017a4270 */
[----:B------:R-:W-:Y:S01]  /*146d0*/  ISETP.GT.AND P1, PT, R0, 0xa8, P0 ;  /* 0x000000a80000780c */ /* 0x000fe20000724270 */
[----:B0-----:R-:W-:Y:S02]  /*146e0*/  IMAD.U32 R13, RZ, RZ, UR26 ;  /* 0x0000001aff0d7e24 */ /* 0x001fe4000f8e00ff */
[----:B------:R-:W-:Y:S02]  /*146f0*/  FMUL R17, R198, UR18 ;  /* 0x00000012c6117c20 */ /* 0x000fe40008400000 */
[----:B--2---:R-:W-:-:S04]  /*14700*/  IMAD.WIDE.U32 R6, R13, 0x1c, R10 ;  /* 0x0000001c0d067825 */ /* 0x004fc800078e000a */
[----:B------:R-:W-:Y:S01]  /*14710*/  FMUL R19, R197, UR18 ;  /* 0x00000012c5137c20 */ /* 0x000fe20008400000 */
[----:B------:R-:W-:Y:S01]  /*14720*/  FMUL R21, R196, UR18 ;  /* 0x00000012c4157c20 */ /* 0x000fe20008400000 */
[----:B------:R-:W-:Y:S01]  /*14730*/  FMUL R23, R195, UR18 ;  /* 0x00000012c3177c20 */ /* 0x000fe20008400000 */
[----:B------:R-:W-:Y:S01]  /*14740*/  VIADD R13, R7, UR8 ;  /* 0x00000008070d7c36 */ /* 0x000fe20008000000 */
[----:B------:R-:W-:Y:S01]  /*14750*/  MOV R12, R6 ;  /* 0x00000006000c7202 */ /* 0x000fe20000000f00 */
[----:B------:R-:W-:Y:S01]  /*14760*/  @P3 STG.E desc[UR16][R10.64], R17 ;  /* 0x000000110a003986 */ /* 0x000fe2000c101910 */
[----:B------:R-:W-:-:S03]  /*14770*/  ISETP.GT.AND P3, PT, R0, 0xa9, P0 ;  /* 0x000000a90000780c */ /* 0x000fc60000764270 */
[----:B------:R0:W-:Y:S01]  /*14780*/  @P6 STG.E desc[UR16][R14.64+0x20], R19 ;  /* 0x000020130e006986 */ /* 0x0001e2000c101910 */
[----:B------:R-:W-:-:S03]  /*14790*/  IADD3 R8, P6, R10, UR9, RZ ;  /* 0x000000090a087c10 */ /* 0x000fc6000ffde0ff */
[----:B------:R2:W-:Y:S01]  /*147a0*/  @P5 STG.E desc[UR16][R10.64+0x20], R21 ;  /* 0x000020150a005986 */ /* 0x0005e2000c101910 */
[----:B------:R-:W-:-:S03]  /*147b0*/  ISETP.GT.AND P5, PT, R0, 0xa8, P2 ;  /* 0x000000a80000780c */ /* 0x000fc600017a4270 */
[----:B------:R-:W-:Y:S01]  /*147c0*/  @P1 STG.E desc[UR16][R12.64], R23 ;  /* 0x000000170c001986 */ /* 0x000fe2000c101910 */
[----:B------:R-:W-:Y:S02]  /*147d0*/  ISETP.GT.AND P1, PT, R0, 0xa9, P2 ;  /* 0x000000a90000780c */ /* 0x000fe40001724270 */
[----:B---3--:R-:W-:Y:S01]  /*147e0*/  IADD3.X R9, R11, UR27, RZ, P6, !PT ;  /* 0x0000001b0b097c10 */ /* 0x008fe2000b7fe4ff */
[----:B0-----:R-:W-:Y:S01]  /*147f0*/  FMUL R15, R194, UR18 ;  /* 0x00000012c20f7c20 */ /* 0x001fe20008400000 */
[----:B------:R-:W-:Y:S02]  /*14800*/  IMAD.U32 R7, RZ, RZ, UR26 ;  /* 0x0000001aff077e24 */ /* 0x000fe4000f8e00ff */
[----:B------:R-:W-:Y:S01]  /*14810*/  FMUL R17, R193, UR18 ;  /* 0x00000012c1117c20 */ /* 0x000fe20008400000 */
[----:B------:R-:W-:Y:S01]  /*14820*/  ISETP.GT.AND P6, PT, R0, 0xb0, P0 ;  /* 0x000000b00000780c */ /* 0x000fe200007c4270 */
[----:B------:R-:W-:Y:S01]  /*14830*/  FMUL R19, R192, UR18 ;  /* 0x00000012c0137c20 */ /* 0x000fe20008400000 */
[----:B------:R0:W-:Y:S01]  /*14840*/  @P3 STG.E desc[UR16][R8.64], R15 ;  /* 0x0000000f08003986 */ /* 0x0001e2000c101910 */
[----:B--2---:R-:W-:Y:S01]  /*14850*/  IADD3 R10, P3, R8, UR9, RZ ;  /* 0x00000009080a7c10 */ /* 0x004fe2000ff7e0ff */
[----:B------:R-:W-:-:S02]  /*14860*/  IMAD.WIDE.U32 R6, R7, 0x1c, R8 ;  /* 0x0000001c07067825 */ /* 0x000fc400078e0008 */
[----:B------:R-:W-:Y:S01]  /*14870*/  @P5 STG.E desc[UR16][R12.64+0x20], R17 ;  /* 0x000020110c005986 */ /* 0x000fe2000c101910 */
[----:B------:R-:W-:Y:S01]  /*14880*/  IADD3.X R11, R9, UR27, RZ, P3, !PT ;  /* 0x0000001b090b7c10 */ /* 0x000fe20009ffe4ff */
[----:B------:R-:W-:Y:S02]  /*14890*/  FMUL R21, R191, UR18 ;  /* 0x00000012bf157c20 */ /* 0x000fe40008400000 */
[----:B------:R2:W-:Y:S01]  /*148a0*/  @P1 STG.E desc[UR16][R8.64+0x20], R19 ;  /* 0x0000201308001986 */ /* 0x0005e2000c101910 */
[C---:B------:R-:W-:Y:S02]  /*148b0*/  ISETP.GT.AND P1, PT, R0.reuse, 0xb1, P0 ;  /* 0x000000b10000780c */ /* 0x040fe40000724270 */
[C---:B------:R-:W-:Y:S01]  /*148c0*/  ISETP.GT.AND P3, PT, R0.reuse, 0xb0, P2 ;  /* 0x000000b00000780c */ /* 0x040fe20001764270 */
[----:B0-----:R-:W-:Y:S01]  /*148d0*/  VIADD R15, R7, UR8 ;  /* 0x00000008070f7c36 */ /* 0x001fe20008000000 */
[----:B------:R-:W-:Y:S02]  /*148e0*/  MOV R14, R6 ;  /* 0x00000006000e7202 */ /* 0x000fe40000000f00 */
[----:B------:R-:W-:Y:S01]  /*148f0*/  ISETP.GT.AND P5, PT, R0, 0xb1, P2 ;  /* 0x000000b10000780c */ /* 0x000fe200017a4270 */
[----:B------:R-:W-:-:S02]  /*14900*/  IMAD.U32 R23, RZ, RZ, UR26 ;  /* 0x0000001aff177e24 */ /* 0x000fc4000f8e00ff */
[----:B------:R-:W-:Y:S01]  /*14910*/  @P6 STG.E desc[UR16][R14.64], R21 ;  /* 0x000000150e006986 */ /* 0x000fe2000c101910 */
[----:B------:R-:W-:Y:S01]  /*14920*/  ISETP.GT.AND P6, PT, R0, 0xb8, P0 ;  /* 0x000000b80000780c */ /* 0x000fe200007c4270 */
[----:B--2---:R-:W-:Y:S01]  /*14930*/  FMUL R9, R190, UR18 ;  /* 0x00000012be097c20 */ /* 0x004fe20008400000 */
[----:B------:R-:W-:Y:S01]  /*14940*/  FMUL R17, R189, UR18 ;  /* 0x00000012bd117c20 */ /* 0x000fe20008400000 */
[----:B------:R-:W-:Y:S01]  /*14950*/  FMUL R19, R188, UR18 ;  /* 0x00000012bc137c20 */ /* 0x000fe20008400000 */
[----:B------:R-:W-:Y:S02]  /*14960*/  IMAD.WIDE.U32 R12, R23, 0x1c, R10 ;  /* 0x0000001c170c7825 */ /* 0x000fe400078e000a */
[----:B------:R0:W-:Y:S02]  /*14970*/  @P1 STG.E desc[UR16][R10.64], R9 ;  /* 0x000000090a001986 */ /* 0x0001e4000c101910 */
[----:B------:R-:W-:Y:S01]  /*14980*/  FMUL R23, R187, UR18 ;  /* 0x00000012bb177c20 */ /* 0x000fe20008400000 */
[----:B------:R-:W-:Y:S01]  /*14990*/  VIADD R13, R13, UR8 ;  /* 0x000000080d0d7c36 */ /* 0x000fe20008000000 */
        /* <DEDUP_REMOVED lines=13> */
[----:B------:R-:W-:Y:S02]  /*14a70*/  VIADD R15, R9, UR8 ;  /* 0x00000008090f7c36 */ /* 0x000fe40008000000 */
[----:B------:R-:W-:Y:S01]  /*14a80*/  FMUL R9, R183, UR18 ;  /* 0x00000012b7097c20 */ /* 0x000fe20008400000 */
[----:B------:R-:W-:Y:S01]  /*14a90*/  IMAD.MOV.U32 R14, RZ, RZ, R8 ;  /* 0x000000ffff0e7224 */ /* 0x000fe200078e0008 */
[----:B------:R-:W-:Y:S01]  /*14aa0*/  @P1 STG.E desc[UR16][R6.64], R21 ;  /* 0x0000001506001986 */ /* 0x000fe2000c101910 */
[----:B------:R-:W-:-:S03]  /*14ab0*/  IADD3 R10, P1, R6, UR9, RZ ;  /* 0x00000009060a7c10 */ /* 0x000fc6000ff3e0ff */
        /* <DEDUP_REMOVED lines=12> */
[----:B------:R-:W-:-:S04]  /*14b80*/  IMAD.WIDE.U32 R6, R13, 0x1c, R10 ;  /* 0x0000001c0d067825 */ /* 0x000fc800078e000a */
[----:B------:R-:W-:Y:S01]  /*14b90*/  FMUL R23, R179, UR18 ;  /* 0x00000012b3177c20 */ /* 0x000fe20008400000 */
[----:B------:R-:W-:Y:S01]  /*14ba0*/  @P3 STG.E desc[UR16][R10.64], R17 ;  /* 0x000000110a003986 */ /* 0x000fe2000c101910 */
[----:B------:R-:W-:Y:S02]  /*14bb0*/  VIADD R13, R7, UR8 ;  /* 0x00000008070d7c36 */ /* 0x000fe40008000000 */
[----:B------:R-:W-:Y:S01]  /*14bc0*/  IMAD.MOV.U32 R12, RZ, RZ, R6 ;  /* 0x000000ffff0c7224 */ /* 0x000fe200078e0006 */
[----:B------:R-:W-:Y:S01]  /*14bd0*/  ISETP.GT.AND P3, PT, R0, 0xc9, P0 ;  /* 0x000000c90000780c */ /* 0x000fe20000764270 */
        /* <DEDUP_REMOVED lines=8> */
[----:B------:R-:W-:Y:S01]  /*14c60*/  FMUL R17, R177, UR18 ;  /* 0x00000012b1117c20 */ /* 0x000fe20008400000 */
[----:B------:R-:W-:Y:S02]  /*14c70*/  IMAD.U32 R7, RZ, RZ, UR26 ;  /* 0x0000001aff077e24 */ /* 0x000fe4000f8e00ff */
[----:B------:R-:W-:Y:S01]  /*14c80*/  FMUL R19, R176, UR18 ;  /* 0x00000012b0137c20 */ /* 0x000fe20008400000 */
[----:B------:R-:W-:Y:S01]  /*14c90*/  ISETP.GT.AND P6, PT, R0, 0xd0, P0 ;  /* 0x000000d00000780c */ /* 0x000fe200007c4270 */
[----:B------:R0:W-:Y:S01]  /*14ca0*/  @P3 STG.E desc[UR16][R8.64], R15 ;  /* 0x0000000f08003986 */ /* 0x0001e2000c101910 */
[----:B--2---:R-:W-:Y:S01]  /*14cb0*/  IADD3 R10, P3, R8, UR9, RZ ;  /* 0x00000009080a7c10 */ /* 0x004fe2000ff7e0ff */
[----:B------:R-:W-:-:S02]  /*14cc0*/  IMAD.WIDE.U32 R6, R7, 0x1c, R8 ;  /* 0x0000001c07067825 */ /* 0x000fc400078e0008 */
[----:B------:R2:W-:Y:S01]  /*14cd0*/  @P5 STG.E desc[UR16][R12.64+0x20], R17 ;  /* 0x000020110c005986 */ /* 0x0005e2000c101910 */
[----:B------:R-:W-:-:S03]  /*14ce0*/  IADD3.X R11, R9, UR27, RZ, P3, !PT ;  /* 0x0000001b090b7c10 */ /* 0x000fc60009ffe4ff */
[----:B------:R3:W-:Y:S01]  /*14cf0*/  @P1 STG.E desc[UR16][R8.64+0x20], R19 ;  /* 0x0000201308001986 */ /* 0x0007e2000c101910 */
[C---:B------:R-:W-:Y:S01]  /*14d00*/  ISETP.GT.AND P1, PT, R0.reuse, 0xd1, P0 ;  /* 0x000000d10000780c */ /* 0x040fe20000724270 */
[----:B------:R-:W-:Y:S01]  /*14d10*/  FMUL R21, R175, UR18 ;  /* 0x00000012af157c20 */ /* 0x000fe20008400000 */
        /* <DEDUP_REMOVED lines=8> */
[----:B---3--:R-:W-:Y:S01]  /*14da0*/  FMUL R9, R174, UR18 ;  /* 0x00000012ae097c20 */ /* 0x008fe20008400000 */
[----:B------:R-:W-:Y:S01]  /*14db0*/  FMUL R19, R172, UR18 ;  /* 0x00000012ac137c20 */ /* 0x000fe20008400000 */
[----:B------:R-:W-:-:S03]  /*14dc0*/  IMAD.WIDE.U32 R12, R23, 0x1c, R10 ;  /* 0x0000001c170c7825 */ /* 0x000fc600078e000a */
[----:B------:R0:W-:Y:S01]  /*14dd0*/  @P1 STG.E desc[UR16][R10.64], R9 ;  /* 0x000000090a001986 */ /* 0x0001e2000c101910 */
[----:B------:R-:W-:Y:S02]  /*14de0*/  VIADD R13, R13, UR8 ;  /* 0x000000080d0d7c36 */ /* 0x000fe40008000000 */
[----:B------:R-:W-:Y:S01]  /*14df0*/  FMUL R23, R171, UR18 ;  /* 0x00000012ab177c20 */ /* 0x000fe20008400000 */
[----:B------:R2:W-:Y:S04]  /*14e00*/  @P3 STG.E desc[UR16][R14.64+0x20], R17 ;  /* 0x000020110e003986 */ /* 0x0005e8000c101910 */
[----:B------:R3:W-:Y:S01]  /*14e10*/  @P5 STG.E desc[UR16][R10.64+0x20], R19 ;  /* 0x000020130a005986 */ /* 0x0007e2000c101910 */
[----:B------:R-:W-:Y:S02]  /*14e20*/  IADD3 R6, P5, R10, UR9, RZ ;  /* 0x000000090a067c10 */ /* 0x000fe4000ffbe0ff */
[----:B------:R-:W-:Y:S01]  /*14e30*/  ISETP.GT.AND P1, PT, R0, 0xd9, P0 ;  /* 0x000000d90000780c */ /* 0x000fe20000724270 */
[----:B------:R-:W-:Y:S01]  /*14e40*/  @P6 STG.E desc[UR16][R12.64], R23 ;  /* 0x000000170c006986 */ /* 0x000fe2000c101910 */
[----:B------:R-:W-:-:S02]  /*14e50*/  IADD3.X R7, R11, UR27, RZ, P5, !PT ;  /* 0x0000001b0b077c10 */ /* 0x000fc4000affe4ff */
[C---:B------:R-:W-:Y:S02]  /*14e60*/  ISETP.GT.AND P3, PT, R0.reuse, 0xd8, P2 ;  /* 0x000000d80000780c */ /* 0x040fe40001764270 */
        /* <DEDUP_REMOVED lines=8> */
[----:B------:R-:W-:Y:S01]  /*14ef0*/  FMUL R9, R167, UR18 ;  /* 0x00000012a7097c20 */ /* 0x000fe20008400000 */
[----:B------:R-:W-:Y:S01]  /*14f00*/  @P1 STG.E desc[UR16][R6.64], R21 ;  /* 0x0000001506001986 */ /* 0x000fe2000c101910 */
[----:B------:R-:W-:-:S03]  /*14f10*/  ISETP.GT.AND P1, PT, R0, 0xe1, P0 ;  /* 0x000000e10000780c */ /* 0x000fc60000724270 */
[----:B------:R0:W-:Y:S01]  /*14f20*/  @P3 STG.E desc[UR16][R12.64+0x20], R17 ;  /* 0x000020110c003986 */ /* 0x0001e2000c101910 */
[----:B------:R-:W-:-:S03]  /*14f30*/  IADD3 R10, P3, R6, UR9, RZ ;  /* 0x00000009060a7c10 */ /* 0x000fc6000ff7e0ff */
[----:B------:R2:W-:Y:S01]  /*14f40*/  @P6 STG.E desc[UR16][R6.64+0x20], R19 ;  /* 0x0000201306006986 */ /* 0x0005e2000c101910 */
[----:B------:R-:W-:-:S03]  /*14f50*/  ISETP.GT.AND P6, PT, R0, 0xe0, P2 ;  /* 0x000000e00000780c */ /* 0x000fc600017c4270 */
[----:B------:R-:W-:Y:S01]  /*14f60*/  @P5 STG.E desc[UR16][R14.64], R9 ;  /* 0x000000090e005986 */ /* 0x000fe2000c101910 */
[C---:B------:R-:W-:Y:S02]  /*14f70*/  ISETP.GT.AND P5, PT, R0.reuse, 0xe1, P2 ;  /* 0x000000e10000780c */ /* 0x040fe400017a4270 */
[----:B------:R-:W-:Y:S01]  /*14f80*/  IADD3.X R11, R7, UR27, RZ, P3, !PT ;  /* 0x0000001b070b7c10 */ /* 0x000fe20009ffe4ff */
[----:B0-----:R-:W-:Y:S01]  /*14f90*/  IMAD.U32 R13, RZ, RZ, UR26 ;  /* 0x0000001aff0d7e24 */ /* 0x001fe2000f8e00ff */
[----:B------:R-:W-:Y:S01]  /*14fa0*/  ISETP.GT.AND P3, PT, R0, 0xe8, P0 ;  /* 0x000000e80000780c */ /* 0x000fe20000764270 */
[----:B------:R-:W-:Y:S01]  /*14fb0*/  FMUL R17, R166, UR18 ;  /* 0x00000012a6117c20 */ /* 0x000fe20008400000 */
[----:B------:R-:W-:Y:S01]  /*14fc0*/  FMUL R21, R164, UR18 ;  /* 0x00000012a4157c20 */ /* 0x000fe20008400000 */
[----:B--2---:R-:W-:Y:S01]  /*14fd0*/  FMUL R19, R165, UR18 ;  /* 0x00000012a5137c20 */ /* 0x004fe20008400000 */
[----:B------:R-:W-:-:S04]  /*14fe0*/  IMAD.WIDE.U32 R6, R13, 0x1c, R10 ;  /* 0x0000001c0d067825 */ /* 0x000fc800078e000a */
[----:B------:R-:W-:Y:S01]  /*14ff0*/  FMUL R23, R163, UR18 ;  /* 0x00000012a3177c20 */ /* 0x000fe20008400000 */
[----:B------:R0:W-:Y:S01]  /*15000*/  @P1 STG.E desc[UR16][R10.64], R17 ;  /* 0x000000110a001986 */ /* 0x0001e2000c101910 */
[C---:B------:R-:W-:Y:S01]  /*15010*/  ISETP.GT.AND P1, PT, R0.reuse, 0xe9, P0 ;  /* 0x000000e90000780c */ /* 0x040fe20000724270 */
[----:B------:R-:W-:Y:S01]  /*15020*/  VIADD R13, R7, UR8 ;  /* 0x00000008070d7c36 */ /* 0x000fe20008000000 */
[----:B------:R-:W-:Y:S01]  /*15030*/  MOV R12, R6 ;  /* 0x00000006000c7202 */ /* 0x000fe20000000f00 */
[----:B------:R2:W-:Y:S04]  /*15040*/  @P6 STG.E desc[UR16][R14.64+0x20], R19 ;  /* 0x000020130e006986 */ /* 0x0005e8000c101910 */
[----:B------:R3:W-:Y:S01]  /*15050*/  @P5 STG.E desc[UR16][R10.64+0x20], R21 ;  /* 0x000020150a005986 */ /* 0x0007e2000c101910 */
[----:B------:R-:W-:-:S02]  /*15060*/  ISETP.GT.AND P5, PT, R0, 0xe8, P2 ;  /* 0x000000e80000780c */ /* 0x000fc400017a4270 */
[----:B------:R-:W-:Y:S01]  /*15070*/  IADD3 R8, P6, R10, UR9, RZ ;  /* 0x000000090a087c10 */ /* 0x000fe2000ffde0ff */
[----:B------:R-:W-:Y:S01]  /*15080*/  @P3 STG.E desc[UR16][R12.64], R23 ;  /* 0x000000170c003986 */ /* 0x000fe2000c101910 */
[----:B------:R-:W-:Y:S01]  /*15090*/  ISETP.GT.AND P3, PT, R0, 0xe9, P2 ;  /* 0x000000e90000780c */ /* 0x000fe20001764270 */
[----:B0-----:R-:W-:Y:S01]  /*150a0*/  FMUL R17, R161, UR18 ;  /* 0x00000012a1117c20 */ /* 0x001fe20008400000 */
[----:B------:R-:W-:Y:S01]  /*150b0*/  IADD3.X R9, R11, UR27, RZ, P6, !PT ;  /* 0x0000001b0b097c10 */ /* 0x000fe2000b7fe4ff */
[----:B--2---:R-:W-:Y:S01]  /*150c0*/  FMUL R15, R162, UR18 ;  /* 0x00000012a20f7c20 */ /* 0x004fe20008400000 */
[----:B------:R-:W-:-:S04]  /*150d0*/  FMUL R19, R160, UR18 ;  /* 0x00000012a0137c20 */ /* 0x000fc80008400000 */
[----:B------:R0:W-:Y:S04]  /*150e0*/  @P1 STG.E desc[UR16][R8.64], R15 ;  /* 0x0000000f08001986 */ /* 0x0001e8000c101910 */
[----:B------:R2:W-:Y:S01]  /*150f0*/  @P5 STG.E desc[UR16][R12.64+0x20], R17 ;  /* 0x000020110c005986 */ /* 0x0005e2000c101910 */
[----:B---3--:R-:W-:Y:S01]  /*15100*/  IADD3 R10, P5, R8, UR9, RZ ;  /* 0x00000009080a7c10 */ /* 0x008fe2000ffbe0ff */
[----:B------:R-:W-:Y:S01]  /*15110*/  IMAD.U32 R7, RZ, RZ, UR26 ;  /* 0x0000001aff077e24 */ /* 0x000fe2000f8e00ff */
[C---:B------:R-:W-:Y:S01]  /*15120*/  ISETP.GT.AND P1, PT, R0.reuse, 0xf0, P0 ;  /* 0x000000f00000780c */ /* 0x040fe20000724270 */
[----:B------:R3:W-:Y:S01]  /*15130*/  @P3 STG.E desc[UR16][R8.64+0x20], R19 ;  /* 0x0000201308003986 */ /* 0x0007e2000c101910 */
[----:B------:R-:W-:Y:S02]  /*15140*/  ISETP.GT.AND P3, PT, R0, 0xf1, P0 ;  /* 0x000000f10000780c */ /* 0x000fe40000764270 */
[----:B------:R-:W-:-:S02]  /*15150*/  IADD3.X R11, R9, UR27, RZ, P5, !PT ;  /* 0x0000001b090b7c10 */ /* 0x000fc4000affe4ff */
[C---:B------:R-:W-:Y:S01]  /*15160*/  ISETP.GT.AND P5, PT, R0.reuse, 0xf0, P2 ;  /* 0x000000f00000780c */ /* 0x040fe200017a4270 */
[----:B------:R-:W-:Y:S01]  /*15170*/  IMAD.WIDE.U32 R6, R7, 0x1c, R8 ;  /* 0x0000001c07067825 */ /* 0x000fe200078e0008 */
[----:B------:R-:W-:-:S03]  /*15180*/  ISETP.GT.AND P6, PT, R0, 0xf1, P2 ;  /* 0x000000f10000780c */ /* 0x000fc600017c4270 */
[----:B0-----:R-:W-:Y:S02]  /*15190*/  IMAD.U32 R15, RZ, RZ, UR26 ;  /* 0x0000001aff0f7e24 */ /* 0x001fe4000f8e00ff */
[----:B------:R-:W-:Y:S01]  /*151a0*/  FMUL R21, R159, UR18 ;  /* 0x000000129f157c20 */ /* 0x000fe20008400000 */
[----:B------:R-:W-:Y:S02]  /*151b0*/  VIADD R7, R7, UR8 ;  /* 0x0000000807077c36 */ /* 0x000fe40008000000 */
[----:B--2---:R-:W-:-:S04]  /*151c0*/  IMAD.WIDE.U32 R12, R15, 0x1c, R10 ;  /* 0x0000001c0f0c7825 */ /* 0x004fc800078e000a */
[----:B------:R-:W-:Y:S01]  /*151d0*/  FMUL R15, R158, UR18 ;  /* 0x000000129e0f7c20 */ /* 0x000fe20008400000 */
[----:B------:R-:W-:Y:S01]  /*151e0*/  FMUL R17, R157, UR18 ;  /* 0x000000129d117c20 */ /* 0x000fe20008400000 */
[----:B---3--:R-:W-:Y:S01]  /*151f0*/  FMUL R19, R156, UR18 ;  /* 0x000000129c137c20 */ /* 0x008fe20008400000 */
[----:B------:R-:W-:Y:S01]  /*15200*/  @P1 STG.E desc[UR16][R6.64], R21 ;  /* 0x0000001506001986 */ /* 0x000fe2000c101910 */
[----:B------:R-:W-:-:S03]  /*15210*/  ISETP.GT.AND P1, PT, R0, 0xf8, P0 ;  /* 0x000000f80000780c */ /* 0x000fc60000724270 */
[----:B------:R0:W-:Y:S01]  /*15220*/  @P3 STG.E desc[UR16][R10.64], R15 ;  /* 0x0000000f0a003986 */ /* 0x0001e2000c101910 */
[----:B------:R-:W-:-:S03]  /*15230*/  ISETP.GT.AND P0, PT, R0, 0xf9, P0 ;  /* 0x000000f90000780c */ /* 0x000fc60000704270 */
[----:B------:R-:W-:Y:S01]  /*15240*/  @P5 STG.E desc[UR16][R6.64+0x20], R17 ;  /* 0x0000201106005986 */ /* 0x000fe2000c101910 */
[----:B------:R-:W-:-:S03]  /*15250*/  ISETP.GT.AND P5, PT, R0, 0xf8, P2 ;  /* 0x000000f80000780c */ /* 0x000fc600017a4270 */
[----:B------:R2:W-:Y:S01]  /*15260*/  @P6 STG.E desc[UR16][R10.64+0x20], R19 ;  /* 0x000020130a006986 */ /* 0x0005e2000c101910 */
[----:B------:R-:W-:Y:S02]  /*15270*/  IADD3 R8, P6, R10, UR9, RZ ;  /* 0x000000090a087c10 */ /* 0x000fe4000ffde0ff */
[----:B------:R-:W-:Y:S02]  /*15280*/  ISETP.GT.AND P2, PT, R0, 0xf9, P2 ;  /* 0x000000f90000780c */ /* 0x000fe40001744270 */
[----:B------:R-:W-:Y:S01]  /*15290*/  ISETP.GT.AND P3, PT, R154, 0x80, PT ;  /* 0x000000809a00780c */ /* 0x000fe20003f64270 */
[----:B------:R-:W-:Y:S01]  /*152a0*/  FMUL R23, R155, UR18 ;  /* 0x000000129b177c20 */ /* 0x000fe20008400000 */
[----:B------:R-:W-:Y:S02]  /*152b0*/  IADD3.X R9, R11, UR27, RZ, P6, !PT ;  /* 0x0000001b0b097c10 */ /* 0x000fe4000b7fe4ff */
[----:B------:R-:W-:Y:S02]  /*152c0*/  IADD3 R13, R13, UR8, RZ ;  /* 0x000000080d0d7c10 */ /* 0x000fe4000fffe0ff */
[----:B------:R-:W-:Y:S01]  /*152d0*/  ISETP.GT.AND P6, PT, R0, RZ, P3 ;  /* 0x000000ff0000720c */ /* 0x000fe20001fc4270 */
[----:B0-----:R-:W-:Y:S01]  /*152e0*/  FMUL R15, R152, UR18 ;  /* 0x00000012980f7c20 */ /* 0x001fe20008400000 */
[----:B--2---:R-:W-:Y:S01]  /*152f0*/  FMUL R11, R22, UR18 ;  /* 0x00000012160b7c20 */ /* 0x004fe20008400000 */
[----:B------:R-:W-:Y:S01]  /*15300*/  FMUL R17, R20, UR18 ;  /* 0x0000001214117c20 */ /* 0x000fe20008400000 */
[----:B------:R-:W-:Y:S01]  /*15310*/  @P1 STG.E desc[UR16][R12.64], R23 ;  /* 0x000000170c001986 */ /* 0x000fe2000c101910 */
[----:B------:R-:W-:Y:S01]  /*15320*/  ISETP.GT.AND P1, PT, R154, 0x88, PT ;  /* 0x000000889a00780c */ /* 0x000fe20003f24270 */
[----:B------:R-:W-:-:S02]  /*15330*/  FMUL R19, R24, UR18 ;  /* 0x0000001218137c20 */ /* 0x000fc40008400000 */
[----:B------:R-:W-:Y:S01]  /*15340*/  @P0 STG.E desc[UR16][R8.64], R15 ;  /* 0x0000000f08000986 */ /* 0x000fe2000c101910 */
[----:B------:R-:W-:-:S03]  /*15350*/  ISETP.GT.AND P0, PT, R0, 0x1, P1 ;  /* 0x000000010000780c */ /* 0x000fc60000f04270 */
[----:B------:R-:W-:Y:S01]  /*15360*/  @P5 STG.E desc[UR16][R12.64+0x20], R11 ;  /* 0x0000200b0c005986 */ /* 0x000fe2000c101910 */
[----:B------:R-:W-:-:S03]  /*15370*/  ISETP.GT.AND P5, PT, R0, 0x1, P3 ;  /* 0x000000010000780c */ /* 0x000fc60001fa4270 */
[----:B------:R0:W-:Y:S01]  /*15380*/  @P2 STG.E desc[UR16][R8.64+0x20], R17 ;  /* 0x0000201108002986 */ /* 0x0001e2000c101910 */
[C---:B------:R-:W-:Y:S01]  /*15390*/  ISETP.GT.AND P2, PT, R0.reuse, RZ, P1 ;  /* 0x000000ff0000720c */ /* 0x040fe20000f44270 */
[----:B------:R-:W-:Y:S02]  /*153a0*/  IMAD.U32 R7, RZ, RZ, UR26 ;  /* 0x0000001aff077e24 */ /* 0x000fe4000f8e00ff */
[----:B------:R-:W-:Y:S01]  /*153b0*/  @P6 STG.E desc[UR16][R4.64+0x200], R19 ;  /* 0x0002001304006986 */ /* 0x000fe2000c101910 */
[----:B------:R-:W-:Y:S01]  /*153c0*/  ISETP.GT.AND P6, PT, R0, 0x8, P3 ;  /* 0x000000080000780c */ /* 0x000fe20001fc4270 */
[----:B------:R-:W-:Y:S01]  /*153d0*/  FMUL R25, R25, UR18 ;  /* 0x0000001219197c20 */ /* 0x000fe20008400000 */
[----:B------:R-:W-:-:S04]  /*153e0*/  IMAD.WIDE.U32 R6, R7, 0x1c, R2 ;  /* 0x0000001c07067825 */ /* 0x000fc800078e0002 */
[----:B------:R-:W-:Y:S01]  /*153f0*/  FMUL R27, R27, UR18 ;  /* 0x000000121b1b7c20 */ /* 0x000fe20008400000 */
[----:B0-----:R-:W-:Y:S01]  /*15400*/  FMUL R9, R26, UR18 ;  /* 0x000000121a097c20 */ /* 0x001fe20008400000 */
[----:B------:R-:W-:Y:S01]  /*15410*/  VIADD R11, R7, UR8 ;  /* 0x00000008070b7c36 */ /* 0x000fe20008000000 */
[----:B------:R-:W-:Y:S01]  /*15420*/  @P5 STG.E desc[UR16][R2.64+0x200], R25 ;  /* 0x0002001902005986 */ /* 0x000fe2000c101910 */
[----:B------:R-:W-:Y:S02]  /*15430*/  IMAD.MOV.U32 R10, RZ, RZ, R6 ;  /* 0x000000ffff0a7224 */ /* 0x000fe400078e0006 */
[----:B------:R-:W-:Y:S01]  /*15440*/  FMUL R13, R28, UR18 ;  /* 0x000000121c0d7c20 */ /* 0x000fe20008400000 */
[----:B------:R-:W-:Y:S01]  /*15450*/  IADD3 R6, P5, R2, UR9, RZ ;  /* 0x0000000902067c10 */ /* 0x000fe2000ffbe0ff */
[----:B------:R-:W-:Y:S01]  /*15460*/  @P2 STG.E desc[UR16][R4.64+0x220], R9 ;  /* 0x0002200904002986 */ /* 0x000fe2000c101910 */
[----:B------:R-:W-:-:S03]  /*15470*/  ISETP.GT.AND P2, PT, R0, 0x8, P1 ;  /* 0x000000080000780c */ /* 0x000fc60000f44270 */
[----:B------:R0:W-:Y:S01]  /*15480*/  @P0 STG.E desc[UR16][R2.64+0x220], R27 ;  /* 0x0002201b02000986 */ /* 0x0001e2000c101910 */
[C---:B------:R-:W-:Y:S02]  /*15490*/  ISETP.GT.AND P0, PT, R0.reuse, 0x9, P3 ;  /* 0x000000090000780c */ /* 0x040fe40001f04270 */
[----:B------:R-:W-:Y:S01]  /*154a0*/  IADD3.X R7, R3, UR27, RZ, P5, !PT ;  /* 0x0000001b03077c10 */ /* 0x000fe2000affe4ff */
[----:B------:R2:W-:Y:S01]  /*154b0*/  @P6 STG.E desc[UR16][R10.64+0x200], R13 ;  /* 0x0002000d0a006986 */ /* 0x0005e2000c101910 */
[C---:B------:R-:W-:Y:S02]  /*154c0*/  ISETP.GT.AND P6, PT, R0.reuse, 0x9, P1 ;  /* 0x000000090000780c */ /* 0x040fe40000fc4270 */
[----:B------:R-:W-:Y:S02]  /*154d0*/  MOV R17, UR26 ;  /* 0x0000001a00117c02 */ /* 0x000fe40008000f00 */
[----:B------:R-:W-:Y:S01]  /*154e0*/  ISETP.GT.AND P5, PT, R0, 0x10, P3 ;  /* 0x000000100000780c */ /* 0x000fe20001fa4270 */
[----:B------:R-:W-:-:S02]  /*154f0*/  FMUL R29, R29, UR18 ;  /* 0x000000121d1d7c20 */ /* 0x000fc40008400000 */
[----:B0-----:R-:W-:-:S04]  /*15500*/  IMAD.WIDE.U32 R2, R17, 0x1c, R6 ;  /* 0x0000001c11027825 */ /* 0x001fc800078e0006 */
[----:B------:R-:W-:Y:S01]  /*15510*/  FMUL R15, R30, UR18 ;  /* 0x000000121e0f7c20 */ /* 0x000fe20008400000 */
[----:B------:R-:W-:Y:S01]  /*15520*/  FMUL R31, R31, UR18 ;  /* 0x000000121f1f7c20 */ /* 0x000fe20008400000 */
[----:B------:R-:W-:Y:S01]  /*15530*/  @P0 STG.E desc[UR16][R6.64+0x200], R29 ;  /* 0x0002001d06000986 */ /* 0x000fe2000c101910 */
[----:B------:R-:W-:Y:S02]  /*15540*/  VIADD R9, R3, UR8 ;  /* 0x0000000803097c36 */ /* 0x000fe40008000000 */
[----:B--2---:R-:W-:Y:S01]  /*15550*/  FMUL R13, R32, UR18 ;  /* 0x00000012200d7c20 */ /* 0x004fe20008400000 */
[----:B------:R-:W-:Y:S01]  /*15560*/  IMAD.MOV.U32 R8, RZ, RZ, R2 ;  /* 0x000000ffff087224 */ /* 0x000fe200078e0002 */
[C---:B------:R-:W-:Y:S01]  /*15570*/  ISETP.GT.AND P0, PT, R0.reuse, 0x11, P3 ;  /* 0x000000110000780c */ /* 0x040fe20001f04270 */
[----:B------:R0:W-:Y:S01]  /*15580*/  @P2 STG.E desc[UR16][R10.64+0x220], R15 ;  /* 0x0002200f0a002986 */ /* 0x0001e2000c101910 */
[----:B------:R-:W-:-:S03]  /*15590*/  ISETP.GT.AND P2, PT, R0, 0x10, P1 ;  /* 0x000000100000780c */ /* 0x000fc60000f44270 */
[----:B------:R-:W-:Y:S01]  /*155a0*/  @P6 STG.E desc[UR16][R6.64+0x220], R31 ;  /* 0x0002201f06006986 */ /* 0x000fe2000c101910 */
[----:B------:R-:W-:-:S03]  /*155b0*/  IADD3 R4, P6, R6, UR9, RZ ;  /* 0x0000000906047c10 */ /* 0x000fc6000ffde0ff */
[----:B------:R2:W-:Y:S01]  /*155c0*/  @P5 STG.E desc[UR16][R8.64+0x200], R13 ;  /* 0x0002000d08005986 */ /* 0x0005e2000c101910 */
[C---:B------:R-:W-:Y:S01]  /*155d0*/  ISETP.GT.AND P5, PT, R0.reuse, 0x11, P1 ;  /* 0x000000110000780c */ /* 0x040fe20000fa4270 */
[----:B------:R-:W-:Y:S01]  /*155e0*/  FMUL R33, R33, UR18 ;  /* 0x0000001221217c20 */ /* 0x000fe20008400000 */
[----:B------:R-:W-:Y:S01]  /*155f0*/  IADD3.X R5, R7, UR27, RZ, P6, !PT ;  /* 0x0000001b07057c10 */ /* 0x000fe2000b7fe4ff */
[----:B------:R-:W-:Y:S01]  /*15600*/  IMAD.U32 R3, RZ, RZ, UR26 ;  /* 0x0000001aff037e24 */ /* 0x000fe2000f8e00ff */
[----:B------:R-:W-:Y:S01]  /*15610*/  ISETP.GT.AND P6, PT, R0, 0x18, P3 ;  /* 0x000000180000780c */ /* 0x000fe20001fc4270 */
[----:B0-----:R-:W-:Y:S01]  /*15620*/  FMUL R15, R34, UR18 ;  /* 0x00000012220f7c20 */ /* 0x001fe20008400000 */
[----:B------:R-:W-:Y:S01]  /*15630*/  FMUL R35, R35, UR18 ;  /* 0x0000001223237c20 */ /* 0x000fe20008400000 */
[----:B------:R-:W-:Y:S01]  /*15640*/  IMAD.WIDE.U32 R2, R3, 0x1c, R4 ;  /* 0x0000001c03027825 */ /* 0x000fe200078e0004 */
[----:B------:R-:W-:Y:S01]  /*15650*/  @P0 STG.E desc[UR16][R4.64+0x200], R33 ;  /* 0x0002002104000986 */ /* 0x000fe2000c101910 */
[----:B------:R-:W-:-:S03]  /*15660*/  ISETP.GT.AND P0, PT, R0, 0x19, P3 ;  /* 0x000000190000780c */ /* 0x000fc60001f04270 */
[----:B------:R0:W-:Y:S01]  /*15670*/  @P2 STG.E desc[UR16][R8.64+0x220], R15 ;  /* 0x0002200f08002986 */ /* 0x0001e2000c101910 */
[----:B--2---:R-:W-:Y:S01]  /*15680*/  FMUL R13, R36, UR18 ;  /* 0x00000012240d7c20 */ /* 0x004fe20008400000 */
[----:B------:R-:W-:Y:S01]  /*15690*/  IADD3 R11, R3, UR8, RZ ;  /* 0x00000008030b7c10 */ /* 0x000fe2000fffe0ff */
[----:B------:R-:W-:Y:S01]  /*156a0*/  IMAD.MOV.U32 R10, RZ, RZ, R2 ;  /* 0x000000ffff0a7224 */ /* 0x000fe200078e0002 */
[----:B------:R2:W-:Y:S01]  /*156b0*/  @P5 STG.E desc[UR16][R4.64+0x220], R35 ;  /* 0x0002202304005986 */ /* 0x0005e2000c101910 */
[----:B------:R-:W-:Y:S01]  /*156c0*/  IADD3 R6, P5, R4, UR9, RZ ;  /* 0x0000000904067c10 */ /* 0x000fe2000ffbe0ff */
[----:B------:R-:W-:Y:S01]  /*156d0*/  FMUL R37, R37, UR18 ;  /* 0x0000001225257c20 */ /* 0x000fe20008400000 */
[C---:B------:R-:W-:Y:S01]  /*156e0*/  ISETP.GT.AND P2, PT, R0.reuse, 0x18, P1 ;  /* 0x000000180000780c */ /* 0x040fe20000f44270 */
[----:B------:R3:W-:Y:S01]  /*156f0*/  @P6 STG.E desc[UR16][R10.64+0x200], R13 ;  /* 0x0002000d0a006986 */ /* 0x0007e2000c101910 */
[----:B------:R-:W-:Y:S02]  /*15700*/  IADD3.X R7, R5, UR27, RZ, P5, !PT ;  /* 0x0000001b05077c10 */ /* 0x000fe4000affe4ff */
[----:B------:R-:W-:Y:S01]  /*15710*/  ISETP.GT.AND P6, PT, R0, 0x19, P1 ;  /* 0x000000190000780c */ /* 0x000fe20000fc4270 */
[----:B------:R-:W-:-:S02]  /*15720*/  IMAD.U32 R3, RZ, RZ, UR26 ;  /* 0x0000001aff037e24 */ /* 0x000fc4000f8e00ff */
[----:B------:R-:W-:Y:S01]  /*15730*/  @P0 STG.E desc[UR16][R6.64+0x200], R37 ;  /* 0x0002002506000986 */ /* 0x000fe2000c101910 */
[----:B------:R-:W-:Y:S01]  /*15740*/  ISETP.GT.AND P0, PT, R0, 0x20, P3 ;  /* 0x000000200000780c */ /* 0x000fe20001f04270 */
[----:B0-----:R-:W-:Y:S01]  /*15750*/  FMUL R9, R38, UR18 ;  /* 0x0000001226097c20 */ /* 0x001fe20008400000 */
[----:B------:R-:W-:-:S04]  /*15760*/  IMAD.WIDE.U32 R2, R3, 0x1c, R6 ;  /* 0x0000001c03027825 */ /* 0x000fc800078e0006 */
[----:B------:R-:W-:Y:S01]  /*15770*/  FMUL R39, R39, UR18 ;  /* 0x0000001227277c20 */ /* 0x000fe20008400000 */
[----:B------:R-:W-:Y:S01]  /*15780*/  FMUL R15, R40, UR18 ;  /* 0x00000012280f7c20 */ /* 0x000fe20008400000 */
[----:B------:R0:W-:Y:S01]  /*15790*/  @P2 STG.E desc[UR16][R10.64+0x220], R9 ;  /* 0x000220090a002986 */ /* 0x0001e2000c101910 */
[----:B--2---:R-:W-:Y:S01]  /*157a0*/  IADD3 R4, P2, R6, UR9, RZ ;  /* 0x0000000906047c10 */ /* 0x004fe2000ff5e0ff */
[----:B---3--:R-:W-:Y:S01]  /*157b0*/  VIADD R13, R3, UR8 ;  /* 0x00000008030d7c36 */ /* 0x008fe20008000000 */
[----:B------:R-:W-:Y:S01]  /*157c0*/  MOV R12, R2 ;  /* 0x00000002000c7202 */ /* 0x000fe20000000f00 */
[----:B------:R2:W-:Y:S01]  /*157d0*/  @P6 STG.E desc[UR16][R6.64+0x220], R39 ;  /* 0x0002202706006986 */ /* 0x0005e2000c101910 */
[C---:B------:R-:W-:Y:S02]  /*157e0*/  ISETP.GT.AND P6, PT, R0.reuse, 0x21, P3 ;  /* 0x000000210000780c */ /* 0x040fe40001fc4270 */
[----:B------:R-:W-:Y:S02]  /*157f0*/  IADD3.X R5, R7, UR27, RZ, P2, !PT ;  /* 0x0000001b07057c10 */ /* 0x000fe400097fe4ff */
[C---:B------:R-:W-:Y:S01]  /*15800*/  ISETP.GT.AND P5, PT, R0.reuse, 0x20, P1 ;  /* 0x000000200000780c */ /* 0x040fe20000fa4270 */
[----:B------:R3:W-:Y:S01]  /*15810*/  @P0 STG.E desc[UR16][R12.64+0x200], R15 ;  /* 0x0002000f0c000986 */ /* 0x0007e2000c101910 */
[----:B------:R-:W-:-:S02]  /*15820*/  ISETP.GT.AND P2, PT, R0, 0x21, P1 ;  /* 0x000000210000780c */ /* 0x000fc40000f44270 */
[----:B------:R-:W-:Y:S01]  /*15830*/  ISETP.GT.AND P0, PT, R0, 0x28, P3 ;  /* 0x000000280000780c */ /* 0x000fe20001f04270 */
[----:B0-----:R-:W-:-:S04]  /*15840*/  IMAD.WIDE.U32 R8, R17, 0x1c, R4 ;  /* 0x0000001c11087825 */ /* 0x001fc800078e0004 */
[----:B------:R-:W-:Y:S01]  /*15850*/  FMUL R41, R41, UR18 ;  /* 0x0000001229297c20 */ /* 0x000fe20008400000 */
[----:B--2---:R-:W-:Y:S01]  /*15860*/  FMUL R7, R42, UR18 ;  /* 0x000000122a077c20 */ /* 0x004fe20008400000 */
[----:B------:R-:W-:Y:S01]  /*15870*/  FMUL R43, R43, UR18 ;  /* 0x000000122b2b7c20 */ /* 0x000fe20008400000 */
[----:B------:R-:W-:Y:S02]  /*15880*/  VIADD R9, R9, UR8 ;  /* 0x0000000809097c36 */ /* 0x000fe40008000000 */
[----:B------:R-:W-:Y:S01]  /*15890*/  FMUL R11, R44, UR18 ;  /* 0x000000122c0b7c20 */ /* 0x000fe20008400000 */
[----:B------:R-:W-:Y:S01]  /*158a0*/  @P6 STG.E desc[UR16][R4.64+0x200], R41 ;  /* 0x0002002904006986 */ /* 0x000fe2000c101910 */
[----:B------:R-:W-:-:S03]  /*158b0*/  IADD3 R2, P6, R4, UR9, RZ ;  /* 0x0000000904027c10 */ /* 0x000fc6000ffde0ff */
[----:B------:R0:W-:Y:S01]  /*158c0*/  @P5 STG.E desc[UR16][R12.64+0x220], R7 ;  /* 0x000220070c005986 */ /* 0x0001e2000c101910 */
[----:B------:R-:W-:-:S03]  /*158d0*/  ISETP.GT.AND P5, PT, R0, 0x28, P1 ;  /* 0x000000280000780c */ /* 0x000fc60000fa4270 */
[----:B------:R2:W-:Y:S01]  /*158e0*/  @P2 STG.E desc[UR16][R4.64+0x220], R43 ;  /* 0x0002202b04002986 */ /* 0x0005e2000c101910 */
[----:B------:R-:W-:-:S03]  /*158f0*/  ISETP.GT.AND P2, PT, R0, 0x29, P3 ;  /* 0x000000290000780c */ /* 0x000fc60001f44270 */
[----:B------:R4:W-:Y:S01]  /*15900*/  @P0 STG.E desc[UR16][R8.64+0x200], R11 ;  /* 0x0002000b08000986 */ /* 0x0009e2000c101910 */
[C---:B------:R-:W-:Y:S01]  /*15910*/  ISETP.GT.AND P0, PT, R0.reuse, 0x29, P1 ;  /* 0x000000290000780c */ /* 0x040fe20000f04270 */
[----:B---3--:R-:W-:Y:S01]  /*15920*/  IMAD.U32 R15, RZ, RZ, UR26 ;  /* 0x0000001aff0f7e24 */ /* 0x008fe2000f8e00ff */
[----:B------:R-:W-:Y:S02]  /*15930*/  IADD3.X R3, R5, UR27, RZ, P6, !PT ;  /* 0x0000001b05037c10 */ /* 0x000fe4000b7fe4ff */
[----:B------:R-:W-:Y:S01]  /*15940*/  ISETP.GT.AND P6, PT, R0, 0x30, P3 ;  /* 0x000000300000780c */ /* 0x000fe20001fc4270 */
[----:B------:R-:W-:Y:S01]  /*15950*/  FMUL R45, R45, UR18 ;  /* 0x000000122d2d7c20 */ /* 0x000fe20008400000 */
[----:B0-----:R-:W-:Y:S01]  /*15960*/  FMUL R13, R46, UR18 ;  /* 0x000000122e0d7c20 */ /* 0x001fe20008400000 */
[----:B--2---:R-:W-:-:S04]  /*15970*/  IMAD.WIDE.U32 R4, R15, 0x1c, R2 ;  /* 0x0000001c0f047825 */ /* 0x004fc800078e0002 */
[----:B------:R-:W-:Y:S01]  /*15980*/  FMUL R47, R47, UR18 ;  /* 0x000000122f2f7c20 */ /* 0x000fe20008400000 */
[----:B------:R-:W-:Y:S01]  /*15990*/  @P2 STG.E desc[UR16][R2.64+0x200], R45 ;  /* 0x0002002d02002986 */ /* 0x000fe2000c101910 */
[----:B----4-:R-:W-:Y:S02]  /*159a0*/  VIADD R11, R5, UR8 ;  /* 0x00000008050b7c36 */ /* 0x010fe40008000000 */
[----:B------:R-:W-:Y:S01]  /*159b0*/  FMUL R5, R48, UR18 ;  /* 0x0000001230057c20 */ /* 0x000fe20008400000 */
[----:B------:R-:W-:Y:S01]  /*159c0*/  MOV R10, R4 ;  /* 0x00000004000a7202 */ /* 0x000fe20000000f00 */
[----:B------:R0:W-:Y:S04]  /*159d0*/  @P5 STG.E desc[UR16][R8.64+0x220], R13 ;  /* 0x0002200d08005986 */ /* 0x0001e8000c101910 */
[----:B------:R2:W-:Y:S01]  /*159e0*/  @P0 STG.E desc[UR16][R2.64+0x220], R47 ;  /* 0x0002202f02000986 */ /* 0x0005e2000c101910 */
[----:B------:R-:W-:-:S02]  /*159f0*/  ISETP.GT.AND P0, PT, R0, 0x31, P3 ;  /* 0x000000310000780c */ /* 0x000fc40001f04270 */
[----:B------:R-:W-:Y:S01]  /*15a00*/  ISETP.GT.AND P2, PT, R0, 0x30, P1 ;  /* 0x000000300000780c */ /* 0x000fe20000f44270 */
[----:B------:R3:W-:Y:S01]  /*15a10*/  @P6 STG.E desc[UR16][R10.64+0x200], R5 ;  /* 0x000200050a006986 */ /* 0x0007e2000c101910 */
[----:B------:R-:W-:Y:S02]  /*15a20*/  IADD3 R6, P5, R2, UR9, RZ ;  /* 0x0000000902067c10 */ /* 0x000fe4000ffbe0ff */
[----:B------:R-:W-:Y:S01]  /*15a30*/  ISETP.GT.AND P6, PT, R0, 0x31, P1 ;  /* 0x000000310000780c */ /* 0x000fe20000fc4270 */
[----:B------:R-:W-:Y:S01]  /*15a40*/  FMUL R49, R49, UR18 ;  /* 0x0000001231317c20 */ /* 0x000fe20008400000 */
[----:B------:R-:W-:Y:S01]  /*15a50*/  IADD3.X R7, R3, UR27, RZ, P5, !PT ;  /* 0x0000001b03077c10 */ /* 0x000fe2000affe4ff */
[----:B0-----:R-:W-:Y:S02]  /*15a60*/  IMAD.U32 R9, RZ, RZ, UR26 ;  /* 0x0000001aff097e24 */ /* 0x001fe4000f8e00ff */
[----:B------:R-:W-:Y:S01]  /*15a70*/  FMUL R13, R50, UR18 ;  /* 0x00000012320d7c20 */ /* 0x000fe20008400000 */
[C---:B------:R-:W-:Y:S01]  /*15a80*/  ISETP.GT.AND P5, PT, R0.reuse, 0x38, P3 ;  /* 0x000000380000780c */ /* 0x040fe20001fa4270 */
[----:B------:R-:W-:Y:S01]  /*15a90*/  FMUL R51, R51, UR18 ;  /* 0x0000001233337c20 */ /* 0x000fe20008400000 */
[----:B------:R-:W-:Y:S01]  /*15aa0*/  @P0 STG.E desc[UR16][R6.64+0x200], R49 ;  /* 0x0002003106000986 */ /* 0x000fe2000c101910 */
[----:B------:R-:W-:Y:S01]  /*15ab0*/  ISETP.GT.AND P0, PT, R0, 0x39, P3 ;  /* 0x000000390000780c */ /* 0x000fe20001f04270 */
[----:B--2---:R-:W-:-:S02]  /*15ac0*/  IMAD.WIDE.U32 R2, R9, 0x1c, R6 ;  /* 0x0000001c09027825 */ /* 0x004fc400078e0006 */
[----:B------:R0:W-:Y:S02]  /*15ad0*/  @P2 STG.E desc[UR16][R10.64+0x220], R13 ;  /* 0x0002200d0a002986 */ /* 0x0001e4000c101910 */
[----:B------:R-:W-:Y:S01]  /*15ae0*/  FMUL R15, R52, UR18 ;  /* 0x00000012340f7c20 */ /* 0x000fe20008400000 */
[----:B------:R-:W-:Y:S01]  /*15af0*/  VIADD R9, R3, UR8 ;  /* 0x0000000803097c36 */ /* 0x000fe20008000000 */
[----:B------:R2:W-:Y:S01]  /*15b00*/  @P6 STG.E desc[UR16][R6.64+0x220], R51 ;  /* 0x0002203306006986 */ /* 0x0005e2000c101910 */
[----:B------:R-:W-:Y:S01]  /*15b10*/  IADD3 R4, P6, R6, UR9, RZ ;  /* 0x0000000906047c10 */ /* 0x000fe2000ffde0ff */
[----:B------:R-:W-:Y:S01]  /*15b20*/  IMAD.MOV.U32 R8, RZ, RZ, R2 ;  /* 0x000000ffff087224 */ /* 0x000fe200078e0002 */
[C---:B------:R-:W-:Y:S01]  /*15b30*/  ISETP.GT.AND P2, PT, R0.reuse, 0x38, P1 ;  /* 0x000000380000780c */ /* 0x040fe20000f44270 */
[----:B------:R-:W-:Y:S01]  /*15b40*/  FMUL R53, R53, UR18 ;  /* 0x0000001235357c20 */ /* 0x000fe20008400000 */
[----:B---3--:R-:W-:Y:S02]  /*15b50*/  IADD3.X R5, R7, UR27, RZ, P6, !PT ;  /* 0x0000001b07057c10 */ /* 0x008fe4000b7fe4ff */
[----:B------:R3:W-:Y:S01]  /*15b60*/  @P5 STG.E desc[UR16][R8.64+0x200], R15 ;  /* 0x0002000f08005986 */ /* 0x0007e2000c101910 */
[----:B------:R-:W-:-:S02]  /*15b70*/  ISETP.GT.AND P5, PT, R0, 0x39, P1 ;  /* 0x000000390000780c */ /* 0x000fc40000fa4270 */
[----:B------:R-:W-:Y:S01]  /*15b80*/  MOV R3, UR26 ;  /* 0x0000001a00037c02 */ /* 0x000fe20008000f00 */
[----:B------:R-:W-:Y:S01]  /*15b90*/  @P0 STG.E desc[UR16][R4.64+0x200], R53 ;  /* 0x0002003504000986 */ /* 0x000fe2000c101910 */
[----:B------:R-:W-:Y:S01]  /*15ba0*/  ISETP.GT.AND P0, PT, R0, 0x40, P3 ;  /* 0x000000400000780c */ /* 0x000fe20001f04270 */
[----:B0-----:R-:W-:Y:S01]  /*15bb0*/  FMUL R13, R54, UR18 ;  /* 0x00000012360d7c20 */ /* 0x001fe20008400000 */
[----:B------:R-:W-:Y:S01]  /*15bc0*/  FMUL R55, R55, UR18 ;  /* 0x0000001237377c20 */ /* 0x000fe20008400000 */
[----:B------:R-:W-:-:S03]  /*15bd0*/  IMAD.WIDE.U32 R2, R3, 0x1c, R4 ;  /* 0x0000001c03027825 */ /* 0x000fc600078e0004 */
[----:B------:R0:W-:Y:S01]  /*15be0*/  @P2 STG.E desc[UR16][R8.64+0x220], R13 ;  /* 0x0002200d08002986 */ /* 0x0001e2000c101910 */
[----:B--2---:R-:W-:Y:S01]  /*15bf0*/  IADD3 R6, P2, R4, UR9, RZ ;  /* 0x0000000904067c10 */ /* 0x004fe2000ff5e0ff */
[----:B---3--:R-:W-:Y:S01]  /*15c00*/  FMUL R15, R56, UR18 ;  /* 0x00000012380f7c20 */ /* 0x008fe20008400000 */
[----:B------:R-:W-:Y:S02]  /*15c10*/  VIADD R11, R3, UR8 ;  /* 0x00000008030b7c36 */ /* 0x000fe40008000000 */
[----:B------:R-:W-:Y:S01]  /*15c20*/  IMAD.MOV.U32 R10, RZ, RZ, R2 ;  /* 0x000000ffff0a7224 */ /* 0x000fe200078e0002 */
        /* <DEDUP_REMOVED lines=19> */
[----:B------:R-:W-:Y:S01]  /*15d60*/  @P0 STG.E desc[UR16][R8.64+0x200], R13 ;  /* 0x0002000d08000986 */ /* 0x000fe2000c101910 */
[C---:B------:R-:W-:Y:S02]  /*15d70*/  ISETP.GT.AND P0, PT, R0.reuse, 0x49, P1 ;  /* 0x000000490000780c */ /* 0x040fe40000f04270 */
[----:B------:R-:W-:Y:S02]  /*15d80*/  IADD3.X R3, R7, UR27, RZ, P6, !PT ;  /* 0x0000001b07037c10 */ /* 0x000fe4000b7fe4ff */
[----:B------:R-:W-:Y:S01]  /*15d90*/  ISETP.GT.AND P6, PT, R0, 0x50, P3 ;  /* 0x000000500000780c */ /* 0x000fe20001fc4270 */
[----:B------:R-:W-:Y:S01]  /*15da0*/  FMUL R61, R61, UR18 ;  /* 0x000000123d3d7c20 */ /* 0x000fe20008400000 */
[----:B---3--:R-:W-:Y:S01]  /*15db0*/  FMUL R15, R62, UR18 ;  /* 0x000000123e0f7c20 */ /* 0x008fe20008400000 */
[----:B0-----:R-:W-:-:S04]  /*15dc0*/  IMAD.WIDE.U32 R4, R17, 0x1c, R2 ;  /* 0x0000001c11047825 */ /* 0x001fc800078e0002 */
[----:B------:R-:W-:Y:S01]  /*15dd0*/  FMUL R63, R63, UR18 ;  /* 0x000000123f3f7c20 */ /* 0x000fe20008400000 */
[----:B------:R-:W-:Y:S01]  /*15de0*/  @P2 STG.E desc[UR16][R2.64+0x200], R61 ;  /* 0x0002003d02002986 */ /* 0x000fe2000c101910 */
[----:B------:R-:W-:Y:S01]  /*15df0*/  IMAD.MOV.U32 R10, RZ, RZ, R4 ;  /* 0x000000ffff0a7224 */ /* 0x000fe200078e0004 */
[----:B------:R-:W-:Y:S01]  /*15e00*/  IADD3 R11, R5, UR8, RZ ;  /* 0x00000008050b7c10 */ /* 0x000fe2000fffe0ff */
[----:B------:R-:W-:Y:S01]  /*15e10*/  FMUL R5, R64, UR18 ;  /* 0x0000001240057c20 */ /* 0x000fe20008400000 */
[----:B------:R0:W-:Y:S04]  /*15e20*/  @P5 STG.E desc[UR16][R8.64+0x220], R15 ;  /* 0x0002200f08005986 */ /* 0x0001e8000c101910 */
[----:B------:R3:W-:Y:S01]  /*15e30*/  @P0 STG.E desc[UR16][R2.64+0x220], R63 ;  /* 0x0002203f02000986 */ /* 0x0007e2000c101910 */
[----:B------:R-:W-:-:S02]  /*15e40*/  ISETP.GT.AND P0, PT, R0, 0x51, P3 ;  /* 0x000000510000780c */ /* 0x000fc40001f04270 */
[----:B------:R-:W-:Y:S01]  /*15e50*/  ISETP.GT.AND P2, PT, R0, 0x50, P1 ;  /* 0x000000500000780c */ /* 0x000fe20000f44270 */
[----:B------:R4:W-:Y:S01]  /*15e60*/  @P6 STG.E desc[UR16][R10.64+0x200], R5 ;  /* 0x000200050a006986 */ /* 0x0009e2000c101910 */
[----:B--2---:R-:W-:Y:S02]  /*15e70*/  IADD3 R6, P5, R2, UR9, RZ ;  /* 0x0000000902067c10 */ /* 0x004fe4000ffbe0ff */
        /* <DEDUP_REMOVED lines=8> */
[----:B---3--:R-:W-:Y:S01]  /*15f00*/  IMAD.WIDE.U32 R2, R9, 0x1c, R6 ;  /* 0x0000001c09027825 */ /* 0x008fe200078e0006 */
[----:B------:R-:W-:-:S02]  /*15f10*/  ISETP.GT.AND P0, PT, R0, 0x59, P3 ;  /* 0x000000590000780c */ /* 0x000fc40001f04270 */
[----:B------:R0:W-:Y:S01]  /*15f20*/  @P2 STG.E desc[UR16][R10.64+0x220], R13 ;  /* 0x0002200d0a002986 */ /* 0x0001e2000c101910 */
[----:B------:R-:W-:Y:S01]  /*15f30*/  FMUL R15, R68, UR18 ;  /* 0x00000012440f7c20 */ /* 0x000fe20008400000 */
[----:B------:R-:W-:Y:S02]  /*15f40*/  VIADD R9, R3, UR8 ;  /* 0x0000000803097c36 */ /* 0x000fe40008000000 */
[----:B------:R2:W-:Y:S01]  /*15f50*/  @P6 STG.E desc[UR16][R6.64+0x220], R67 ;  /* 0x0002204306006986 */ /* 0x0005e2000c101910 */
[----:B------:R-:W-:Y:S02]  /*15f60*/  IADD3 R4, P6, R6, UR9, RZ ;  /* 0x0000000906047c10 */ /* 0x000fe4000ffde0ff */
[----:B------:R-:W-:Y:S01]  /*15f70*/  MOV R8, R2 ;  /* 0x0000000200087202 */ /* 0x000fe20000000f00 */
[----:B------:R-:W-:Y:S01]  /*15f80*/  FMUL R69, R69, UR18 ;  /* 0x0000001245457c20 */ /* 0x000fe20008400000 */
[C---:B------:R-:W-:Y:S02]  /*15f90*/  ISETP.GT.AND P2, PT, R0.reuse, 0x58, P1 ;  /* 0x000000580000780c */ /* 0x040fe40000f44270 */
[----:B----4-:R-:W-:Y:S01]  /*15fa0*/  IADD3.X R5, R7, UR27, RZ, P6, !PT ;  /* 0x0000001b07057c10 */ /* 0x010fe2000b7fe4ff */
[----:B------:R3:W-:Y:S01]  /*15fb0*/  @P5 STG.E desc[UR16][R8.64+0x200], R15 ;  /* 0x0002000f08005986 */ /* 0x0007e2000c101910 */
[----:B------:R-:W-:Y:S01]  /*15fc0*/  ISETP.GT.AND P5, PT, R0, 0x59, P1 ;  /* 0x000000590000780c */ /* 0x000fe20000fa4270 */
[----:B------:R-:W-:-:S02]  /*15fd0*/  IMAD.U32 R3, RZ, RZ, UR26 ;  /* 0x0000001aff037e24 */ /* 0x000fc4000f8e00ff */
[----:B------:R-:W-:Y:S01]  /*15fe0*/  @P0 STG.E desc[UR16][R4.64+0x200], R69 ;  /* 0x0002004504000986 */ /* 0x000fe2000c101910 */
[----:B------:R-:W-:Y:S01]  /*15ff0*/  ISETP.GT.AND P0, PT, R0, 0x60, P3 ;  /* 0x000000600000780c */ /* 0x000fe20001f04270 */
[----:B0-----:R-:W-:Y:S01]  /*16000*/  FMUL R13, R70, UR18 ;  /* 0x00000012460d7c20 */ /* 0x001fe20008400000 */
[----:B------:R-:W-:-:S04]  /*16010*/  IMAD.WIDE.U32 R2, R3, 0x1c, R4 ;  /* 0x0000001c03027825 */ /* 0x000fc800078e0004 */
[----:B------:R-:W-:Y:S01]  /*16020*/  FMUL R71, R71, UR18 ;  /* 0x0000001247477c20 */ /* 0x000fe20008400000 */
[----:B------:R0:W-:Y:S01]  /*16030*/  @P2 STG.E desc[UR16][R8.64+0x220], R13 ;  /* 0x0002200d08002986 */ /* 0x0001e2000c101910 */
[----:B--2---:R-:W-:Y:S01]  /*16040*/  IADD3 R6, P2, R4, UR9, RZ ;  /* 0x0000000904067c10 */ /* 0x004fe2000ff5e0ff */
[----:B---3--:R-:W-:Y:S01]  /*16050*/  FMUL R15, R72, UR18 ;  /* 0x00000012480f7c20 */ /* 0x008fe20008400000 */
[----:B------:R-:W-:Y:S02]  /*16060*/  VIADD R11, R3, UR8 ;  /* 0x00000008030b7c36 */ /* 0x000fe40008000000 */
[----:B------:R-:W-:Y:S01]  /*16070*/  IMAD.MOV.U32 R10, RZ, RZ, R2 ;  /* 0x000000ffff0a7224 */ /* 0x000fe200078e0002 */
[----:B------:R2:W-:Y:S01]  /*16080*/  @P5 STG.E desc[UR16][R4.64+0x220], R71 ;  /* 0x0002204704005986 */ /* 0x0005e2000c101910 */
[----:B------:R-:W-:Y:S02]  /*16090*/  ISETP.GT.AND P6, PT, R0, 0x61, P3 ;  /* 0x000000610000780c */ /* 0x000fe40001fc4270 */
[----:B------:R-:W-:-:S02]  /*160a0*/  IADD3.X R7, R5, UR27, RZ, P2, !PT ;  /* 0x0000001b05077c10 */ /* 0x000fc400097fe4ff */
[C---:B------:R-:W-:Y:S01]  /*160b0*/  ISETP.GT.AND P5, PT, R0.reuse, 0x60, P1 ;  /* 0x000000600000780c */ /* 0x040fe20000fa4270 */
[----:B------:R3:W-:Y:S01]  /*160c0*/  @P0 STG.E desc[UR16][R10.64+0x200], R15 ;  /* 0x0002000f0a000986 */ /* 0x0007e2000c101910 */
[C---:B------:R-:W-:Y:S02]  /*160d0*/  ISETP.GT.AND P2, PT, R0.reuse, 0x61, P1 ;  /* 0x000000610000780c */ /* 0x040fe40000f44270 */
[----:B------:R-:W-:Y:S01]  /*160e0*/  ISETP.GT.AND P0, PT, R0, 0x68, P3 ;  /* 0x000000680000780c */ /* 0x000fe20001f04270 */
[----:B0-----:R-:W-:-:S04]  /*160f0*/  IMAD.WIDE.U32 R8, R17, 0x1c, R6 ;  /* 0x0000001c11087825 */ /* 0x001fc800078e0006 */
[----:B------:R-:W-:Y:S01]  /*16100*/  FMUL R73, R73, UR18 ;  /* 0x0000001249497c20 */ /* 0x000fe20008400000 */
[----:B--2---:R-:W-:Y:S01]  /*16110*/  FMUL R5, R74, UR18 ;  /* 0x000000124a057c20 */ /* 0x004fe20008400000 */
[----:B------:R-:W-:Y:S01]  /*16120*/  FMUL R75, R75, UR18 ;  /* 0x000000124b4b7c20 */ /* 0x000fe20008400000 */
[----:B------:R-:W-:Y:S01]  /*16130*/  FMUL R13, R76, UR18 ;  /* 0x000000124c0d7c20 */ /* 0x000fe20008400000 */
[----:B------:R-:W-:Y:S01]  /*16140*/  IADD3 R9, R9, UR8, RZ ;  /* 0x0000000809097c10 */ /* 0x000fe2000fffe0ff */
        /* <DEDUP_REMOVED lines=15> */
[----:B------:R-:W-:Y:S02]  /*16240*/  VIADD R11, R5, UR8 ;  /* 0x00000008050b7c36 */ /* 0x000fe40008000000 */
[----:B------:R-:W-:Y:S01]  /*16250*/  FMUL R5, R80, UR18 ;  /* 0x0000001250057c20 */ /* 0x000fe20008400000 */
[----:B------:R-:W-:Y:S01]  /*16260*/  IMAD.MOV.U32 R10, RZ, RZ, R4 ;  /* 0x000000ffff0a7224 */ /* 0x000fe200078e0004 */
        /* <DEDUP_REMOVED lines=18> */
[----:B------:R-:W-:Y:S02]  /*16390*/  IADD3 R9, R3, UR8, RZ ;  /* 0x0000000803097c10 */ /* 0x000fe4000fffe0ff */
[----:B------:R2:W-:Y:S01]  /*163a0*/  @P6 STG.E desc[UR16][R6.64+0x220], R83 ;  /* 0x0002205306006986 */ /* 0x0005e2000c101910 */
[----:B------:R-:W-:Y:S01]  /*163b0*/  IADD3 R4, P6, R6, UR9, RZ ;  /* 0x0000000906047c10 */ /* 0x000fe2000ffde0ff */
[----:B------:R-:W-:Y:S01]  /*163c0*/  IMAD.MOV.U32 R8, RZ, RZ, R2 ;  /* 0x000000ffff087224 */ /* 0x000fe200078e0002 */
[C---:B------:R-:W-:Y:S01]  /*163d0*/  ISETP.GT.AND P2, PT, R0.reuse, 0x78, P1 ;  /* 0x000000780000780c */ /* 0x040fe20000f44270 */
[----:B------:R-:W-:Y:S01]  /*163e0*/  FMUL R85, R85, UR18 ;  /* 0x0000001255557c20 */ /* 0x000fe20008400000 */
[----:B----4-:R-:W-:Y:S02]  /*163f0*/  IADD3.X R5, R7, UR27, RZ, P6, !PT ;  /* 0x0000001b07057c10 */ /* 0x010fe4000b7fe4ff */
        /* <DEDUP_REMOVED lines=11> */
[----:B------:R-:W-:Y:S01]  /*164b0*/  VIADD R11, R3, UR8 ;  /* 0x00000008030b7c36 */ /* 0x000fe20008000000 */
        /* <DEDUP_REMOVED lines=41> */
[----:B----4-:R-:W-:Y:S01]  /*16750*/  FMUL R13, R98, UR18 ;  /* 0x00000012620d7c20 */ /* 0x010fe20008400000 */
[----:B0-----:R-:W-:Y:S01]  /*16760*/  MOV R9, UR26 ;  /* 0x0000001a00097c02 */ /* 0x001fe20008000f00 */
[----:B------:R-:W-:Y:S01]  /*16770*/  FMUL R99, R99, UR18 ;  /* 0x0000001263637c20 */ /* 0x000fe20008400000 */
[C---:B------:R-:W-:Y:S01]  /*16780*/  ISETP.GT.AND P5, PT, R0.reuse, 0x98, P3 ;  /* 0x000000980000780c */ /* 0x040fe20001fa4270 */
[----:B------:R-:W-:Y:S01]  /*16790*/  @P0 STG.E desc[UR16][R6.64+0x200], R97 ;  /* 0x0002006106000986 */ /* 0x000fe2000c101910 */
[----:B------:R-:W-:Y:S01]  /*167a0*/  ISETP.GT.AND P0, PT, R0, 0x99, P3 ;  /* 0x000000990000780c */ /* 0x000fe20001f04270 */
[----:B---3--:R-:W-:-:S02]  /*167b0*/  IMAD.WIDE.U32 R2, R9, 0x1c, R6 ;  /* 0x0000001c09027825 */ /* 0x008fc400078e0006 */
        /* <DEDUP_REMOVED lines=8> */
[----:B-----5:R-:W-:Y:S02]  /*16840*/  IADD3.X R5, R7, UR27, RZ, P6, !PT ;  /* 0x0000001b07057c10 */ /* 0x020fe4000b7fe4ff */
        /* <DEDUP_REMOVED lines=11> */
[----:B------:R-:W-:Y:S01]  /*16900*/  IADD3 R11, R3, UR8, RZ ;  /* 0x00000008030b7c10 */ /* 0x000fe2000fffe0ff */
        /* <DEDUP_REMOVED lines=31> */
[----:B------:R-:W-:Y:S01]  /*16b00*/  MOV R10, R4 ;  /* 0x00000004000a7202 */ /* 0x000fe20000000f00 */
        /* <DEDUP_REMOVED lines=24> */
[----:B----4-:R-:W-:Y:S02]  /*16c90*/  IADD3.X R5, R7, UR27, RZ, P6, !PT ;  /* 0x0000001b07057c10 */ /* 0x010fe4000b7fe4ff */
        /* <DEDUP_REMOVED lines=50> */
[C---:B------:R-:W-:Y:S01]  /*16fc0*/  ISETP.GT.AND P6, PT, R0.reuse, 0xd1, P1 ;  /* 0x000000d10000780c */ /* 0x040fe20000fc4270 */
[----:B0-----:R-:W-:Y:S01]  /*16fd0*/  IMAD.U32 R9, RZ, RZ, UR26 ;  /* 0x0000001aff097e24 */ /* 0x001fe2000f8e00ff */
[----:B------:R-:W-:Y:S01]  /*16fe0*/  IADD3.X R7, R3, UR27, RZ, P5, !PT ;  /* 0x0000001b03077c10 */ /* 0x000fe2000affe4ff */
[----:B------:R-:W-:Y:S01]  /*16ff0*/  FMUL R129, R129, UR18 ;  /* 0x0000001281817c20 */ /* 0x000fe20008400000 */
[----:B------:R-:W-:Y:S01]  /*17000*/  ISETP.GT.AND P5, PT, R0, 0xd8, P3 ;  /* 0x000000d80000780c */ /* 0x000fe20001fa4270 */
[----:B------:R-:W-:Y:S01]  /*17010*/  FMUL R13, R130, UR18 ;  /* 0x00000012820d7c20 */ /* 0x000fe20008400000 */
[----:B------:R-:W-:Y:S01]  /*17020*/  FMUL R131, R131, UR18 ;  /* 0x0000001283837c20 */ /* 0x000fe20008400000 */
[----:B---3--:R-:W-:Y:S01]  /*17030*/  IMAD.WIDE.U32 R2, R9, 0x1c, R6 ;  /* 0x0000001c09027825 */ /* 0x008fe200078e0006 */
[----:B------:R-:W-:Y:S01]  /*17040*/  @P0 STG.E desc[UR16][R6.64+0x200], R129 ;  /* 0x0002008106000986 */ /* 0x000fe2000c101910 */
[----:B------:R-:W-:-:S02]  /*17050*/  ISETP.GT.AND P0, PT, R0, 0xd9, P3 ;  /* 0x000000d90000780c */ /* 0x000fc40001f04270 */
[----:B------:R-:W-:Y:S01]  /*17060*/  FMUL R15, R132, UR18 ;  /* 0x00000012840f7c20 */ /* 0x000fe20008400000 */
[----:B------:R-:W-:Y:S01]  /*17070*/  VIADD R9, R3, UR8 ;  /* 0x0000000803097c36 */ /* 0x000fe20008000000 */
[----:B------:R0:W-:Y:S01]  /*17080*/  @P2 STG.E desc[UR16][R10.64+0x220], R13 ;  /* 0x0002200d0a002986 */ /* 0x0001e2000c101910 */
[----:B------:R-:W-:-:S03]  /*17090*/  MOV R8, R2 ;  /* 0x0000000200087202 */ /* 0x000fc60000000f00 */
[----:B------:R2:W-:Y:S01]  /*170a0*/  @P6 STG.E desc[UR16][R6.64+0x220], R131 ;  /* 0x0002208306006986 */ /* 0x0005e2000c101910 */
[----:B------:R-:W-:Y:S02]  /*170b0*/  IADD3 R4, P6, R6, UR9, RZ ;  /* 0x0000000906047c10 */ /* 0x000fe4000ffde0ff */
[C---:B------:R-:W-:Y:S01]  /*170c0*/  ISETP.GT.AND P2, PT, R0.reuse, 0xd8, P1 ;  /* 0x000000d80000780c */ /* 0x040fe20000f44270 */
[----:B------:R3:W-:Y:S01]  /*170d0*/  @P5 STG.E desc[UR16][R8.64+0x200], R15 ;  /* 0x0002000f08005986 */ /* 0x0007e2000c101910 */
[----:B----4-:R-:W-:Y:S01]  /*170e0*/  IADD3.X R5, R7, UR27, RZ, P6, !PT ;  /* 0x0000001b07057c10 */ /* 0x010fe2000b7fe4ff */
[----:B------:R-:W-:Y:S01]  /*170f0*/  FMUL R133, R133, UR18 ;  /* 0x0000001285857c20 */ /* 0x000fe20008400000 */
[----:B------:R-:W-:Y:S01]  /*17100*/  ISETP.GT.AND P5, PT, R0, 0xd9, P1 ;  /* 0x000000d90000780c */ /* 0x000fe20000fa4270 */
[----:B0-----:R-:W-:Y:S01]  /*17110*/  FMUL R13, R134, UR18 ;  /* 0x00000012860d7c20 */ /* 0x001fe20008400000 */
[----:B------:R-:W-:Y:S02]  /*17120*/  IMAD.U32 R3, RZ, RZ, UR26 ;  /* 0x0000001aff037e24 */ /* 0x000fe4000f8e00ff */
[----:B------:R-:W-:Y:S01]  /*17130*/  @P0 STG.E desc[UR16][R4.64+0x200], R133 ;  /* 0x0002008504000986 */ /* 0x000fe2000c101910 */
[----:B------:R-:W-:Y:S01]  /*17140*/  ISETP.GT.AND P0, PT, R0, 0xe0, P3 ;  /* 0x000000e00000780c */ /* 0x000fe20001f04270 */
[----:B------:R-:W-:Y:S01]  /*17150*/  FMUL R135, R135, UR18 ;  /* 0x0000001287877c20 */ /* 0x000fe20008400000 */
[----:B------:R-:W-:-:S02]  /*17160*/  IMAD.WIDE.U32 R2, R3, 0x1c, R4 ;  /* 0x0000001c03027825 */ /* 0x000fc400078e0004 */
[----:B------:R0:W-:Y:S01]  /*17170*/  @P2 STG.E desc[UR16][R8.64+0x220], R13 ;  /* 0x0002200d08002986 */ /* 0x0001e2000c101910 */
[----:B--2---:R-:W-:Y:S01]  /*17180*/  IADD3 R6, P2, R4, UR9, RZ ;  /* 0x0000000904067c10 */ /* 0x004fe2000ff5e0ff */
[----:B---3--:R-:W-:Y:S01]  /*17190*/  FMUL R15, R136, UR18 ;  /* 0x00000012880f7c20 */ /* 0x008fe20008400000 */
[C---:B------:R-:W-:Y:S01]  /*171a0*/  ISETP.GT.AND P6, PT, R0.reuse, 0xe1, P3 ;  /* 0x000000e10000780c */ /* 0x040fe20001fc4270 */
[----:B------:R2:W-:Y:S01]  /*171b0*/  @P5 STG.E desc[UR16][R4.64+0x220], R135 ;  /* 0x0002208704005986 */ /* 0x0005e2000c101910 */
[----:B------:R-:W-:Y:S01]  /*171c0*/  VIADD R11, R3, UR8 ;  /* 0x00000008030b7c36 */ /* 0x000fe20008000000 */
[----:B------:R-:W-:Y:S01]  /*171d0*/  IADD3.X R7, R5, UR27, RZ, P2, !PT ;  /* 0x0000001b05077c10 */ /* 0x000fe200097fe4ff */
[----:B------:R-:W-:Y:S01]  /*171e0*/  IMAD.MOV.U32 R10, RZ, RZ, R2 ;  /* 0x000000ffff0a7224 */ /* 0x000fe200078e0002 */
[C---:B------:R-:W-:Y:S02]  /*171f0*/  ISETP.GT.AND P5, PT, R0.reuse, 0xe0, P1 ;  /* 0x000000e00000780c */ /* 0x040fe40000fa4270 */
[----:B------:R-:W-:-:S02]  /*17200*/  ISETP.GT.AND P2, PT, R0, 0xe1, P1 ;  /* 0x000000e10000780c */ /* 0x000fc40000f44270 */
[----:B------:R3:W-:Y:S01]  /*17210*/  @P0 STG.E desc[UR16][R10.64+0x200], R15 ;  /* 0x0002000f0a000986 */ /* 0x0007e2000c101910 */
[----:B------:R-:W-:Y:S01]  /*17220*/  ISETP.GT.AND P0, PT, R0, 0xe8, P3 ;  /* 0x000000e80000780c */ /* 0x000fe20001f04270 */
[----:B------:R-:W-:Y:S01]  /*17230*/  FMUL R137, R137, UR18 ;  /* 0x0000001289897c20 */ /* 0x000fe20008400000 */
[----:B0-----:R-:W-:-:S04]  /*17240*/  IMAD.WIDE.U32 R8, R17, 0x1c, R6 ;  /* 0x0000001c11087825 */ /* 0x001fc800078e0006 */
[----:B--2---:R-:W-:Y:S01]  /*17250*/  FMUL R5, R138, UR18 ;  /* 0x000000128a057c20 */ /* 0x004fe20008400000 */
[----:B------:R-:W-:Y:S01]  /*17260*/  FMUL R139, R139, UR18 ;  /* 0x000000128b8b7c20 */ /* 0x000fe20008400000 */
[----:B------:R-:W-:Y:S01]  /*17270*/  FMUL R13, R140, UR18 ;  /* 0x000000128c0d7c20 */ /* 0x000fe20008400000 */
[----:B------:R-:W-:Y:S01]  /*17280*/  @P6 STG.E desc[UR16][R6.64+0x200], R137 ;  /* 0x0002008906006986 */ /* 0x000fe2000c101910 */
[----:B------:R-:W-:-:S03]  /*17290*/  IADD3 R9, R9, UR8, RZ ;  /* 0x0000000809097c10 */ /* 0x000fc6000fffe0ff */
[----:B------:R-:W-:Y:S01]  /*172a0*/  @P5 STG.E desc[UR16][R10.64+0x220], R5 ;  /* 0x000220050a005986 */ /* 0x000fe2000c101910 */
[----:B------:R-:W-:-:S03]  /*172b0*/  ISETP.GT.AND P5, PT, R0, 0xe8, P1 ;  /* 0x000000e80000780c */ /* 0x000fc60000fa4270 */
[----:B------:R0:W-:Y:S01]  /*172c0*/  @P2 STG.E desc[UR16][R6.64+0x220], R139 ;  /* 0x0002208b06002986 */ /* 0x0001e2000c101910 */
[----:B------:R-:W-:-:S03]  /*172d0*/  ISETP.GT.AND P2, PT, R0, 0xe9, P3 ;  /* 0x000000e90000780c */ /* 0x000fc60001f44270 */
[----:B------:R2:W-:Y:S01]  /*172e0*/  @P0 STG.E desc[UR16][R8.64+0x200], R13 ;  /* 0x0002000d08000986 */ /* 0x0005e2000c101910 */
[----:B------:R-:W-:Y:S01]  /*172f0*/  IADD3 R2, P0, R6, UR9, RZ ;  /* 0x0000000906027c10 */ /* 0x000fe2000ff1e0ff */
[----:B------:R-:W-:Y:S01]  /*17300*/  FMUL R141, R141, UR18 ;  /* 0x000000128d8d7c20 */ /* 0x000fe20008400000 */
[----:B---3--:R-:W-:Y:S02]  /*17310*/  FMUL R15, R142, UR18 ;  /* 0x000000128e0f7c20 */ /* 0x008fe40008400000 */
[----:B------:R-:W-:Y:S02]  /*17320*/  IADD3.X R3, R7, UR27, RZ, P0, !PT ;  /* 0x0000001b07037c10 */ /* 0x000fe400087fe4ff */
[C---:B------:R-:W-:Y:S02]  /*17330*/  ISETP.GT.AND P6, PT, R0.reuse, 0xe9, P1 ;  /* 0x000000e90000780c */ /* 0x040fe40000fc4270 */
[C---:B------:R-:W-:Y:S01]  /*17340*/  ISETP.GT.AND P0, PT, R0.reuse, 0xf0, P3 ;  /* 0x000000f00000780c */ /* 0x040fe20001f04270 */
[----:B------:R-:W-:Y:S01]  /*17350*/  @P2 STG.E desc[UR16][R2.64+0x200], R141 ;  /* 0x0002008d02002986 */ /* 0x000fe2000c101910 */
[----:B------:R-:W-:-:S03]  /*17360*/  ISETP.GT.AND P2, PT, R0, 0xf1, P3 ;  /* 0x000000f10000780c */ /* 0x000fc60001f44270 */
[----:B------:R-:W-:Y:S01]  /*17370*/  @P5 STG.E desc[UR16][R8.64+0x220], R15 ;  /* 0x0002200f08005986 */ /* 0x000fe2000c101910 */
[----:B0-----:R-:W-:Y:S01]  /*17380*/  IADD3 R6, P5, R2, UR9, RZ ;  /* 0x0000000902067c10 */ /* 0x001fe2000ffbe0ff */
[----:B------:R-:W-:-:S04]  /*17390*/  IMAD.WIDE.U32 R4, R17, 0x1c, R2 ;  /* 0x0000001c11047825 */ /* 0x000fc800078e0002 */
[----:B------:R-:W-:Y:S01]  /*173a0*/  FMUL R143, R143, UR18 ;  /* 0x000000128f8f7c20 */ /* 0x000fe20008400000 */
[----:B------:R-:W-:Y:S01]  /*173b0*/  IADD3.X R7, R3, UR27, RZ, P5, !PT ;  /* 0x0000001b03077c10 */ /* 0x000fe2000affe4ff */
[----:B------:R-:W-:Y:S01]  /*173c0*/  VIADD R5, R5, UR8 ;  /* 0x0000000805057c36 */ /* 0x000fe20008000000 */
[----:B------:R-:W-:Y:S01]  /*173d0*/  ISETP.GT.AND P5, PT, R0, 0xf0, P1 ;  /* 0x000000f00000780c */ /* 0x000fe20000fa4270 */
[----:B------:R-:W-:Y:S01]  /*173e0*/  FMUL R11, R144, UR18 ;  /* 0x00000012900b7c20 */ /* 0x000fe20008400000 */
[----:B------:R-:W-:Y:S01]  /*173f0*/  FMUL R145, R145, UR18 ;  /* 0x0000001291917c20 */ /* 0x000fe20008400000 */
[----:B------:R0:W-:Y:S01]  /*17400*/  @P6 STG.E desc[UR16][R2.64+0x220], R143 ;  /* 0x0002208f02006986 */ /* 0x0001e2000c101910 */
[----:B--2---:R-:W-:-:S03]  /*17410*/  FMUL R13, R146, UR18 ;  /* 0x00000012920d7c20 */ /* 0x004fc60008400000 */
[----:B------:R2:W-:Y:S01]  /*17420*/  @P0 STG.E desc[UR16][R4.64+0x200], R11 ;  /* 0x0002000b04000986 */ /* 0x0005e2000c101910 */
[----:B------:R-:W-:-:S03]  /*17430*/  ISETP.GT.AND P0, PT, R0, 0xf8, P3 ;  /* 0x000000f80000780c */ /* 0x000fc60001f04270 */
[----:B------:R3:W-:Y:S01]  /*17440*/  @P2 STG.E desc[UR16][R6.64+0x200], R145 ;  /* 0x0002009106002986 */ /* 0x0007e2000c101910 */
[C---:B------:R-:W-:Y:S02]  /*17450*/  ISETP.GT.AND P2, PT, R0.reuse, 0xf1, P1 ;  /* 0x000000f10000780c */ /* 0x040fe40000f44270 */
[C---:B------:R-:W-:Y:S02]  /*17460*/  ISETP.GT.AND P3, PT, R0.reuse, 0xf9, P3 ;  /* 0x000000f90000780c */ /* 0x040fe40001f64270 */
[C---:B------:R-:W-:Y:S01]  /*17470*/  ISETP.GT.AND P6, PT, R0.reuse, 0xf8, P1 ;  /* 0x000000f80000780c */ /* 0x040fe20000fc4270 */
[----:B0-----:R-:W-:Y:S01]  /*17480*/  IMAD.WIDE.U32 R2, R17, 0x1c, R6 ;  /* 0x0000001c11027825 */ /* 0x001fe200078e0006 */
[----:B------:R-:W-:Y:S01]  /*17490*/  ISETP.GT.AND P1, PT, R0, 0xf9, P1 ;  /* 0x000000f90000780c */ /* 0x000fe20000f24270 */
[----:B------:R3:W-:Y:S01]  /*174a0*/  @P5 STG.E desc[UR16][R4.64+0x220], R13 ;  /* 0x0002200d04005986 */ /* 0x0007e2000c101910 */
[----:B------:R-:W-:Y:S01]  /*174b0*/  IADD3 R8, P5, R6, UR9, RZ ;  /* 0x0000000906087c10 */ /* 0x000fe2000ffbe0ff */
[----:B------:R-:W-:Y:S01]  /*174c0*/  FMUL R147, R147, UR18 ;  /* 0x0000001293937c20 */ /* 0x000fe20008400000 */
[----:B--2---:R-:W-:Y:S01]  /*174d0*/  FMUL R11, R148, UR18 ;  /* 0x00000012940b7c20 */ /* 0x004fe20008400000 */
[----:B------:R-:W-:-:S02]  /*174e0*/  VIADD R3, R3, UR8 ;  /* 0x0000000803037c36 */ /* 0x000fc40008000000 */
[----:B------:R-:W-:Y:S01]  /*174f0*/  FMUL R149, R149, UR18 ;  /* 0x0000001295957c20 */ /* 0x000fe20008400000 */
[----:B------:R-:W-:Y:S01]  /*17500*/  IADD3.X R9, R7, UR27, RZ, P5, !PT ;  /* 0x0000001b07097c10 */ /* 0x000fe2000affe4ff */
[----:B------:R-:W-:Y:S01]  /*17510*/  FMUL R15, R150, UR18 ;  /* 0x00000012960f7c20 */ /* 0x000fe20008400000 */
[----:B------:R-:W-:Y:S01]  /*17520*/  FMUL R151, R151, UR18 ;  /* 0x0000001297977c20 */ /* 0x000fe20008400000 */
[----:B------:R3:W-:Y:S04]  /*17530*/  @P2 STG.E desc[UR16][R6.64+0x220], R147 ;  /* 0x0002209306002986 */ /* 0x0007e8000c101910 */
[----:B------:R3:W-:Y:S04]  /*17540*/  @P0 STG.E desc[UR16][R2.64+0x200], R11 ;  /* 0x0002000b02000986 */ /* 0x0007e8000c101910 */
[----:B------:R3:W-:Y:S04]  /*17550*/  @P3 STG.E desc[UR16][R8.64+0x200], R149 ;  /* 0x0002009508003986 */ /* 0x0007e8000c101910 */
[----:B------:R3:W-:Y:S04]  /*17560*/  @P6 STG.E desc[UR16][R2.64+0x220], R15 ;  /* 0x0002200f02006986 */ /* 0x0007e8000c101910 */
[----:B------:R3:W-:Y:S02]  /*17570*/  @P1 STG.E desc[UR16][R8.64+0x220], R151 ;  /* 0x0002209708001986 */ /* 0x0007e4000c101910 */
.L_x_405:
[----:B------:R-:W-:Y:S05]  /*17580*/  BSYNC B0 ;  /* 0x0000000000007941 */ /* 0x000fea0003800000 */
.L_x_21:
[----:B0-23--:R-:W2:Y:S04]  /*17590*/  LDL.LU R3, [R1+0x200] ;  /* 0x0002000001037983 */ /* 0x00dea80000300800 */
[----:B------:R-:W2:Y:S01]  /*175a0*/  LDL.LU R2, [R1+0x204] ;  /* 0x0002040001027983 */ /* 0x000ea20000300800 */
[----:B------:R-:W-:Y:S01]  /*175b0*/  ULDC UR8, c[0x0][0xc] ;  /* 0x0000030000087ab9 */ /* 0x000fe20000000800 */
[----:B------:R-:W-:Y:S01]  /*175c0*/  ULDC UR9, c[0x0][0x10] ;  /* 0x0000040000097ab9 */ /* 0x000fe20000000800 */
[----:B------:R-:W2:Y:S01]  /*175d0*/  LDC R5, c[0x0][0x14] ;  /* 0x00000500ff057b82 */ /* 0x000ea20000000800 */
[----:B------:R-:W-:Y:S01]  /*175e0*/  UIMAD.WIDE.U32 UR8, UR8, UR9, URZ ;  /* 0x00000009080872a5 */ /* 0x000fe2000f8e003f */
[----:B------:R-:W-:-:S05]  /*175f0*/  PRMT R0, RZ, 0x7610, R0 ;  /* 0x00007610ff007816 */ /* 0x000fca0000000000 */
[----:B--2---:R-:W-:-:S04]  /*17600*/  IMAD.WIDE.U32 R2, R5, UR8, R2 ;  /* 0x0000000805027c25 */ /* 0x004fc8000f8e0002 */
[----:B------:R-:W-:Y:S01]  /*17610*/  IMAD R5, R5, UR9, RZ ;  /* 0x0000000905057c24 */ /* 0x000fe2000f8e02ff */
[----:B------:R-:W-:Y:S01]  /*17620*/  MOV R11, R2 ;  /* 0x00000002000b7202 */ /* 0x000fe20000000f00 */
[----:B------:R-:W-:Y:S02]  /*17630*/  ULDC.64 UR8, c[0x0][0x750] ;  /* 0x0001d40000087ab9 */ /* 0x000fe40000000a00 */
[----:B------:R-:W-:Y:S01]  /*17640*/  IMAD.IADD R13, R3, 0x1, R5 ;  /* 0x00000001030d7824 */ /* 0x000fe200078e0205 */
[----:B------:R-:W-:Y:S01]  /*17650*/  ISETP.GE.U32.AND P0, PT, R2, UR8, PT ;  /* 0x0000000802007c0c */ /* 0x000fe2000bf06070 */
[----:B------:R-:W-:Y:S01]  /*17660*/  UMOV UR8, 0xffffffff ;  /* 0xffffffff00087882 */ /* 0x000fe20000000000 */
[----:B------:R-:W-:Y:S02]  /*17670*/  IMAD.MOV.U32 R3, RZ, RZ, -0x1 ;  /* 0xffffffffff037424 */ /* 0x000fe400078e00ff */
[----:B------:R0:W-:Y:S01]  /*17680*/  STL [R1+0x200], R13 ;  /* 0x0002000d01007387 */ /* 0x0001e20000100800 */
[----:B------:R-:W-:Y:S01]  /*17690*/  ISETP.GE.U32.AND.EX P0, PT, R13, UR9, PT, P0 ;  /* 0x000000090d007c0c */ /* 0x000fe2000bf06100 */
[----:B------:R-:W-:-:S02]  /*176a0*/  UMOV UR9, 0xffffffff ;  /* 0xffffffff00097882 */ /* 0x000fc40000000000 */
[----:B------:R0:W-:Y:S10]  /*176b0*/  STL [R1+0x204], R11 ;  /* 0x0002040b01007387 */ /* 0x0001f40000100800 */
[----:B0-----:R-:W-:Y:S05]  /*176c0*/  @P0 BRA `(.L_x_406) ;  /* 0x0000000400740947 */ /* 0x001fea0003800000 */
[----:B------:R-:W0:Y:S01]  /*176d0*/  S2R R8, SR_CTAID.X ;  /* 0x0000000000087919 */ /* 0x000e220000002500 */
[----:B------:R-:W-:Y:S01]  /*176e0*/  ULDC.64 UR14, c[0x0][0x728] ;  /* 0x0001ca00000e7ab9 */ /* 0x000fe20000000a00 */
[----:B------:R-:W2:Y:S01]  /*176f0*/  LDC R9, c[0x0][0x144] ;  /* 0x00005100ff097b82 */ /* 0x000ea20000000800 */
[----:B------:R-:W-:Y:S01]  /*17700*/  ULDC UR8, c[0x0][0x150] ;  /* 0x0000540000087ab9 */ /* 0x000fe20000000800 */
[----:B------:R-:W3:Y:S01]  /*17710*/  S2R R12, SR_CTAID.Y ;  /* 0x00000000000c7919 */ /* 0x000ee20000002600 */
[----:B------:R-:W-:Y:S01]  /*17720*/  ISETP.NE.U32.AND P0, PT, RZ, UR14, PT ;  /* 0x0000000eff007c0c */ /* 0x000fe2000bf05070 */
[----:B------:R-:W-:Y:S01]  /*17730*/  ULDC UR22, c[0x0][0x730] ;  /* 0x0001cc0000167ab9 */ /* 0x000fe20000000800 */
[----:B------:R-:W-:Y:S02]  /*17740*/  R2UR UR12, R11 ;  /* 0x000000000b0c72ca */ /* 0x000fe400000e0000 */
[----:B------:R-:W-:Y:S01]  /*17750*/  ISETP.NE.AND.EX P0, PT, RZ, UR15, PT, P0 ;  /* 0x0000000fff007c0c */ /* 0x000fe2000bf05300 */
[----:B------:R-:W1:Y:S01]  /*17760*/  LDC.64 R6, c[0x0][0x720] ;  /* 0x0001c800ff067b82 */ /* 0x000e620000000a00 */
[----:B------:R-:W-:-:S02]  /*17770*/  R2UR UR13, R13 ;  /* 0x000000000d0d72ca */ /* 0x000fc400000e0000 */
[----:B0-----:R-:W-:-:S05]  /*17780*/  I2FP.F32.U32 R0, R8 ;  /* 0x0000000800007245 */ /* 0x001fca0000201000 */
[----:B------:R-:W-:-:S06]  /*17790*/  FMUL R0, R0, UR8 ;  /* 0x0000000800007c20 */ /* 0x000fcc0008400000 */
[----:B------:R-:W0:Y:S01]  /*177a0*/  F2I.U32.TRUNC.NTZ R0, R0 ;  /* 0x0000000000007305 */ /* 0x000e22000020f000 */
[----:B---3--:R-:W-:Y:S05]  /*177b0*/  @!P0 BRA `(.L_x_407) ;  /* 0x0000000000308947 */ /* 0x008fea0003800000 */
        /* <DEDUP_REMOVED lines=12> */
.L_x_407:
[----:B------:R-:W-:Y:S01]  /*17880*/  USHF.R.U64 UR12, UR12, UR22, UR13 ;  /* 0x000000160c0c7299 */ /* 0x000fe2000800120d */
[----:B-1----:R-:W1:Y:S01]  /*17890*/  LDC.64 R22, c[0x0][0x740] ;  /* 0x0001d000ff167b82 */ /* 0x002e620000000a00 */
[----:B------:R-:W-:Y:S01]  /*178a0*/  USHF.R.U32.HI UR8, URZ, UR22, UR13 ;  /* 0x000000163f087299 */ /* 0x000fe2000801160d */
[----:B0-----:R-:W-:Y:S01]  /*178b0*/  IMAD.MOV R10, RZ, RZ, -R0 ;  /* 0x000000ffff0a7224 */ /* 0x001fe200078e0a00 */
[----:B------:R-:W-:Y:S02]  /*178c0*/  MOV R2, R11 ;  /* 0x0000000b00027202 */ /* 0x000fe40000000f00 */
[----:B------:R-:W-:Y:S01]  /*178d0*/  IADD3 R5, P0, RZ, -UR12, RZ ;  /* 0x8000000cff057c10 */ /* 0x000fe2000ff1e0ff */
[----:B--2---:R-:W-:Y:S02]  /*178e0*/  IMAD R18, R9, R10, R8 ;  /* 0x0000000a09127224 */ /* 0x004fe400078e0208 */
[----:B------:R-:W0:Y:S02]  /*178f0*/  LDC R4, c[0x0][0x718] ;  /* 0x0001c600ff047b82 */ /* 0x000e240000000800 */
[----:B------:R-:W-:Y:S01]  /*17900*/  IMAD.X R3, RZ, RZ, ~UR8, P0 ;  /* 0x80000008ff037e24 */ /* 0x000fe200080e06ff */
[----:B------:R-:W-:-:S03]  /*17910*/  ULDC UR8, c[0x0][0x154] ;  /* 0x0000550000087ab9 */ /* 0x000fc60000000800 */
[-C--:B------:R-:W-:Y:S02]  /*17920*/  IMAD R0, R3, R6.reuse, RZ ;  /* 0x0000000603007224 */ /* 0x080fe400078e02ff */
[----:B------:R-:W2:Y:S01]  /*17930*/  LDC R14, c[0x0][0x708] ;  /* 0x0001c200ff0e7b82 */ /* 0x000ea20000000800 */
[----:B------:R-:W-:Y:S02]  /*17940*/  IMAD.MOV.U32 R3, RZ, RZ, R13 ;  /* 0x000000ffff037224 */ /* 0x000fe400078e000d */
[----:B------:R-:W-:-:S05]  /*17950*/  IMAD.WIDE.U32 R2, R5, R6, R2 ;  /* 0x0000000605027225 */ /* 0x000fca00078e0002 */
[----:B------:R-:W3:Y:S01]  /*17960*/  LDC R20, c[0x0][0x758] ;  /* 0x0001d600ff147b82 */ /* 0x000ee20000000800 */
[----:B------:R-:W-:Y:S01]  /*17970*/  IMAD R5, R5, R7, R0 ;  /* 0x0000000705057224 */ /* 0x000fe200078e0200 */
[----:B------:R-:W-:Y:S02]  /*17980*/  I2FP.F32.U32 R0, R12 ;  /* 0x0000000c00007245 */ /* 0x000fe40000201000 */
[----:B-1----:R-:W-:Y:S01]  /*17990*/  ISETP.NE.U32.AND P0, PT, R22, RZ, PT ;  /* 0x000000ff1600720c */ /* 0x002fe20003f05070 */
[----:B------:R-:W-:Y:S01]  /*179a0*/  IMAD.IADD R3, R3, 0x1, R5 ;  /* 0x0000000103037824 */ /* 0x000fe200078e0205 */
[----:B------:R-:W-:Y:S01]  /*179b0*/  MOV R7, 0x1 ;  /* 0x0000000100077802 */ /* 0x000fe20000000f00 */
[----:B------:R-:W-:Y:S01]  /*179c0*/  FMUL R0, R0, UR8 ;  /* 0x0000000800007c20 */ /* 0x000fe20008400000 */
[----:B------:R-:W1:Y:S01]  /*179d0*/  LDC R15, c[0x0][0x148] ;  /* 0x00005200ff0f7b82 */ /* 0x000e620000000800 */
[----:B------:R-:W-:Y:S01]  /*179e0*/  ISETP.NE.AND.EX P0, PT, R23, RZ, PT, P0 ;  /* 0x000000ff1700720c */ /* 0x000fe20003f05300 */
[----:B------:R-:W-:Y:S01]  /*179f0*/  IMAD.MOV.U32 R5, RZ, RZ, -0x1 ;  /* 0xffffffffff057424 */ /* 0x000fe200078e00ff */
[-CC-:B0-----:R-:W-:Y:S01]  /*17a00*/  SHF.R.U64 R10, R2, R4.reuse, R3.reuse ;  /* 0x00000004020a7219 */ /* 0x181fe20000001203 */
[----:B------:R0:W0:Y:S01]  /*17a10*/  F2I.U32.TRUNC.NTZ R13, R0 ;  /* 0x00000000000d7305 */ /* 0x000022000020f000 */
[----:B------:R-:W-:-:S03]  /*17a20*/  SHF.R.U32.HI R3, RZ, R4, R3 ;  /* 0x00000004ff037219 */ /* 0x000fc60000011603 */
[----:B------:R-:W0:Y:S01]  /*17a30*/  LDC R16, c[0x0][0x700] ;  /* 0x0001c000ff107b82 */ /* 0x000e220000000800 */
[-CC-:B--2---:R-:W-:Y:S02]  /*17a40*/  SHF.R.U64 R8, R10, R14.reuse, R3.reuse ;  /* 0x0000000e0a087219 */ /* 0x184fe40000001203 */
[----:B------:R-:W-:-:S05]  /*17a50*/  SHF.R.U32.HI R3, RZ, R14, R3 ;  /* 0x0000000eff037219 */ /* 0x000fca0000011603 */
[----:B------:R-:W2:Y:S01]  /*17a60*/  LDC R19, c[0x0][0x748] ;  /* 0x0001d200ff137b82 */ /* 0x000ea20000000800 */
[-CC-:B---3--:R-:W-:Y:S02]  /*17a70*/  SHF.R.U64 R11, R8, R20.reuse, R3.reuse ;  /* 0x00000014080b7219 */ /* 0x188fe40000001203 */
[-C--:B------:R-:W-:Y:S02]  /*17a80*/  SHF.L.U32 R5, R5, R20.reuse, RZ ;  /* 0x0000001405057219 */ /* 0x080fe400000006ff */
[-C--:B------:R-:W-:Y:S01]  /*17a90*/  SHF.R.U32.HI R3, RZ, R20.reuse, R3 ;  /* 0x00000014ff037219 */ /* 0x080fe20000011603 */
[----:B------:R-:W-:Y:S01]  /*17aa0*/  IMAD.MOV.U32 R2, RZ, RZ, R11 ;  /* 0x000000ffff027224 */ /* 0x000fe200078e000b */
[----:B------:R-:W-:Y:S01]  /*17ab0*/  SHF.L.U32 R20, R7, R20, RZ ;  /* 0x0000001407147219 */ /* 0x000fe200000006ff */
[----:B------:R-:W3:Y:S01]  /*17ac0*/  LDC R21, c[0x0][0x738] ;  /* 0x0001ce00ff157b82 */ /* 0x000ee20000000800 */
[----:B------:R-:W-:-:S07]  /*17ad0*/  LOP3.LUT R17, RZ, R5, RZ, 0x33, !PT ;  /* 0x00000005ff117212 */ /* 0x000fce00078e33ff */
[----:B----4-:R-:W4:Y:S01]  /*17ae0*/  LDC R24, c[0x0][0x710] ;  /* 0x0001c400ff187b82 */ /* 0x010f220000000800 */
[----:B------:R-:W-:Y:S05]  /*17af0*/  @!P0 BRA `(.L_x_408) ;  /* 0x0000000000288947 */ /* 0x000fea0003800000 */
[----:B0-----:R-:W0:Y:S02]  /*17b00*/  LDC R0, c[0x0][0x74c] ;  /* 0x0001d300ff007b82 */ /* 0x001e240000000800 */
[----:B0-----:R-:W-:-:S05]  /*17b10*/  IADD3 R7, P0, R11, R0, RZ ;  /* 0x000000000b077210 */ /* 0x001fca0007f1e0ff */
[----:B------:R-:W-:-:S04]  /*17b20*/  IMAD.X R9, RZ, RZ, R3, P0 ;  /* 0x000000ffff097224 */ /* 0x000fc800000e0603 */
[----:B------:R-:W-:-:S04]  /*17b30*/  IMAD.WIDE.U32 R2, R9, R22, RZ ;  /* 0x0000001609027225 */ /* 0x000fc800078e00ff */
[----:B------:R-:W-:-:S04]  /*17b40*/  IMAD.WIDE.U32 R4, P0, R7, R23, R2 ;  /* 0x0000001707047225 */ /* 0x000fc80007800002 */
[----:B------:R-:W-:Y:S01]  /*17b50*/  IMAD.WIDE.U32 R2, R7, R22, RZ ;  /* 0x0000001607027225 */ /* 0x000fe200078e00ff */
[----:B------:R-:W-:-:S03]  /*17b60*/  MOV R6, R5 ;  /* 0x0000000500067202 */ /* 0x000fc60000000f00 */
[----:B------:R-:W-:Y:S01]  /*17b70*/  IMAD.X R7, RZ, RZ, RZ, P0 ;  /* 0x000000ffff077224 */ /* 0x000fe200000e06ff */
[----:B------:R-:W-:-:S05]  /*17b80*/  IADD3 RZ, P0, R3, R4, RZ ;  /* 0x0000000403ff7210 */ /* 0x000fca0007f1e0ff */
[----:B------:R-:W-:-:S08]  /*17b90*/  IMAD.WIDE.U32.X R2, R9, R23, R6, P0 ;  /* 0x0000001709027225 */ /* 0x000fd000000e0406 */
.L_x_408:
[----:B0-2---:R-:W-:Y:S01]  /*17ba0*/  SHF.R.U64 R0, R2, R19, R3 ;  /* 0x0000001302007219 */ /* 0x005fe20000001203 */
[----:B------:R-:W-:Y:S01]  /*17bb0*/  VIADD R5, R16, 0xffffffff ;  /* 0xffffffff10057836 */ /* 0x000fe20000000000 */
[----:B------:R-:W-:Y:S01]  /*17bc0*/  LOP3.LUT R3, R8, R17, RZ, 0xc0, !PT ;  /* 0x0000001108037212 */ /* 0x000fe200078ec0ff */
[----:B------:R-:W-:Y:S01]  /*17bd0*/  IMAD.MOV R13, RZ, RZ, -R13 ;  /* 0x000000ffff0d7224 */ /* 0x000fe200078e0a0d */
[----:B------:R-:W-:Y:S01]  /*17be0*/  UMOV UR8, UR12 ;  /* 0x0000000c00087c82 */ /* 0x000fe20008000000 */
[----:B------:R-:W-:Y:S01]  /*17bf0*/  IMAD.MOV R2, RZ, RZ, -R0 ;  /* 0x000000ffff027224 */ /* 0x000fe200078e0a00 */
[----:B------:R-:W-:Y:S01]  /*17c00*/  LOP3.LUT R5, R10, R5, RZ, 0xc0, !PT ;  /* 0x000000050a057212 */ /* 0x000fe200078ec0ff */
[----:B------:R-:W-:Y:S02]  /*17c10*/  IMAD R3, R20, R0, R3 ;  /* 0x0000000014037224 */ /* 0x000fe400078e0203 */
[----:B-1----:R-:W-:Y:S02]  /*17c20*/  @P4 IMAD R18, R15, R13, R12 ;  /* 0x0000000d0f124224 */ /* 0x002fe400078e020c */
[----:B---3--:R-:W-:-:S02]  /*17c30*/  IMAD R0, R2, R21, R11 ;  /* 0x0000001502007224 */ /* 0x008fc400078e020b */
[----:B----4-:R-:W-:Y:S02]  /*17c40*/  IMAD R3, R3, R24, R18 ;  /* 0x0000001803037224 */ /* 0x010fe400078e0212 */
[----:B------:R-:W-:-:S05]  /*17c50*/  IMAD R2, R0, R16, R5 ;  /* 0x0000001000027224 */ /* 0x000fca00078e0205 */
[----:B------:R-:W-:Y:S02]  /*17c60*/  SEL R0, R2, R3, !P4 ;  /* 0x0000000302007207 */ /* 0x000fe40006000000 */
[----:B------:R-:W-:Y:S02]  /*17c70*/  SEL R3, R3, R2, !P4 ;  /* 0x0000000203037207 */ /* 0x000fe40006000000 */
[----:B------:R-:W-:Y:S02]  /*17c80*/  R2UR UR9, R0 ;  /* 0x00000000000972ca */ /* 0x000fe400000e0000 */
[----:B------:R-:W-:-:S13]  /*17c90*/  MOV R0, 0x1 ;  /* 0x0000000100007802 */ /* 0x000fda0000000f00 */
.L_x_406:
[----:B------:R-:W-:-:S13]  /*17ca0*/  LOP3.LUT P0, RZ, R0, 0xff, RZ, 0xc0, !PT ;  /* 0x000000ff00ff7812 */ /* 0x000fda000780c0ff */
[----:B------:R-:W-:Y:S05]  /*17cb0*/  @P0 BRA `(.L_x_409) ;  /* 0xfffffe9000e00947 */ /* 0x000fea000383ffff */
[----:B------:R-:W-:Y:S05]  /*17cc0*/  EXIT ;  /* 0x000000000000794d */ /* 0x000fea0003800000 */
.L_x_3:
[----:B------:R-:W2:Y:S01]  /*17cd0*/  LDL R15, [R1+0x204] ;  /* 0x00020400010f7983 */ /* 0x000ea20000100800 */
[----:B------:R-:W-:-:S03]  /*17ce0*/  ULDC.64 UR4, c[0x0][0x750] ;  /* 0x0001d40000047ab9 */ /* 0x000fc60000000a00 */
[----:B------:R-:W3:Y:S01]  /*17cf0*/  LDL R18, [R1+0x200] ;  /* 0x0002000001127983 */ /* 0x000ee20000100800 */
[----:B------:R-:W-:Y:S01]  /*17d00*/  PRMT R0, RZ, 0x7610, R0 ;  /* 0x00007610ff007816 */ /* 0x000fe20000000000 */
[----:B------:R-:W-:Y:S02]  /*17d10*/  IMAD.MOV.U32 R2, RZ, RZ, -0x1 ;  /* 0xffffffffff027424 */ /* 0x000fe400078e00ff */
[----:B------:R-:W-:Y:S02]  /*17d20*/  IMAD.MOV.U32 R3, RZ, RZ, -0x1 ;  /* 0xffffffffff037424 */ /* 0x000fe400078e00ff */
[----:B------:R-:W-:Y:S01]  /*17d30*/  IMAD.MOV.U32 R9, RZ, RZ, -0x1 ;  /* 0xffffffffff097424 */ /* 0x000fe200078e00ff */
[----:B--2---:R-:W-:-:S04]  /*17d40*/  ISETP.GE.U32.AND P0, PT, R15, UR4, PT ;  /* 0x000000040f007c0c */ /* 0x004fc8000bf06070 */
[----:B---3--:R-:W-:-:S13]  /*17d50*/  ISETP.GE.U32.AND.EX P0, PT, R18, UR5, PT, P0 ;  /* 0x0000000512007c0c */ /* 0x008fda000bf06100 */
[----:B------:R-:W-:Y:S05]  /*17d60*/  @P0 BRA `(.L_x_410) ;  /* 0x0000000400640947 */ /* 0x000fea0003800000 */
[----:B------:R-:W0:Y:S01]  /*17d70*/  LDC.64 R12, c[0x0][0x728] ;  /* 0x0001ca00ff0c7b82 */ /* 0x000e220000000a00 */
[----:B------:R-:W-:Y:S01]  /*17d80*/  MOV R8, R15 ;  /* 0x0000000f00087202 */ /* 0x000fe20000000f00 */
[----:B------:R-:W-:-:S06]  /*17d90*/  IMAD.MOV.U32 R9, RZ, RZ, R18 ;  /* 0x000000ffff097224 */ /* 0x000fcc00078e0012 */
[----:B------:R-:W1:Y:S08]  /*17da0*/  LDC R14, c[0x0][0x730] ;  /* 0x0001cc00ff0e7b82 */ /* 0x000e700000000800 */
[----:B------:R-:W2:Y:S01]  /*17db0*/  LDC.64 R16, c[0x0][0x720] ;  /* 0x0001c800ff107b82 */ /* 0x000ea20000000a00 */
[----:B0-----:R-:W-:-:S04]  /*17dc0*/  ISETP.NE.U32.AND P0, PT, R12, RZ, PT ;  /* 0x000000ff0c00720c */ /* 0x001fc80003f05070 */
[----:B------:R-:W-:-:S13]  /*17dd0*/  ISETP.NE.AND.EX P0, PT, R13, RZ, PT, P0 ;  /* 0x000000ff0d00720c */ /* 0x000fda0003f05300 */
[----:B-12---:R-:W-:Y:S05]  /*17de0*/  @!P0 BRA `(.L_x_411) ;  /* 0x0000000000288947 */ /* 0x006fea0003800000 */
[----:B------:R-:W0:Y:S02]  /*17df0*/  LDC R0, c[0x0][0x734] ;  /* 0x0001cd00ff007b82 */ /* 0x000e240000000800 */
        /* <DEDUP_REMOVED lines=9> */
.L_x_411:
[--C-:B------:R-:W-:Y:S01]  /*17e90*/  SHF.R.U64 R11, R8, R14, R9.reuse ;  /* 0x0000000e080b7219 */ /* 0x100fe20000001209 */
[----:B------:R-:W0:Y:S01]  /*17ea0*/  LDC R6, c[0x0][0x718] ;  /* 0x0001c600ff067b82 */ /* 0x000e220000000800 */
[----:B------:R-:W-:Y:S01]  /*17eb0*/  I2FP.F32.U32 R8, R4 ;  /* 0x0000000400087245 */ /* 0x000fe20000201000 */
[----:B------:R-:W-:Y:S01]  /*17ec0*/  ULDC UR4, c[0x0][0x150] ;  /* 0x0000540000047ab9 */ /* 0x000fe20000000800 */
[----:B------:R-:W-:Y:S01]  /*17ed0*/  SHF.R.U32.HI R0, RZ, R14, R9 ;  /* 0x0000000eff007219 */ /* 0x000fe20000011609 */
[----:B------:R-:W-:Y:S01]  /*17ee0*/  IMAD.MOV.U32 R2, RZ, RZ, R15 ;  /* 0x000000ffff027224 */ /* 0x000fe200078e000f */
[----:B------:R-:W-:Y:S01]  /*17ef0*/  IADD3 R5, P0, RZ, -R11, RZ ;  /* 0x8000000bff057210 */ /* 0x000fe20007f1e0ff */
[----:B------:R-:W-:Y:S01]  /*17f00*/  FMUL R9, R8, UR4 ;  /* 0x0000000408097c20 */ /* 0x000fe20008400000 */
[----:B------:R-:W-:Y:S01]  /*17f10*/  IMAD.MOV.U32 R3, RZ, RZ, R18 ;  /* 0x000000ffff037224 */ /* 0x000fe200078e0012 */
[----:B------:R-:W1:Y:S01]  /*17f20*/  LDC.64 R20, c[0x0][0x740] ;  /* 0x0001d000ff147b82 */ /* 0x000e620000000a00 */
[----:B------:R-:W-:Y:S01]  /*17f30*/  ULDC UR4, c[0x0][0x154] ;  /* 0x0000550000047ab9 */ /* 0x000fe20000000800 */
[----:B------:R-:W-:-:S02]  /*17f40*/  IMAD.X R7, RZ, RZ, ~R0, P0 ;  /* 0x000000ffff077224 */ /* 0x000fc400000e0e00 */
[----:B------:R-:W2:Y:S01]  /*17f50*/  F2I.U32.TRUNC.NTZ R9, R9 ;  /* 0x0000000900097305 */ /* 0x000ea2000020f000 */
[----:B------:R-:W-:-:S03]  /*17f60*/  IMAD.WIDE.U32 R2, R5, R16, R2 ;  /* 0x0000001005027225 */ /* 0x000fc600078e0002 */
[----:B------:R-:W3:Y:S01]  /*17f70*/  LDC R13, c[0x0][0x144] ;  /* 0x00005100ff0d7b82 */ /* 0x000ee20000000800 */
[----:B------:R-:W-:-:S04]  /*17f80*/  IMAD R0, R7, R16, RZ ;  /* 0x0000001007007224 */ /* 0x000fc800078e02ff */
[----:B------:R-:W-:-:S03]  /*17f90*/  IMAD R5, R5, R17, R0 ;  /* 0x0000001105057224 */ /* 0x000fc600078e0200 */
[----:B------:R-:W4:Y:S02]  /*17fa0*/  LDC R12, c[0x0][0x708] ;  /* 0x0001c200ff0c7b82 */ /* 0x000f240000000800 */
[----:B------:R-:W-:Y:S01]  /*17fb0*/  IADD3 R3, R3, R5, RZ ;  /* 0x0000000503037210 */ /* 0x000fe20007ffe0ff */
[----:B--2---:R-:W-:-:S03]  /*17fc0*/  IMAD.MOV R0, RZ, RZ, -R9 ;  /* 0x000000ffff007224 */ /* 0x004fc600078e0a09 */
[--C-:B0-----:R-:W-:Y:S02]  /*17fd0*/  SHF.R.U64 R8, R2, R6, R3.reuse ;  /* 0x0000000602087219 */ /* 0x101fe40000001203 */
[----:B------:R-:W0:Y:S01]  /*17fe0*/  LDC R7, c[0x0][0x758] ;  /* 0x0001d600ff077b82 */ /* 0x000e220000000800 */
[----:B------:R-:W-:Y:S02]  /*17ff0*/  I2FP.F32.U32 R2, R10 ;  /* 0x0000000a00027245 */ /* 0x000fe40000201000 */
[----:B-1----:R-:W-:Y:S02]  /*18000*/  ISETP.NE.U32.AND P0, PT, R20, RZ, PT ;  /* 0x000000ff1400720c */ /* 0x002fe40003f05070 */
[----:B------:R-:W-:Y:S01]  /*18010*/  SHF.R.U32.HI R3, RZ, R6, R3 ;  /* 0x00000006ff037219 */ /* 0x000fe20000011603 */
[----:B------:R-:W-:Y:S01]  /*18020*/  IMAD.MOV.U32 R6, RZ, RZ, -0x1 ;  /* 0xffffffffff067424 */ /* 0x000fe200078e00ff */
[----:B------:R-:W-:Y:S01]  /*18030*/  ISETP.NE.AND.EX P0, PT, R21, RZ, PT, P0 ;  /* 0x000000ff1500720c */ /* 0x000fe20003f05300 */
[----:B------:R-:W1:Y:S01]  /*18040*/  LDC R17, c[0x0][0x148] ;  /* 0x00005200ff117b82 */ /* 0x000e620000000800 */
[----:B---3--:R-:W-:-:S02]  /*18050*/  IMAD R19, R13, R0, R4 ;  /* 0x000000000d137224 */ /* 0x008fc400078e0204 */
[----:B------:R-:W-:Y:S01]  /*18060*/  FMUL R4, R2, UR4 ;  /* 0x0000000402047c20 */ /* 0x000fe20008400000 */
[----:B------:R-:W-:-:S04]  /*18070*/  IMAD.MOV.U32 R2, RZ, RZ, 0x1 ;  /* 0x00000001ff027424 */ /* 0x000fc800078e00ff */
[----:B------:R-:W2:Y:S01]  /*18080*/  LDC R14, c[0x0][0x700] ;  /* 0x0001c000ff0e7b82 */ /* 0x000ea20000000800 */
[-CC-:B----4-:R-:W-:Y:S02]  /*18090*/  SHF.R.U64 R13, R8, R12.reuse, R3.reuse ;  /* 0x0000000c080d7219 */ /* 0x190fe40000001203 */
[----:B------:R-:W-:Y:S02]  /*180a0*/  SHF.R.U32.HI R0, RZ, R12, R3 ;  /* 0x0000000cff007219 */ /* 0x000fe40000011603 */
[----:B------:R3:W4:Y:S03]  /*180b0*/  F2I.U32.TRUNC.NTZ R12, R4 ;  /* 0x00000004000c7305 */ /* 0x000726000020f000 */
[----:B------:R-:W1:Y:S01]  /*180c0*/  LDC R16, c[0x0][0x748] ;  /* 0x0001d200ff107b82 */ /* 0x000e620000000800 */
[-C--:B0-----:R-:W-:Y:S02]  /*180d0*/  SHF.L.U32 R6, R6, R7.reuse, RZ ;  /* 0x0000000706067219 */ /* 0x081fe400000006ff */
[----:B------:R-:W-:-:S02]  /*180e0*/  SHF.R.U64 R15, R13, R7, R0 ;  /* 0x000000070d0f7219 */ /* 0x000fc40000001200 */
[-C--:B------:R-:W-:Y:S02]  /*180f0*/  SHF.L.U32 R22, R2, R7.reuse, RZ ;  /* 0x0000000702167219 */ /* 0x080fe400000006ff */
[----:B------:R-:W-:Y:S01]  /*18100*/  SHF.R.U32.HI R3, RZ, R7, R0 ;  /* 0x00000007ff037219 */ /* 0x000fe20000011600 */
[----:B------:R-:W0:Y:S01]  /*18110*/  LDC R18, c[0x0][0x738] ;  /* 0x0001ce00ff127b82 */ /* 0x000e220000000800 */
[----:B------:R-:W-:Y:S02]  /*18120*/  LOP3.LUT R24, RZ, R6, RZ, 0x33, !PT ;  /* 0x00000006ff187212 */ /* 0x000fe400078e33ff */
[----:B------:R-:W-:-:S05]  /*18130*/  MOV R2, R15 ;  /* 0x0000000f00027202 */ /* 0x000fca0000000f00 */
[----:B------:R-:W0:Y:S01]  /*18140*/  LDC R23, c[0x0][0x710] ;  /* 0x0001c400ff177b82 */ /* 0x000e220000000800 */
[----:B---34-:R-:W-:Y:S05]  /*18150*/  @!P0 BRA `(.L_x_412) ;  /* 0x0000000000288947 */ /* 0x018fea0003800000 */
[----:B------:R-:W3:Y:S02]  /*18160*/  LDC R0, c[0x0][0x74c] ;  /* 0x0001d300ff007b82 */ /* 0x000ee40000000800 */
[----:B---3--:R-:W-:-:S05]  /*18170*/  IADD3 R7, P0, R15, R0, RZ ;  /* 0x000000000f077210 */ /* 0x008fca0007f1e0ff */
[----:B------:R-:W-:-:S04]  /*18180*/  IMAD.X R9, RZ, RZ, R3, P0 ;  /* 0x000000ffff097224 */ /* 0x000fc800000e0603 */
[----:B------:R-:W-:-:S04]  /*18190*/  IMAD.WIDE.U32 R2, R9, R20, RZ ;  /* 0x0000001409027225 */ /* 0x000fc800078e00ff */
[----:B------:R-:W-:-:S04]  /*181a0*/  IMAD.WIDE.U32 R4, P0, R7, R21, R2 ;  /* 0x0000001507047225 */ /* 0x000fc80007800002 */
[----:B------:R-:W-:-:S04]  /*181b0*/  IMAD.WIDE.U32 R2, R7, R20, RZ ;  /* 0x0000001407027225 */ /* 0x000fc800078e00ff */
[----:B------:R-:W-:Y:S01]  /*181c0*/  IMAD.X R7, RZ, RZ, RZ, P0 ;  /* 0x000000ffff077224 */ /* 0x000fe200000e06ff */
[----:B------:R-:W-:Y:S01]  /*181d0*/  IADD3 RZ, P0, R3, R4, RZ ;  /* 0x0000000403ff7210 */ /* 0x000fe20007f1e0ff */
[----:B------:R-:W-:-:S04]  /*181e0*/  IMAD.MOV.U32 R6, RZ, RZ, R5 ;  /* 0x000000ffff067224 */ /* 0x000fc800078e0005 */
[----:B------:R-:W-:-:S08]  /*181f0*/  IMAD.WIDE.U32.X R2, R9, R21, R6, P0 ;  /* 0x0000001509027225 */ /* 0x000fd000000e0406 */
.L_x_412:
[----:B-1----:R-:W-:Y:S01]  /*18200*/  SHF.R.U64 R3, R2, R16, R3 ;  /* 0x0000001002037219 */ /* 0x002fe20000001203 */
[----:B--2---:R-:W-:Y:S01]  /*18210*/  VIADD R5, R14, 0xffffffff ;  /* 0xffffffff0e057836 */ /* 0x004fe20000000000 */
[----:B------:R-:W-:Y:S02]  /*18220*/  LOP3.LUT R0, R13, R24, RZ, 0xc0, !PT ;  /* 0x000000180d007212 */ /* 0x000fe400078ec0ff */
[----:B------:R-:W-:Y:S01]  /*18230*/  IADD3 R12, -R12, RZ, RZ ;  /* 0x000000ff0c0c7210 */ /* 0x000fe20007ffe1ff */
[----:B------:R-:W-:Y:S01]  /*18240*/  IMAD.MOV R4, RZ, RZ, -R3 ;  /* 0x000000ffff047224 */ /* 0x000fe200078e0a03 */
[----:B------:R-:W-:Y:S01]  /*18250*/  LOP3.LUT R5, R8, R5, RZ, 0xc0, !PT ;  /* 0x0000000508057212 */ /* 0x000fe200078ec0ff */
[----:B------:R-:W-:Y:S01]  /*18260*/  IMAD R2, R22, R3, R0 ;  /* 0x0000000316027224 */ /* 0x000fe200078e0200 */
[----:B------:R-:W-:Y:S01]  /*18270*/  MOV R9, R11 ;  /* 0x0000000b00097202 */ /* 0x000fe20000000f00 */
[----:B------:R-:W-:Y:S02]  /*18280*/  @P4 IMAD R19, R17, R12, R10 ;  /* 0x0000000c11134224 */ /* 0x000fe400078e020a */
[----:B0-----:R-:W-:-:S02]  /*18290*/  IMAD R0, R4, R18, R15 ;  /* 0x0000001204007224 */ /* 0x001fc400078e020f */
[----:B------:R-:W-:Y:S02]  /*182a0*/  IMAD.MOV.U32 R3, RZ, RZ, 0x1 ;  /* 0x00000001ff037424 */ /* 0x000fe400078e00ff */
[----:B------:R-:W-:Y:S02]  /*182b0*/  IMAD R2, R2, R23, R19 ;  /* 0x0000001702027224 */ /* 0x000fe400078e0213 */
[----:B------:R-:W-:Y:S01]  /*182c0*/  IMAD R5, R0, R14, R5 ;  /* 0x0000000e00057224 */ /* 0x000fe200078e0205 */
[----:B------:R-:W-:-:S04]  /*182d0*/  PRMT R0, R3, 0x7610, R0 ;  /* 0x0000761003007816 */ /* 0x000fc80000000000 */
[----:B------:R-:W-:Y:S02]  /*182e0*/  SEL R3, R5, R2, !P4 ;  /* 0x0000000205037207 */ /* 0x000fe40006000000 */
[----:B------:R-:W-:-:S07]  /*182f0*/  SEL R2, R2, R5, !P4 ;  /* 0x0000000502027207 */ /* 0x000fce0006000000 */
.L_x_410:
[----:B------:R-:W-:-:S08]  /*18300*/  NOP ;  /* 0x0000000000007918 */ /* 0x000fd00000000000 */
[----:B------:R-:W0:-:S00]  /*18310*/  USETMAXREG.DEALLOC.CTAPOOL 0x18 ;  /* 0x00000018000079c8 */ /* 0x000e0000080e0500 */
[----:B------:R-:W-:-:S13]  /*18320*/  ISETP.NE.AND P0, PT, RZ, UR7, PT ;  /* 0x00000007ff007c0c */ /* 0x000fda000bf05270 */
[----:B------:R-:W-:Y:S05]  /*18330*/  @P0 EXIT ;  /* 0x000000000000094d */ /* 0x000fea0003800000 */
[----:B0-----:R-:W-:Y:S01]  /*18340*/  LOP3.LUT P0, RZ, R0, 0xff, RZ, 0xc0, !PT ;  /* 0x000000ff00ff7812 */ /* 0x001fe2000780c0ff */
[----:B------:R-:W-:Y:S02]  /*18350*/  IMAD.MOV.U32 R0, RZ, RZ, 0x1 ;  /* 0x00000001ff007424 */ /* 0x000fe400078e00ff */
[----:B------:R-:W-:-:S10]  /*18360*/  IMAD.MOV.U32 R6, RZ, RZ, RZ ;  /* 0x000000ffff067224 */ /* 0x000fd400078e00ff */
[----:B------:R-:W-:Y:S05]  /*18370*/  @!P0 BRA `(.L_x_413) ;  /* 0x0000000c00888947 */ /* 0x000fea0003800000 */
[----:B------:R-:W0:Y:S01]  /*18380*/  S2R R4, SR_TID.X ;  /* 0x0000000000047919 */ /* 0x000e220000002100 */
[----:B------:R-:W-:Y:S01]  /*18390*/  ULDC UR4, c[0x0][0x28c] ;  /* 0x0000a30000047ab9 */ /* 0x000fe20000000800 */
[----:B------:R-:W-:Y:S01]  /*183a0*/  ULDC UR5, c[0x0][0x700] ;  /* 0x0001c00000057ab9 */ /* 0x000fe20000000800 */
[----:B------:R-:W-:Y:S01]  /*183b0*/  UIADD3 UR11, UR4, 0x3f, URZ ;  /* 0x0000003f040b7890 */ /* 0x000fe2000fffe03f */
[----:B------:R-:W-:Y:S01]  /*183c0*/  BSSY B0, `(.L_x_413) ;  /* 0x00000dd000007945 */ /* 0x000fe20003800000 */
[----:B------:R-:W-:Y:S01]  /*183d0*/  ULDC UR7, c[0x0][0x758] ;  /* 0x0001d60000077ab9 */ /* 0x000fe20000000800 */
[----:B------:R-:W-:Y:S01]  /*183e0*/  UMOV UR9, 0xffffffff ;  /* 0xffffffff00097882 */ /* 0x000fe20000000000 */
[----:B------:R-:W-:Y:S01]  /*183f0*/  UMOV UR12, 0x1 ;  /* 0x00000001000c7882 */ /* 0x000fe20000000000 */
[----:B------:R-:W-:Y:S01]  /*18400*/  UIADD3 UR4, UR5, -0x1, URZ ;  /* 0xffffffff05047890 */ /* 0x000fe2000fffe03f */
[----:B------:R-:W-:Y:S01]  /*18410*/  IMAD.MOV.U32 R8, RZ, RZ, 0x1 ;  /* 0x00000001ff087424 */ /* 0x000fe200078e00ff */
[----:B------:R-:W-:Y:S01]  /*18420*/  USHF.L.U32 UR10, UR9, UR7, URZ ;  /* 0x00000007090a7299 */ /* 0x000fe2000800063f */
[----:B------:R-:W-:Y:S01]  /*18430*/  MOV R0, 0x1 ;  /* 0x0000000100007802 */ /* 0x000fe20000000f00 */
[----:B------:R-:W-:Y:S01]  /*18440*/  USHF.L.U32 UR5, UR12, UR7, URZ ;  /* 0x000000070c057299 */ /* 0x000fe2000800063f */
[----:B------:R-:W-:Y:S01]  /*18450*/  IMAD.MOV.U32 R6, RZ, RZ, RZ ;  /* 0x000000ffff067224 */ /* 0x000fe200078e00ff */
[----:B------:R-:W-:Y:S01]  /*18460*/  USHF.R.S32.HI UR12, URZ, 0x1f, UR11 ;  /* 0x0000001f3f0c7899 */ /* 0x000fe2000801140b */
[----:B------:R-:W-:Y:S01]  /*18470*/  ULDC UR8, c[0x0][0xc] ;  /* 0x0000030000087ab9 */ /* 0x000fe20000000800 */
[----:B------:R-:W-:-:S02]  /*18480*/  ULDC UR9, c[0x0][0x10] ;  /* 0x0000040000097ab9 */ /* 0x000fc40000000800 */
[----:B------:R-:W-:Y:S02]  /*18490*/  ULEA.HI UR12, UR12, UR11, URZ, 0x6 ;  /* 0x0000000b0c0c7291 */ /* 0x000fe4000f8f303f */
[----:B------:R-:W-:Y:S02]  /*184a0*/  UIMAD.WIDE.U32 UR8, UR8, UR9, URZ ;  /* 0x00000009080872a5 */ /* 0x000fe4000f8e003f */
[----:B------:R-:W-:Y:S02]  /*184b0*/  ULOP3.LUT UR7, URZ, UR10, URZ, 0x33, !UPT ;  /* 0x0000000a3f077292 */ /* 0x000fe4000f8e333f */
[----:B------:R-:W-:Y:S01]  /*184c0*/  USHF.R.S32.HI UR13, URZ, 0x6, UR12 ;  /* 0x000000063f0d7899 */ /* 0x000fe2000801140c */
[----:B------:R-:W-:Y:S01]  /*184d0*/  ULDC UR10, c[0x0][0x14] ;  /* 0x00000500000a7ab9 */ /* 0x000fe20000000800 */
[----:B------:R-:W-:Y:S02]  /*184e0*/  ULOP3.LUT UR15, UR6, 0x2, URZ, 0xfc, !UPT ;  /* 0x00000002060f7892 */ /* 0x000fe4000f8efc3f */
[----:B------:R-:W-:-:S02]  /*184f0*/  UIMAD.WIDE.U32 UR34, UR8, UR10, URZ ;  /* 0x0000000a082272a5 */ /* 0x000fc4000f8e003f */
[----:B------:R-:W-:Y:S01]  /*18500*/  UIMAD UR14, UR9, UR10, URZ ;  /* 0x0000000a090e72a4 */ /* 0x000fe2000f8e023f */
[C---:B0-----:R-:W-:Y:S01]  /*18510*/  LOP3.LUT P3, RZ, R4.reuse, 0x7f, RZ, 0xc0, !PT ;  /* 0x0000007f04ff7812 */ /* 0x041fe2000786c0ff */
[----:B------:R-:W-:Y:S01]  /*18520*/  UIADD3 UR21, UR13, 0x1, URZ ;  /* 0x000000010d157890 */ /* 0x000fe2000fffe03f */
[----:B------:R-:W-:Y:S01]  /*18530*/  LOP3.LUT P0, RZ, R4, 0x1f, RZ, 0xc0, !PT ;  /* 0x0000001f04ff7812 */ /* 0x000fe2000780c0ff */
[----:B------:R-:W-:Y:S01]  /*18540*/  UIADD3 UR14, UR35, UR14, URZ ;  /* 0x0000000e230e7290 */ /* 0x000fe2000fffe03f */
[----:B------:R-:W-:Y:S02]  /*18550*/  ULDC.64 UR36, c[0x0][0x198] ;  /* 0x0000660000247ab9 */ /* 0x000fe40000000a00 */
[----:B------:R-:W-:-:S13]  /*18560*/  PLOP3.LUT P0, PT, P0, P3, PT, 0x8a, 0x0 ;  /* 0x000000000000781c */ /* 0x000fda0000707172 */
.L_x_425:
[----:B------:R-:W-:-:S03]  /*18570*/  UMOV UR8, 0xffffffff ;  /* 0xffffffff00087882 */ /* 0x000fc60000000000 */
[----:B------:R-:W-:Y:S05]  /*18580*/  BRA.DIV UR8, `(.L_x_414) ;  /* 0x0000000e08e07947 */ /* 0x000fea000b800000 */
[----:B------:R-:W-:-:S13]  /*18590*/  ELECT P1, URZ, PT ;  /* 0x00000000003f782f */ /* 0x000fda0003820000 */
.L_x_436:
[----:B------:R-:W0:Y:S01]  /*185a0*/  LDC R4, c[0x0][0x28c] ;  /* 0x0000a300ff047b82 */ /* 0x000e220000000800 */
[----:B------:R-:W-:Y:S01]  /*185b0*/  BSSY B1, `(.L_x_415) ;  /* 0x0000045000017945 */ /* 0x000fe20003800000 */
[----:B0-----:R-:W-:-:S13]  /*185c0*/  ISETP.LT.OR P1, PT, R4, 0x1, !P1 ;  /* 0x000000010400780c */ /* 0x001fda0004f21670 */
[----:B------:R-:W-:Y:S05]  /*185d0*/  @P1 BRA `(.L_x_416) ;  /* 0x0000000400081947 */ /* 0x000fea0003800000 */
[----:B------:R-:W-:Y:S01]  /*185e0*/  IMAD.SHL.U32 R4, R3, 0x100, RZ ;  /* 0x0000010003047824 */ /* 0x000fe200078e00ff */
[----:B------:R-:W-:Y:S01]  /*185f0*/  CS2R R14, SRZ ;  /* 0x00000000000e7805 */ /* 0x000fe2000001ff00 */
[----:B------:R-:W-:Y:S01]  /*18600*/  IMAD.SHL.U32 R2, R2, 0x100, RZ ;  /* 0x0000010002027824 */ /* 0x000fe200078e00ff */
[----:B------:R-:W-:Y:S01]  /*18610*/  MOV R13, UR21 ;  /* 0x00000015000d7c02 */ /* 0x000fe20008000f00 */
[----:B------:R-:W-:Y:S02]  /*18620*/  IMAD.MOV.U32 R3, RZ, RZ, R0 ;  /* 0x000000ffff037224 */ /* 0x000fe400078e0000 */
[----:B------:R-:W-:Y:S02]  /*18630*/  IMAD.MOV.U32 R5, RZ, RZ, R6 ;  /* 0x000000ffff057224 */ /* 0x000fe400078e0006 */
[----:B------:R-:W-:-:S07]  /*18640*/  IMAD.MOV.U32 R11, RZ, RZ, RZ ;  /* 0x000000ffff0b7224 */ /* 0x000fce00078e00ff */
.L_x_420:
[----:B------:R-:W0:Y:S01]  /*18650*/  S2R R10, SR_CgaCtaId ;  /* 0x00000000000a7919 */ /* 0x000e220000008800 */
[----:B------:R-:W-:-:S04]  /*18660*/  MOV R7, 0x400 ;  /* 0x0000040000077802 */ /* 0x000fc80000000f00 */
[----:B0-----:R-:W-:Y:S02]  /*18670*/  LEA R16, R10, R7, 0x18 ;  /* 0x000000070a107211 */ /* 0x001fe400078ec0ff */
[----:B------:R-:W-:Y:S01]  /*18680*/  SHF.L.U32 R7, R3, 0x1f, RZ ;  /* 0x0000001f03077819 */ /* 0x000fe200000006ff */
[----:B------:R-:W0:Y:S01]  /*18690*/  @!P3 LDC R10, c[0x0][0x640] ;  /* 0x00019000ff0abb82 */ /* 0x000e220000000800 */
[----:B------:R-:W-:-:S04]  /*186a0*/  LEA R12, R5, R16, 0x3 ;  /* 0x00000010050c7211 */ /* 0x000fc800078e18ff */
[----:B------:R-:W1:Y:S02]  /*186b0*/  SYNCS.PHASECHK.TRANS64.TRYWAIT P1, [R12+URZ+0x20], R7 ;  /* 0x000020070c0075a7 */ /* 0x000e64000802017f */
[----:B-1----:R-:W-:Y:S05]  /*186c0*/  @!P1 BRA `(.L_x_417) ;  /* 0x0000000c00b09947 */ /* 0x002fea0003800000 */
.L_x_437:
[----:B------:R-:W-:Y:S01]  /*186d0*/  UPRMT UR8, UR15, 0x9910, URZ ;  /* 0x000099100f087896 */ /* 0x000fe2000800003f */
[----:B0-----:R0:W-:Y:S03]  /*186e0*/  @!P3 SYNCS.ARRIVE.TRANS64 RZ, [R12+URZ], R10 ;  /* 0x0000000a0cffb9a7 */ /* 0x0011e6000800003f */
[----:B------:R-:W-:-:S06]  /*186f0*/  UISETP.NE.AND UP0, UPT, UR8, 0x2, UPT ;  /* 0x000000020800788c */ /* 0x000fcc000bf05270 */
[----:B------:R-:W-:-:S13]  /*18700*/  PLOP3.LUT P1, PT, PT, PT, UP0, 0x80, 0x0 ;  /* 0x000000000000781c */ /* 0x000fda0003f2f008 */
[----:B0-----:R-:W-:Y:S05]  /*18710*/  @P1 BRA `(.L_x_418) ;  /* 0x0000000000041947 */ /* 0x001fea0003800000 */
[----:B------:R-:W-:Y:S01]  /*18720*/  BPT.TRAP 0x1 ;  /* 0x000000040000795c */ /* 0x000fe20000300000 */
.L_x_418:
[----:B------:R-:W-:Y:S05]  /*18730*/  @P0 BRA `(.L_x_419) ;  /* 0x0000000000040947 */ /* 0x000fea0003800000 */
[----:B------:R-:W-:Y:S01]  /*18740*/  BPT.TRAP 0x1 ;  /* 0x000000040000795c */ /* 0x000fe20000300000 */
.L_x_419:
[--C-:B-1----:R-:W-:Y:S01]  /*18750*/  IMAD R7, R5, 0x4000, R16.reuse ;  /* 0x0000400005077824 */ /* 0x102fe200078e0210 */
[----:B------:R-:W-:Y:S01]  /*18760*/  R2UR UR25, R12 ;  /* 0x000000000c1972ca */ /* 0x000fe200000e0000 */
[----:B------:R-:W-:Y:S01]  /*18770*/  VIADD R13, R13, 0xffffffff ;  /* 0xffffffff0d0d7836 */ /* 0x000fe20000000000 */
[----:B------:R-:W-:Y:S01]  /*18780*/  R2UR UR28, R9 ;  /* 0x00000000091c72ca */ /* 0x000fe200000e0000 */
[----:B------:R-:W-:Y:S01]  /*18790*/  UIADD3 UR22, UP0, UR36, 0xf0, URZ ;  /* 0x000000f024167890 */ /* 0x000fe2000ff1e03f */
[----:B------:R-:W-:Y:S01]  /*187a0*/  R2UR UR24, R7 ;  /* 0x00000000071872ca */ /* 0x000fe200000e0000 */
[C-C-:B------:R-:W-:Y:S01]  /*187b0*/  IMAD R7, R5.reuse, 0x800, R16.reuse ;  /* 0x0000080005077824 */ /* 0x140fe200078e0210 */
[----:B------:R-:W-:Y:S01]  /*187c0*/  R2UR UR27, R2 ;  /* 0x00000000021b72ca */ /* 0x000fe200000e0000 */
[----:B------:R-:W-:Y:S01]  /*187d0*/  IMAD R16, R5, 0x8000, R16 ;  /* 0x0000800005107824 */ /* 0x000fe200078e0210 */
[----:B------:R-:W-:Y:S01]  /*187e0*/  R2UR UR26, R14 ;  /* 0x000000000e1a72ca */ /* 0x000fe200000e0000 */
[----:B------:R-:W-:Y:S01]  /*187f0*/  UIADD3 UR30, UP1, UR36, 0x1f0, URZ ;  /* 0x000001f0241e7890 */ /* 0x000fe2000ff3e03f */
[----:B------:R-:W-:Y:S01]  /*18800*/  R2UR UR16, R7 ;  /* 0x00000000071072ca */ /* 0x000fe200000e0000 */
[----:B------:R-:W-:Y:S01]  /*18810*/  UIADD3 UR38, UP2, UR36, 0x2f0, URZ ;  /* 0x000002f024267890 */ /* 0x000fe2000ff5e03f */
[----:B------:R-:W-:Y:S01]  /*18820*/  R2UR UR8, R16 ;  /* 0x00000000100872ca */ /* 0x000fe200000e0000 */
[----:B------:R-:W-:Y:S01]  /*18830*/  UIADD3.X UR23, URZ, UR37, URZ, UP0, !UPT ;  /* 0x000000253f177290 */ /* 0x000fe200087fe43f */
[----:B------:R-:W-:Y:S01]  /*18840*/  R2UR UR19, R11 ;  /* 0x000000000b1372ca */ /* 0x000fe200000e0000 */
[----:B------:R-:W-:Y:S01]  /*18850*/  UIADD3.X UR31, URZ, UR37, URZ, UP1, !UPT ;  /* 0x000000253f1f7290 */ /* 0x000fe20008ffe43f */
[----:B------:R-:W-:Y:S01]  /*18860*/  R2UR UR10, R15 ;  /* 0x000000000f0a72ca */ /* 0x000fe200000e0000 */
[----:B------:R-:W-:Y:S01]  /*18870*/  UIADD3 UR24, UR24, 0x100, URZ ;  /* 0x0000010018187890 */ /* 0x000fe2000fffe03f */
[----:B------:R-:W-:Y:S01]  /*18880*/  R2UR UR11, R4 ;  /* 0x00000000040b72ca */ /* 0x000fe200000e0000 */
[----:B------:R-:W-:Y:S01]  /*18890*/  UIADD3.X UR39, URZ, UR37, URZ, UP2, !UPT ;  /* 0x000000253f277290 */ /* 0x000fe200097fe43f */
[----:B------:R-:W-:Y:S01]  /*188a0*/  ISETP.GT.AND P2, PT, R13, 0x1, PT ;  /* 0x000000010d00780c */ /* 0x000fe20003f44270 */
[----:B------:R-:W-:Y:S01]  /*188b0*/  UMOV UR32, 0x0 ;  /* 0x0000000000207882 */ /* 0x000fe20000000000 */
[----:B------:R-:W-:Y:S01]  /*188c0*/  IADD3 R5, R5, 0x1, RZ ;  /* 0x0000000105057810 */ /* 0x000fe20007ffe0ff */
[----:B------:R-:W-:Y:S01]  /*188d0*/  UIADD3 UR16, UR16, 0x30100, URZ ;  /* 0x0003010010107890 */ /* 0x000fe2000fffe03f */
[----:B------:R-:W-:Y:S01]  /*188e0*/  VIADD R11, R11, 0x1 ;  /* 0x000000010b0b7836 */ /* 0x000fe20000000000 */
[----:B------:R-:W-:Y:S01]  /*188f0*/  UIADD3 UR8, UR8, 0x10100, URZ ;  /* 0x0001010008087890 */ /* 0x000fe2000fffe03f */
[----:B------:R-:W-:Y:S01]  /*18900*/  ISETP.NE.AND P1, PT, R5, 0x4, PT ;  /* 0x000000040500780c */ /* 0x000fe20003f25270 */
[----:B------:R-:W-:Y:S01]  /*18910*/  UMOV UR33, 0x10000000 ;  /* 0x1000000000217882 */ /* 0x000fe20000000000 */
[----:B------:R-:W-:Y:S01]  /*18920*/  UMOV UR17, UR25 ;  /* 0x0000001900117c82 */ /* 0x000fe20008000000 */
[----:B------:R-:W-:Y:S01]  /*18930*/  UMOV UR20, UR28 ;  /* 0x0000001c00147c82 */ /* 0x000fe20008000000 */
[----:B------:R-:W-:Y:S01]  /*18940*/  UMOV UR18, UR27 ;  /* 0x0000001b00127c82 */ /* 0x000fe20008000000 */
[----:B------:R0:W-:Y:S01]  /*18950*/  UTMALDG.3D [UR24], [UR22], desc[UR32] ;  /* 0x00002018160075b4 */ /* 0x0001e20008011000 */
[----:B------:R-:W-:Y:S01]  /*18960*/  UMOV UR9, UR25 ;  /* 0x0000001900097c82 */ /* 0x000fe20008000000 */
[----:B------:R-:W-:Y:S01]  /*18970*/  UMOV UR12, UR28 ;  /* 0x0000001c000c7c82 */ /* 0x000fe20008000000 */
[----:B------:R-:W-:Y:S01]  /*18980*/  SEL R10, RZ, 0x1, P1 ;  /* 0x00000001ff0a7807 */ /* 0x000fe20000800000 */
[----:B------:R-:W-:Y:S01]  /*18990*/  VIADD R14, R14, 0x20 ;  /* 0x000000200e0e7836 */ /* 0x000fe20000000000 */
[----:B------:R-:W-:-:S02]  /*189a0*/  IADD3 R15, R15, 0x40, RZ ;  /* 0x000000400f0f7810 */ /* 0x000fc40007ffe0ff */
[----:B------:R-:W-:Y:S01]  /*189b0*/  LOP3.LUT R3, R3, R10, RZ, 0x3c, !PT ;  /* 0x0000000a03037212 */ /* 0x000fe200078e3cff */
[----:B------:R0:W-:Y:S01]  /*189c0*/  UTMALDG.3D [UR16], [UR30], desc[UR32] ;  /* 0x000020101e0075b4 */ /* 0x0001e20008011000 */
[----:B------:R-:W-:Y:S01]  /*189d0*/  SEL R5, R5, RZ, P1 ;  /* 0x000000ff05057207 */ /* 0x000fe20000800000 */
[----:B------:R0:W-:Y:S02]  /*189e0*/  UTMALDG.3D [UR8], [UR38], desc[UR32] ;  /* 0x00002008260075b4 */ /* 0x0001e40008011000 */
[----:B0-----:R-:W-:Y:S05]  /*189f0*/  @P2 BRA `(.L_x_420) ;  /* 0xfffffffc00142947 */ /* 0x001fea000383ffff */
.L_x_416:
[----:B------:R-:W-:Y:S05]  /*18a00*/  BSYNC B1 ;  /* 0x0000000000017941 */ /* 0x000fea0003800000 */
.L_x_415:
[----:B------:R-:W2:Y:S01]  /*18a10*/  LDL.LU R16, [R1+0x200] ;  /* 0x0002000001107983 */ /* 0x000ea20000300800 */
[----:B------:R-:W-:Y:S01]  /*18a20*/  LOP3.LUT P5, RZ, R8, 0xff, RZ, 0xc0, !PT ;  /* 0x000000ff08ff7812 */ /* 0x000fe200078ac0ff */
[----:B------:R-:W-:Y:S01]  /*18a30*/  VIADD R6, R6, UR13 ;  /* 0x0000000d06067c36 */ /* 0x000fe20008000000 */
[----:B------:R-:W-:Y:S01]  /*18a40*/  ULDC.64 UR8, c[0x0][0x750] ;  /* 0x0001d40000087ab9 */ /* 0x000fe20000000a00 */
[----:B------:R-:W3:Y:S01]  /*18a50*/  LDL.LU R12, [R1+0x204] ;  /* 0x00020400010c7983 */ /* 0x000ee20000300800 */
[----:B------:R-:W-:Y:S01]  /*18a60*/  BSSY B1, `(.L_x_421) ;  /* 0x0000070000017945 */ /* 0x000fe20003800000 */
[----:B------:R-:W-:Y:S01]  /*18a70*/  IMAD.MOV.U32 R9, RZ, RZ, -0x1 ;  /* 0xffffffffff097424 */ /* 0x000fe200078e00ff */
[----:B------:R-:W-:Y:S02]  /*18a80*/  SHF.R.U32.HI R2, RZ, 0x2, R6 ;  /* 0x00000002ff027819 */ /* 0x000fe40000011606 */
[----:B------:R-:W-:Y:S02]  /*18a90*/  ISETP.GT.U32.AND P1, PT, R6, 0x3, PT ;  /* 0x000000030600780c */ /* 0x000fe40003f24070 */
[----:B------:R-:W-:-:S02]  /*18aa0*/  LOP3.LUT R2, R2, 0x1, RZ, 0xc0, !PT ;  /* 0x0000000102027812 */ /* 0x000fc400078ec0ff */
[----:B------:R-:W-:Y:S01]  /*18ab0*/  LOP3.LUT R6, R6, 0x3, RZ, 0xc0, !PT ;  /* 0x0000000306067812 */ /* 0x000fe200078ec0ff */
[----:B------:R-:W0:Y:S01]  /*18ac0*/  @P5 S2R R3, SR_CgaCtaId ;  /* 0x0000000000035919 */ /* 0x000e220000008800 */
[----:B------:R-:W-:Y:S02]  /*18ad0*/  ISETP.NE.U32.AND P2, PT, R2, 0x1, PT ;  /* 0x000000010200780c */ /* 0x000fe40003f45070 */
[----:B------:R-:W-:Y:S02]  /*18ae0*/  @P5 MOV R2, 0x400 ;  /* 0x0000040000025802 */ /* 0x000fe40000000f00 */
[----:B------:R-:W-:Y:S02]  /*18af0*/  PRMT R4, RZ, 0x7610, R4 ;  /* 0x00007610ff047816 */ /* 0x000fe40000000004 */
[----:B------:R-:W-:Y:S02]  /*18b00*/  PRMT R8, RZ, 0x7610, R8 ;  /* 0x00007610ff087816 */ /* 0x000fe40000000008 */
[----:B0-----:R-:W-:Y:S01]  /*18b10*/  @P5 LEA R2, R3, R2, 0x18 ;  /* 0x0000000203025211 */ /* 0x001fe200078ec0ff */
[----:B------:R-:W-:-:S03]  /*18b20*/  IMAD.U32 R3, RZ, RZ, UR13 ;  /* 0x0000000dff037e24 */ /* 0x000fc6000f8e00ff */
[----:B------:R0:W-:Y:S02]  /*18b30*/  @P5 SYNCS.ARRIVE.TRANS64.A1T0 RZ, [R2+URZ+0x58], RZ ;  /* 0x000058ff02ff59a7 */ /* 0x0001e4000810003f */
[C---:B------:R-:W-:Y:S02]  /*18b40*/  ISETP.LT.U32.AND P1, PT, R3.reuse, 0x4, P1 ;  /* 0x000000040300780c */ /* 0x040fe40000f21070 */
[----:B------:R-:W-:Y:S02]  /*18b50*/  ISETP.GT.U32.AND P2, PT, R3, 0x3, !P2 ;  /* 0x000000030300780c */ /* 0x000fe40005744070 */
[----:B------:R-:W-:Y:S02]  /*18b60*/  SEL R3, RZ, 0x1, !P1 ;  /* 0x00000001ff037807 */ /* 0x000fe40004800000 */
[----:B0-----:R-:W-:-:S04]  /*18b70*/  SEL R2, RZ, 0x1, !P2 ;  /* 0x00000001ff027807 */ /* 0x001fc80005000000 */
[----:B------:R-:W-:Y:S01]  /*18b80*/  LOP3.LUT R0, R2, R0, R3, 0x96, !PT ;  /* 0x0000000002007212 */ /* 0x000fe200078e9603 */
[----:B------:R-:W-:Y:S01]  /*18b90*/  IMAD.MOV.U32 R2, RZ, RZ, -0x1 ;  /* 0xffffffffff027424 */ /* 0x000fe200078e00ff */
[----:B------:R-:W-:Y:S02]  /*18ba0*/  MOV R3, 0xffffffff ;  /* 0xffffffff00037802 */ /* 0x000fe40000000f00 */
[----:B---3--:R-:W-:-:S04]  /*18bb0*/  IADD3 R12, P1, R12, UR34, RZ ;  /* 0x000000220c0c7c10 */ /* 0x008fc8000ff3e0ff */
[----:B--2---:R-:W-:Y:S01]  /*18bc0*/  IADD3.X R16, R16, UR14, RZ, P1, !PT ;  /* 0x0000000e10107c10 */ /* 0x004fe20008ffe4ff */
[----:B------:R0:W-:Y:S01]  /*18bd0*/  STL [R1+0x204], R12 ;  /* 0x0002040c01007387 */ /* 0x0001e20000100800 */
[----:B------:R-:W-:-:S03]  /*18be0*/  ISETP.GE.U32.AND P1, PT, R12, UR8, PT ;  /* 0x000000080c007c0c */ /* 0x000fc6000bf26070 */
[----:B------:R0:W-:Y:S01]  /*18bf0*/  STL [R1+0x200], R16 ;  /* 0x0002001001007387 */ /* 0x0001e20000100800 */
[----:B------:R-:W-:-:S13]  /*18c00*/  ISETP.GE.U32.AND.EX P1, PT, R16, UR9, PT, P1 ;  /* 0x0000000910007c0c */ /* 0x000fda000bf26110 */
[----:B0-----:R-:W-:Y:S05]  /*18c10*/  @P1 BRA `(.L_x_422) ;  /* 0x0000000400501947 */ /* 0x001fea0003800000 */
[----:B------:R-:W0:Y:S01]  /*18c20*/  S2R R7, SR_CTAID.X ;  /* 0x0000000000077919 */ /* 0x000e220000002500 */
[----:B------:R-:W-:Y:S01]  /*18c30*/  ULDC UR8, c[0x0][0x150] ;  /* 0x0000540000087ab9 */ /* 0x000fe20000000800 */
[----:B------:R-:W1:Y:S01]  /*18c40*/  LDC R4, c[0x0][0x144] ;  /* 0x00005100ff047b82 */ /* 0x000e620000000800 */
[----:B------:R-:W-:Y:S01]  /*18c50*/  ULDC UR11, c[0x0][0x730] ;  /* 0x0001cc00000b7ab9 */ /* 0x000fe20000000800 */
[----:B------:R-:W2:Y:S06]  /*18c60*/  S2R R5, SR_CTAID.Y ;  /* 0x0000000000057919 */ /* 0x000eac0000002600 */
[----:B------:R-:W3:Y:S01]  /*18c70*/  LDC R10, c[0x0][0x148] ;  /* 0x00005200ff0a7b82 */ /* 0x000ee20000000800 */
[----:B0-----:R-:W-:-:S02]  /*18c80*/  I2FP.F32.U32 R2, R7 ;  /* 0x0000000700027245 */ /* 0x001fc40000201000 */
[----:B--2---:R-:W-:-:S03]  /*18c90*/  I2FP.F32.U32 R3, R5 ;  /* 0x0000000500037245 */ /* 0x004fc60000201000 */
[----:B------:R-:W-:Y:S01]  /*18ca0*/  FMUL R2, R2, UR8 ;  /* 0x0000000802027c20 */ /* 0x000fe20008400000 */
[----:B------:R-:W-:Y:S02]  /*18cb0*/  ULDC UR8, c[0x0][0x154] ;  /* 0x0000550000087ab9 */ /* 0x000fe40000000800 */
[----:B------:R-:W-:Y:S01]  /*18cc0*/  FMUL R9, R3, UR8 ;  /* 0x0000000803097c20 */ /* 0x000fe20008400000 */
[----:B------:R-:W-:Y:S02]  /*18cd0*/  ULDC.64 UR8, c[0x0][0x728] ;  /* 0x0001ca0000087ab9 */ /* 0x000fe40000000a00 */
[----:B------:R-:W0:Y:S01]  /*18ce0*/  F2I.U32.TRUNC.NTZ R2, R2 ;  /* 0x0000000200027305 */ /* 0x000e22000020f000 */
[----:B------:R-:W-:-:S04]  /*18cf0*/  ISETP.NE.U32.AND P1, PT, RZ, UR8, PT ;  /* 0x00000008ff007c0c */ /* 0x000fc8000bf25070 */
[----:B------:R-:W-:-:S03]  /*18d00*/  ISETP.NE.AND.EX P1, PT, RZ, UR9, PT, P1 ;  /* 0x00000009ff007c0c */ /* 0x000fc6000bf25310 */
[----:B------:R-:W2:Y:S01]  /*18d10*/  F2I.U32.TRUNC.NTZ R9, R9 ;  /* 0x0000000900097305 */ /* 0x000ea2000020f000 */
[----:B0-----:R-:W-:Y:S01]  /*18d20*/  IMAD.MOV R3, RZ, RZ, -R2 ;  /* 0x000000ffff037224 */ /* 0x001fe200078e0a02 */
[----:B------:R-:W-:-:S03]  /*18d30*/  MOV R2, R12 ;  /* 0x0000000c00027202 */ /* 0x000fc60000000f00 */
[----:B-1----:R-:W-:Y:S02]  /*18d40*/  IMAD R7, R4, R3, R7 ;  /* 0x0000000304077224 */ /* 0x002fe400078e0207 */
[----:B--2---:R-:W-:-:S04]  /*18d50*/  IMAD.MOV R3, RZ, RZ, -R9 ;  /* 0x000000ffff037224 */ /* 0x004fc800078e0a09 */
[----:B---3--:R-:W-:Y:S02]  /*18d60*/  @P4 IMAD R7, R10, R3, R5 ;  /* 0x000000030a074224 */ /* 0x008fe400078e0205 */
[----:B------:R-:W-:Y:S01]  /*18d70*/  IMAD.MOV.U32 R3, RZ, RZ, R16 ;  /* 0x000000ffff037224 */ /* 0x000fe200078e0010 */
[----:B------:R-:W-:Y:S06]  /*18d80*/  @!P1 BRA `(.L_x_423) ;  /* 0x0000000000289947 */ /* 0x000fec0003800000 */
[----:B------:R-:W-:Y:S02]  /*18d90*/  ULDC UR10, c[0x0][0x734] ;  /* 0x0001cd00000a7ab9 */ /* 0x000fe40000000800 */
[----:B------:R-:W-:-:S05]  /*18da0*/  IADD3 R3, P1, R12, UR10, RZ ;  /* 0x0000000a0c037c10 */ /* 0x000fca000ff3e0ff */
[----:B------:R-:W-:-:S04]  /*18db0*/  IMAD.X R9, RZ, RZ, R16, P1 ;  /* 0x000000ffff097224 */ /* 0x000fc800008e0610 */
[----:B------:R-:W-:-:S04]  /*18dc0*/  IMAD.WIDE.U32 R4, R9, UR8, RZ ;  /* 0x0000000809047c25 */ /* 0x000fc8000f8e00ff */
[----:B------:R-:W-:-:S04]  /*18dd0*/  IMAD.WIDE.U32 R4, P1, R3, UR9, R4 ;  /* 0x0000000903047c25 */ /* 0x000fc8000f820004 */
[----:B------:R-:W-:Y:S01]  /*18de0*/  IMAD.WIDE.U32 R2, R3, UR8, RZ ;  /* 0x0000000803027c25 */ /* 0x000fe2000f8e00ff */
[----:B------:R-:W-:-:S04]  /*18df0*/  MOV R2, R5 ;  /* 0x0000000500027202 */ /* 0x000fc80000000f00 */
[----:B------:R-:W-:Y:S01]  /*18e00*/  IADD3 RZ, P2, R3, R4, RZ ;  /* 0x0000000403ff7210 */ /* 0x000fe20007f5e0ff */
[----:B------:R-:W-:-:S04]  /*18e10*/  IMAD.X R3, RZ, RZ, RZ, P1 ;  /* 0x000000ffff037224 */ /* 0x000fc800008e06ff */
[----:B------:R-:W-:-:S08]  /*18e20*/  IMAD.WIDE.U32.X R2, R9, UR9, R2, P2 ;  /* 0x0000000909027c25 */ /* 0x000fd000090e0402 */
.L_x_423:
[--C-:B------:R-:W-:Y:S01]  /*18e30*/  SHF.R.U64 R9, R2, UR11, R3.reuse ;  /* 0x0000000b02097c19 */ /* 0x100fe20008001203 */
[----:B------:R-:W-:Y:S01]  /*18e40*/  ULDC.64 UR8, c[0x0][0x720] ;  /* 0x0001c80000087ab9 */ /* 0x000fe20000000a00 */
[----:B------:R-:W-:Y:S01]  /*18e50*/  SHF.R.U32.HI R2, RZ, UR11, R3 ;  /* 0x0000000bff027c19 */ /* 0x000fe20008011603 */
[----:B------:R-:W-:Y:S01]  /*18e60*/  IMAD.MOV.U32 R3, RZ, RZ, R16 ;  /* 0x000000ffff037224 */ /* 0x000fe200078e0010 */
[----:B------:R-:W-:Y:S01]  /*18e70*/  IADD3 R11, P1, RZ, -R9, RZ ;  /* 0x80000009ff0b7210 */ /* 0x000fe20007f3e0ff */
[----:B------:R-:W-:-:S04]  /*18e80*/  ULDC.64 UR10, c[0x0][0x740] ;  /* 0x0001d000000a7ab9 */ /* 0x000fc80000000a00 */
[----:B------:R-:W-:Y:S01]  /*18e90*/  IMAD.X R2, RZ, RZ, ~R2, P1 ;  /* 0x000000ffff027224 */ /* 0x000fe200008e0e02 */
[----:B------:R-:W-:-:S03]  /*18ea0*/  ISETP.NE.U32.AND P1, PT, RZ, UR10, PT ;  /* 0x0000000aff007c0c */ /* 0x000fc6000bf25070 */
[----:B------:R-:W-:Y:S01]  /*18eb0*/  IMAD R2, R2, UR8, RZ ;  /* 0x0000000802027c24 */ /* 0x000fe2000f8e02ff */
[----:B------:R-:W-:-:S03]  /*18ec0*/  ISETP.NE.AND.EX P1, PT, RZ, UR11, PT, P1 ;  /* 0x0000000bff007c0c */ /* 0x000fc6000bf25310 */
[----:B------:R-:W-:Y:S02]  /*18ed0*/  IMAD R5, R11, UR9, R2 ;  /* 0x000000090b057c24 */ /* 0x000fe4000f8e0202 */
[----:B------:R-:W-:-:S04]  /*18ee0*/  IMAD.MOV.U32 R2, RZ, RZ, R12 ;  /* 0x000000ffff027224 */ /* 0x000fc800078e000c */
[----:B------:R-:W-:Y:S01]  /*18ef0*/  IMAD.WIDE.U32 R2, R11, UR8, R2 ;  /* 0x000000080b027c25 */ /* 0x000fe2000f8e0002 */
[----:B------:R-:W-:-:S04]  /*18f00*/  ULDC UR8, c[0x0][0x718] ;  /* 0x0001c60000087ab9 */ /* 0x000fc80000000800 */
[----:B------:R-:W-:-:S04]  /*18f10*/  IADD3 R3, R3, R5, RZ ;  /* 0x0000000503037210 */ /* 0x000fc80007ffe0ff */
[--C-:B------:R-:W-:Y:S02]  /*18f20*/  SHF.R.U64 R10, R2, UR8, R3.reuse ;  /* 0x00000008020a7c19 */ /* 0x100fe40008001203 */
[----:B------:R-:W-:Y:S01]  /*18f30*/  SHF.R.U32.HI R3, RZ, UR8, R3 ;  /* 0x00000008ff037c19 */ /* 0x000fe20008011603 */
[----:B------:R-:W-:-:S03]  /*18f40*/  ULDC UR8, c[0x0][0x708] ;  /* 0x0001c20000087ab9 */ /* 0x000fc60000000800 */
[--C-:B------:R-:W-:Y:S02]  /*18f50*/  SHF.R.U64 R12, R10, UR8, R3.reuse ;  /* 0x000000080a0c7c19 */ /* 0x100fe40008001203 */
[----:B------:R-:W-:Y:S01]  /*18f60*/  SHF.R.U32.HI R3, RZ, UR8, R3 ;  /* 0x00000008ff037c19 */ /* 0x000fe20008011603 */
[----:B------:R-:W-:-:S03]  /*18f70*/  ULDC UR8, c[0x0][0x758] ;  /* 0x0001d60000087ab9 */ /* 0x000fc60000000800 */
[--C-:B------:R-:W-:Y:S02]  /*18f80*/  SHF.R.U64 R11, R12, UR8, R3.reuse ;  /* 0x000000080c0b7c19 */ /* 0x100fe40008001203 */
[----:B------:R-:W-:-:S03]  /*18f90*/  SHF.R.U32.HI R13, RZ, UR8, R3 ;  /* 0x00000008ff0d7c19 */ /* 0x000fc60008011603 */
[----:B------:R-:W-:Y:S02]  /*18fa0*/  IMAD.MOV.U32 R2, RZ, RZ, R11 ;  /* 0x000000ffff027224 */ /* 0x000fe400078e000b */
[----:B------:R-:W-:Y:S01]  /*18fb0*/  IMAD.MOV.U32 R3, RZ, RZ, R13 ;  /* 0x000000ffff037224 */ /* 0x000fe200078e000d */
[----:B------:R-:W-:Y:S06]  /*18fc0*/  @!P1 BRA `(.L_x_424) ;  /* 0x0000000000289947 */ /* 0x000fec0003800000 */
[----:B------:R-:W-:Y:S02]  /*18fd0*/  ULDC UR8, c[0x0][0x74c] ;  /* 0x0001d30000087ab9 */ /* 0x000fe40000000800 */
[----:B------:R-:W-:-:S05]  /*18fe0*/  IADD3 R3, P1, R11, UR8, RZ ;  /* 0x000000080b037c10 */ /* 0x000fca000ff3e0ff */
[----:B------:R-:W-:-:S04]  /*18ff0*/  IMAD.X R13, RZ, RZ, R13, P1 ;  /* 0x000000ffff0d7224 */ /* 0x000fc800008e060d */
[----:B------:R-:W-:-:S04]  /*19000*/  IMAD.WIDE.U32 R4, R13, UR10, RZ ;  /* 0x0000000a0d047c25 */ /* 0x000fc8000f8e00ff */
[----:B------:R-:W-:-:S04]  /*19010*/  IMAD.WIDE.U32 R4, P1, R3, UR11, R4 ;  /* 0x0000000b03047c25 */ /* 0x000fc8000f820004 */
[----:B------:R-:W-:-:S04]  /*19020*/  IMAD.WIDE.U32 R2, R3, UR10, RZ ;  /* 0x0000000a03027c25 */ /* 0x000fc8000f8e00ff */
[----:B------:R-:W-:Y:S01]  /*19030*/  IMAD.MOV.U32 R2, RZ, RZ, R5 ;  /* 0x000000ffff027224 */ /* 0x000fe200078e0005 */
[----:B------:R-:W-:Y:S02]  /*19040*/  IADD3 RZ, P2, R3, R4, RZ ;  /* 0x0000000403ff7210 */ /* 0x000fe40007f5e0ff */
[----:B------:R-:W-:-:S03]  /*19050*/  IADD3.X R3, RZ, RZ, RZ, P1, !PT ;  /* 0x000000ffff037210 */ /* 0x000fc60000ffe4ff */
[----:B------:R-:W-:-:S08]  /*19060*/  IMAD.WIDE.U32.X R2, R13, UR11, R2, P2 ;  /* 0x0000000b0d027c25 */ /* 0x000fd000090e0402 */
.L_x_424:
[----:B------:R-:W-:Y:S01]  /*19070*/  ULDC UR8, c[0x0][0x748] ;  /* 0x0001d20000087ab9 */ /* 0x000fe20000000800 */
[----:B------:R-:W-:Y:S01]  /*19080*/  LOP3.LUT R12, R12, UR7, RZ, 0xc0, !PT ;  /* 0x000000070c0c7c12 */ /* 0x000fe2000f8ec0ff */
[----:B------:R-:W-:Y:S01]  /*19090*/  IMAD.MOV.U32 R4, RZ, RZ, 0x1 ;  /* 0x00000001ff047424 */ /* 0x000fe200078e00ff */
[----:B------:R-:W-:Y:S01]  /*190a0*/  SHF.R.U64 R3, R2, UR8, R3 ;  /* 0x0000000802037c19 */ /* 0x000fe20008001203 */
[----:B------:R-:W-:-:S04]  /*190b0*/  ULDC UR8, c[0x0][0x738] ;  /* 0x0001ce0000087ab9 */ /* 0x000fc80000000800 */
[----:B------:R-:W-:Y:S02]  /*190c0*/  IMAD.MOV R2, RZ, RZ, -R3 ;  /* 0x000000ffff027224 */ /* 0x000fe400078e0a03 */
[----:B------:R-:W-:Y:S02]  /*190d0*/  IMAD R12, R3, UR5, R12 ;  /* 0x00000005030c7c24 */ /* 0x000fe4000f8e020c */
[----:B------:R-:W-:Y:S01]  /*190e0*/  IMAD R11, R2, UR8, R11 ;  /* 0x00000008020b7c24 */ /* 0x000fe2000f8e020b */
[----:B------:R-:W-:Y:S01]  /*190f0*/  ULDC UR8, c[0x0][0x710] ;  /* 0x0001c40000087ab9 */ /* 0x000fe20000000800 */
[----:B------:R-:W-:Y:S01]  /*19100*/  LOP3.LUT R2, R10, UR4, RZ, 0xc0, !PT ;  /* 0x000000040a027c12 */ /* 0x000fe2000f8ec0ff */
[----:B------:R-:W-:Y:S01]  /*19110*/  IMAD R7, R12, UR8, R7 ;  /* 0x000000080c077c24 */ /* 0x000fe2000f8e0207 */
[----:B------:R-:W-:-:S03]  /*19120*/  ULDC UR8, c[0x0][0x700] ;  /* 0x0001c00000087ab9 */ /* 0x000fc60000000800 */
[----:B------:R-:W-:-:S05]  /*19130*/  IMAD R2, R11, UR8, R2 ;  /* 0x000000080b027c24 */ /* 0x000fca000f8e0202 */
[----:B------:R-:W-:Y:S02]  /*19140*/  SEL R3, R2, R7, !P4 ;  /* 0x0000000702037207 */ /* 0x000fe40006000000 */
[----:B------:R-:W-:-:S07]  /*19150*/  SEL R2, R7, R2, !P4 ;  /* 0x0000000207027207 */ /* 0x000fce0006000000 */
.L_x_422:
[----:B------:R-:W-:Y:S05]  /*19160*/  BSYNC B1 ;  /* 0x0000000000017941 */ /* 0x000fea0003800000 */
.L_x_421:
[----:B------:R-:W-:-:S13]  /*19170*/  LOP3.LUT P1, RZ, R4, 0xff, RZ, 0xc0, !PT ;  /* 0x000000ff04ff7812 */ /* 0x000fda000782c0ff */
[----:B------:R-:W-:Y:S05]  /*19180*/  @P1 BRA `(.L_x_425) ;  /* 0xfffffff000f81947 */ /* 0x000fea000383ffff */
[----:B------:R-:W-:Y:S05]  /*19190*/  BSYNC B0 ;  /* 0x0000000000007941 */ /* 0x000fea0003800000 */
.L_x_413:
[----:B------:R-:W-:-:S03]  /*191a0*/  UMOV UR8, 0xffffffff ;  /* 0xffffffff00087882 */ /* 0x000fc60000000000 */
[----:B------:R-:W-:Y:S05]  /*191b0*/  BRA.DIV UR8, `(.L_x_426) ;  /* 0x0000000608087947 */ /* 0x000fea000b800000 */
[----:B------:R-:W-:-:S13]  /*191c0*/  ELECT P0, URZ, PT ;  /* 0x00000000003f782f */ /* 0x000fda0003800000 */
.L_x_440:
[----:B------:R-:W-:Y:S04]  /*191d0*/  BSSY B0, `(.L_x_427) ;  /* 0x000002c000007945 */ /* 0x000fe80003800000 */
[----:B------:R-:W-:Y:S05]  /*191e0*/  @!P0 BRA `(.L_x_428) ;  /* 0x0000000000a88947 */ /* 0x000fea0003800000 */
[----:B------:R-:W-:-:S04]  /*191f0*/  ULOP3.LUT UR8, UR6, 0x2, URZ, 0xfc, !UPT ;  /* 0x0000000206087892 */ /* 0x000fc8000f8efc3f */
[----:B------:R-:W-:-:S06]  /*19200*/  UISETP.NE.AND UP0, UPT, UR8, 0x3, UPT ;  /* 0x000000030800788c */ /* 0x000fcc000bf05270 */
[----:B------:R-:W-:-:S13]  /*19210*/  PLOP3.LUT P0, PT, PT, PT, UP0, 0x80, 0x0 ;  /* 0x000000000000781c */ /* 0x000fda0003f0f008 */
[----:B------:R-:W-:Y:S05]  /*19220*/  @!P0 BRA `(.L_x_429) ;  /* 0x0000000000048947 */ /* 0x000fea0003800000 */
[----:B------:R-:W-:Y:S01]  /*19230*/  BPT.TRAP 0x1 ;  /* 0x000000040000795c */ /* 0x000fe20000300000 */
.L_x_429:
[----:B------:R-:W0:Y:S01]  /*19240*/  S2R R3, SR_CgaCtaId ;  /* 0x0000000000037919 */ /* 0x000e220000008800 */
[----:B------:R-:W-:-:S04]  /*19250*/  MOV R2, 0x400 ;  /* 0x0000040000027802 */ /* 0x000fc80000000f00 */
[----:B0-----:R-:W-:Y:S02]  /*19260*/  LEA R3, R3, R2, 0x18 ;  /* 0x0000000203037211 */ /* 0x001fe400078ec0ff */
[----:B------:R-:W-:Y:S02]  /*19270*/  SHF.L.U32 R2, R0, 0x1f, RZ ;  /* 0x0000001f00027819 */ /* 0x000fe400000006ff */
[----:B------:R-:W-:-:S05]  /*19280*/  IADD3 R3, R3, 0x20, RZ ;  /* 0x0000002003037810 */ /* 0x000fca0007ffe0ff */
[----:B------:R-:W-:-:S04]  /*19290*/  IMAD R5, R6, 0x8, R3 ;  /* 0x0000000806057824 */ /* 0x000fc800078e0203 */
[----:B------:R-:W0:Y:S02]  /*192a0*/  SYNCS.PHASECHK.TRANS64.TRYWAIT P0, [R5+URZ], R2 ;  /* 0x00000002050075a7 */ /* 0x000e24000800017f */
[----:B0-----:R-:W-:Y:S05]  /*192b0*/  @!P0 BRA `(.L_x_430) ;  /* 0x0000000000ec8947 */ /* 0x001fea0003800000 */
.L_x_441:
[----:B------:R-:W-:-:S05]  /*192c0*/  VIADD R6, R6, 0x1 ;  /* 0x0000000106067836 */ /* 0x000fca0000000000 */
[----:B------:R-:W-:-:S04]  /*192d0*/  ISETP.NE.AND P0, PT, R6, 0x4, PT ;  /* 0x000000040600780c */ /* 0x000fc80003f05270 */
[----:B0-----:R-:W-:Y:S02]  /*192e0*/  SEL R5, RZ, 0x1, P0 ;  /* 0x00000001ff057807 */ /* 0x001fe40000000000 */
[----:B------:R-:W-:Y:S02]  /*192f0*/  SEL R6, R6, RZ, P0 ;  /* 0x000000ff06067207 */ /* 0x000fe40000000000 */
[----:B------:R-:W-:-:S03]  /*19300*/  LOP3.LUT R5, R0, R5, RZ, 0x3c, !PT ;  /* 0x0000000500057212 */ /* 0x000fc600078e3cff */
[----:B------:R-:W-:Y:S01]  /*19310*/  IMAD R7, R6, 0x8, R3 ;  /* 0x0000000806077824 */ /* 0x000fe200078e0203 */
[----:B------:R-:W-:-:S04]  /*19320*/  SHF.L.U32 R0, R5, 0x1f, RZ ;  /* 0x0000001f05007819 */ /* 0x000fc800000006ff */
[----:B------:R-:W0:Y:S02]  /*19330*/  SYNCS.PHASECHK.TRANS64.TRYWAIT P0, [R7+URZ], R0 ;  /* 0x00000000070075a7 */ /* 0x000e24000800017f */
[----:B0-----:R-:W-:Y:S05]  /*19340*/  @!P0 BRA `(.L_x_431) ;  /* 0x0000000000dc8947 */ /* 0x001fea0003800000 */
.L_x_442:
[----:B0-----:R-:W-:-:S04]  /*19350*/  IADD3 R0, R6, 0x1, RZ ;  /* 0x0000000106007810 */ /* 0x001fc80007ffe0ff */
[----:B------:R-:W-:-:S04]  /*19360*/  ISETP.NE.AND P0, PT, R0, 0x4, PT ;  /* 0x000000040000780c */ /* 0x000fc80003f05270 */
[----:B------:R-:W-:Y:S02]  /*19370*/  SEL R2, RZ, 0x1, P0 ;  /* 0x00000001ff027807 */ /* 0x000fe40000000000 */
[----:B------:R-:W-:Y:S02]  /*19380*/  SEL R4, R0, RZ, P0 ;  /* 0x000000ff00047207 */ /* 0x000fe40000000000 */
[----:B------:R-:W-:-:S03]  /*19390*/  LOP3.LUT R5, R5, R2, RZ, 0x3c, !PT ;  /* 0x0000000205057212 */ /* 0x000fc600078e3cff */
[----:B------:R-:W-:Y:S01]  /*193a0*/  IMAD R7, R4, 0x8, R3 ;  /* 0x0000000804077824 */ /* 0x000fe200078e0203 */
[----:B------:R-:W-:-:S04]  /*193b0*/  SHF.L.U32 R0, R5, 0x1f, RZ ;  /* 0x0000001f05007819 */ /* 0x000fc800000006ff */
[----:B------:R-:W0:Y:S02]  /*193c0*/  SYNCS.PHASECHK.TRANS64.TRYWAIT P0, [R7+URZ], R0 ;  /* 0x00000000070075a7 */ /* 0x000e24000800017f */
[----:B0-----:R-:W-:Y:S05]  /*193d0*/  @!P0 BRA `(.L_x_432) ;  /* 0x0000000000cc8947 */ /* 0x001fea0003800000 */
.L_x_443:
[----:B0-----:R-:W-:-:S05]  /*193e0*/  VIADD R0, R4, 0x1 ;  /* 0x0000000104007836 */ /* 0x001fca0000000000 */
[----:B------:R-:W-:-:S04]  /*193f0*/  ISETP.NE.AND P0, PT, R0, 0x4, PT ;  /* 0x000000040000780c */ /* 0x000fc80003f05270 */
[----:B------:R-:W-:Y:S02]  /*19400*/  SEL R2, RZ, 0x1, P0 ;  /* 0x00000001ff027807 */ /* 0x000fe40000000000 */
[----:B------:R-:W-:Y:S02]  /*19410*/  SEL R0, R0, RZ, P0 ;  /* 0x000000ff00007207 */ /* 0x000fe40000000000 */
[----:B------:R-:W-:-:S03]  /*19420*/  LOP3.LUT R2, R5, R2, RZ, 0x3c, !PT ;  /* 0x0000000205027212 */ /* 0x000fc600078e3cff */
[----:B------:R-:W-:Y:S01]  /*19430*/  IMAD R3, R0, 0x8, R3 ;  /* 0x0000000800037824 */ /* 0x000fe200078e0203 */
[----:B------:R-:W-:-:S07]  /*19440*/  SHF.L.U32 R0, R2, 0x1f, RZ ;  /* 0x0000001f02007819 */ /* 0x000fce00000006ff */
.L_x_433:
[----:B0-----:R0:W1:Y:S02]  /*19450*/  SYNCS.PHASECHK.TRANS64.TRYWAIT P0, [R3+URZ], R0 ;  /* 0x00000000030075a7 */ /* 0x001064000800017f */
[----:B-1----:R-:W-:Y:S05]  /*19460*/  @!P0 NANOSLEEP.SYNCS 0x989680 ;  /* 0x009896800000895d */ /* 0x002fea0003900000 */
[----:B------:R-:W1:Y:S02]  /*19470*/  @!P0 SYNCS.PHASECHK.TRANS64 P0, [R3+URZ], R0 ;  /* 0x00000000030085a7 */ /* 0x000e64000800007f */
[----:B-1----:R-:W-:Y:S05]  /*19480*/  @!P0 BRA `(.L_x_433) ;  /* 0xfffffffc00f08947 */ /* 0x002fea000383ffff */
.L_x_428:
[----:B------:R-:W-:Y:S05]  /*19490*/  BSYNC B0 ;  /* 0x0000000000007941 */ /* 0x000fea0003800000 */
.L_x_427:
[----:B------:R-:W-:Y:S05]  /*194a0*/  EXIT ;  /* 0x000000000000794d */ /* 0x000fea0003800000 */
.L_x_17:
[----:B--2---:R-:W-:-:S04]  /*194b0*/  MOV R4, UR12 ;  /* 0x0000000c00047c02 */ /* 0x004fc80008000f00 */
[----:B------:R2:W3:Y:S03]  /*194c0*/  SYNCS.PHASECHK.TRANS64.TRYWAIT P0, [R4+URZ], R2 ;  /* 0x00000002040075a7 */ /* 0x0004e6000800017f */
[----:B---3--:R-:W-:Y:S05]  /*194d0*/  @!P0 NANOSLEEP.SYNCS 0x989680 ;  /* 0x009896800000895d */ /* 0x008fea0003900000 */
[----:B------:R-:W3:Y:S02]  /*194e0*/  @!P0 SYNCS.PHASECHK.TRANS64 P0, [R4+URZ], R2 ;  /* 0x00000002040085a7 */ /* 0x000ee4000800007f */
[----:B---3--:R-:W-:Y:S05]  /*194f0*/  @!P0 BRA `(.L_x_17) ;  /* 0xfffffffc00ec8947 */ /* 0x008fea000383ffff */
[----:B------:R-:W-:Y:S05]  /*19500*/  BRA `(.L_x_16) ;  /* 0xfffffe88006c7947 */ /* 0x000fea000383ffff */
.L_x_414:
[----:B------:R-:W-:Y:S01]  /*19510*/  BSSY B1, `(.L_x_434) ;  /* 0x0000006000017945 */ /* 0x000fe20003800000 */
[----:B------:R-:W-:-:S07]  /*19520*/  IMAD.MOV.U32 R4, RZ, RZ, -0x1 ;  /* 0xffffffffff047424 */ /* 0x000fce00078e00ff */
[----:B------:R-:W-:Y:S05]  /*19530*/  WARPSYNC.COLLECTIVE R4, `(.L_x_435) ;  /* 0x00000000040c7348 */ /* 0x000fea0003c00000 */
[----:B------:R-:W-:Y:S02]  /*19540*/  ELECT P1, UR62, PT ;  /* 0x00000000003e782f */ /* 0x000fe40003820000 */
[----:B------:R-:W-:Y:S01]  /*19550*/  MOV R4, UR62 ;  /* 0x0000003e00047c02 */ /* 0x000fe20008000f00 */
[----:B------:R-:W-:Y:S10]  /*19560*/  ENDCOLLECTIVE ;  /* 0x000000000000791b */ /* 0x000ff40003800000 */
.L_x_435:
[----:B------:R-:W-:Y:S05]  /*19570*/  BSYNC B1 ;  /* 0x0000000000017941 */ /* 0x000fea0003800000 */
.L_x_434:
[----:B------:R-:W-:Y:S05]  /*19580*/  BRA `(.L_x_436) ;  /* 0xfffffff000047947 */ /* 0x000fea000383ffff */
.L_x_417:
[----:B-1----:R1:W2:Y:S02]  /*19590*/  SYNCS.PHASECHK.TRANS64.TRYWAIT P1, [R12+URZ+0x20], R7 ;  /* 0x000020070c0075a7 */ /* 0x0022a4000802017f */
[----:B--2---:R-:W-:Y:S05]  /*195a0*/  @!P1 NANOSLEEP.SYNCS 0x989680 ;  /* 0x009896800000995d */ /* 0x004fea0003900000 */
[----:B------:R-:W2:Y:S02]  /*195b0*/  @!P1 SYNCS.PHASECHK.TRANS64 P1, [R12+URZ+0x20], R7 ;  /* 0x000020070c0095a7 */ /* 0x000ea4000802007f */
[----:B--2---:R-:W-:Y:S05]  /*195c0*/  @!P1 BRA `(.L_x_417) ;  /* 0xfffffffc00f09947 */ /* 0x004fea000383ffff */
[----:B------:R-:W-:Y:S05]  /*195d0*/  BRA `(.L_x_437) ;  /* 0xfffffff0003c7947 */ /* 0x000fea000383ffff */
.L_x_426:
[----:B------:R-:W-:Y:S01]  /*195e0*/  BSSY B0, `(.L_x_438) ;  /* 0x0000006000007945 */ /* 0x000fe20003800000 */
[----:B------:R-:W-:-:S07]  /*195f0*/  IMAD.MOV.U32 R4, RZ, RZ, -0x1 ;  /* 0xffffffffff047424 */ /* 0x000fce00078e00ff */
[----:B------:R-:W-:Y:S05]  /*19600*/  WARPSYNC.COLLECTIVE R4, `(.L_x_439) ;  /* 0x00000000040c7348 */ /* 0x000fea0003c00000 */
[----:B------:R-:W-:Y:S02]  /*19610*/  ELECT P1, UR62, PT ;  /* 0x00000000003e782f */ /* 0x000fe40003820000 */
[----:B------:R-:W-:Y:S01]  /*19620*/  MOV R4, UR62 ;  /* 0x0000003e00047c02 */ /* 0x000fe20008000f00 */
[----:B------:R-:W-:Y:S10]  /*19630*/  ENDCOLLECTIVE ;  /* 0x000000000000791b */ /* 0x000ff40003800000 */
.L_x_439:
[----:B------:R-:W-:Y:S05]  /*19640*/  BSYNC B0 ;  /* 0x0000000000007941 */ /* 0x000fea0003800000 */
.L_x_438:
[----:B------:R-:W-:Y:S01]  /*19650*/  PLOP3.LUT P0, PT, P1, PT, PT, 0x80, 0x0 ;  /* 0x000000000000781c */ /* 0x000fe20000f0f070 */
[----:B------:R-:W-:-:S12]  /*19660*/  BRA `(.L_x_440) ;  /* 0xfffffff800d87947 */ /* 0x000fd8000383ffff */
.L_x_430:
[----:B0-----:R0:W1:Y:S02]  /*19670*/  SYNCS.PHASECHK.TRANS64.TRYWAIT P0, [R5+URZ], R2 ;  /* 0x00000002050075a7 */ /* 0x001064000800017f */
[----:B-1----:R-:W-:Y:S05]  /*19680*/  @!P0 NANOSLEEP.SYNCS 0x989680 ;  /* 0x009896800000895d */ /* 0x002fea0003900000 */
[----:B------:R-:W1:Y:S02]  /*19690*/  @!P0 SYNCS.PHASECHK.TRANS64 P0, [R5+URZ], R2 ;  /* 0x00000002050085a7 */ /* 0x000e64000800007f */
[----:B-1----:R-:W-:Y:S05]  /*196a0*/  @!P0 BRA `(.L_x_430) ;  /* 0xfffffffc00f08947 */ /* 0x002fea000383ffff */
[----:B------:R-:W-:Y:S05]  /*196b0*/  BRA `(.L_x_441) ;  /* 0xfffffffc00007947 */ /* 0x000fea000383ffff */
.L_x_431:
[----:B0-----:R0:W1:Y:S02]  /*196c0*/  SYNCS.PHASECHK.TRANS64.TRYWAIT P0, [R7+URZ], R0 ;  /* 0x00000000070075a7 */ /* 0x001064000800017f */
[----:B-1----:R-:W-:Y:S05]  /*196d0*/  @!P0 NANOSLEEP.SYNCS 0x989680 ;  /* 0x009896800000895d */ /* 0x002fea0003900000 */
[----:B------:R-:W1:Y:S02]  /*196e0*/  @!P0 SYNCS.PHASECHK.TRANS64 P0, [R7+URZ], R0 ;  /* 0x00000000070085a7 */ /* 0x000e64000800007f */
[----:B-1----:R-:W-:Y:S05]  /*196f0*/  @!P0 BRA `(.L_x_431) ;  /* 0xfffffffc00f08947 */ /* 0x002fea000383ffff */
[----:B------:R-:W-:Y:S05]  /*19700*/  BRA `(.L_x_442) ;  /* 0xfffffffc00107947 */ /* 0x000fea000383ffff */
.L_x_432:
[----:B0-----:R0:W1:Y:S02]  /*19710*/  SYNCS.PHASECHK.TRANS64.TRYWAIT P0, [R7+URZ], R0 ;  /* 0x00000000070075a7 */ /* 0x001064000800017f */
[----:B-1----:R-:W-:Y:S05]  /*19720*/  @!P0 NANOSLEEP.SYNCS 0x989680 ;  /* 0x009896800000895d */ /* 0x002fea0003900000 */
[----:B------:R-:W1:Y:S02]  /*19730*/  @!P0 SYNCS.PHASECHK.TRANS64 P0, [R7+URZ], R0 ;  /* 0x00000000070085a7 */ /* 0x000e64000800007f */
[----:B-1----:R-:W-:Y:S05]  /*19740*/  @!P0 BRA `(.L_x_432) ;  /* 0xfffffffc00f08947 */ /* 0x002fea000383ffff */
[----:B------:R-:W-:Y:S05]  /*19750*/  BRA `(.L_x_443) ;  /* 0xfffffffc00207947 */ /* 0x000fea000383ffff */
.L_x_444:
[----:B------:R-:W-:-:S00]  /*19760*/  BRA `(.L_x_444) ;  /* 0xfffffffc00fc7947 */ /* 0x000fc0000383ffff */
[----:B------:R-:W-:-:S00]  /*19770*/  NOP ;  /* 0x0000000000007918 */ /* 0x000fc00000000000 */
        /* <DEDUP_REMOVED lines=8> */
.L_x_445:


//--------------------- .nv.shared._ZN7cutlass13device_kernelINS_4gemm6kernel13GemmUniversalIN4cute5tupleIJiiiiEEENS1_10collective13CollectiveMmaINS1_40MainloopSm90TmaGmmaWarpSpecializedSparseILi4ENS5_IJNS4_1CILi1EEESB_SB_EEENS1_35KernelTmaWarpSpecializedCooperativeEEENS5_IJNSA_ILi256EEESF_NSA_ILi64EEEEEENS_6half_tENS5_IJNS4_6LayoutINS5_IJiNS5_IJNSA_ILi2EEEiEEEiEEENS5_IJlNS5_IJSB_SK_EEElEEEEENSJ_INS5_IJNS5_IJNS5_IJNSA_ILi8EEESK_NSA_ILi4EEEEEEiEEENS5_IJNS5_IJNSA_ILi16EEESK_SK_EEEiEEEiEEENS5_IJNS5_IJNS5_IJSG_SU_NSA_ILi1024EEEEEENSA_ILi4096EEEEEENS5_IJNS5_IJSB_NSA_ILi512EEENSA_ILi32EEEEEElEEElEEEEEEEESI_NS5_IJlSB_lEEENS4_8TiledMMAINS4_8MMA_AtomIJNS4_4SM904GMMA6SPARSE27GMMA_64x256x32_F32F16F16_SSILNS1D_5MajorE0ELS1G_0ELNS1D_7ScaleInE1ELS1H_1ELNS1D_9SparseSelE0EEEEEENSJ_INS5_IJSK_SB_SB_EEENS5_IJSB_NSA_ILi0EEES1M_EEEEENS5_IJNS4_10UnderscoreES1P_S1P_EEEEENS4_13SM90_TMA_LOADENS4_14ComposedLayoutINS4_7SwizzleILi2ELi4ELi3EEENS4_25smem_sparse_ptr_flag_bitsILi2ELi16EEENSJ_INS5_IJNS5_IJSB_SQ_EEENS5_IJSK_S13_EEEEEENS5_IJNS5_IJS1M_SG_EEESN_EEEEEEEvNS4_8identityES1S_NS1T_INS1U_ILi3ELi4ELi3EEENS4_18smem_ptr_flag_bitsILi16EEENSJ_INS5_IJSQ_SG_EEENS5_IJSG_SB_EEEEEEEvS25_EENS_8epilogue10collective6detail29Sm90TmaWarpSpecializedAdapterINS2F_15DefaultEpilogueIfNS5_IJSB_llEEES2J_NS2E_6thread17LinearCombinationIfLi1EffLNS2K_9ScaleType4KindE0ELNS_15FloatRoundStyleE2EfEENS1_15EpilogueDefaultEEEEEvvEEEEvNT_6ParamsE --------------------------
	.section	.nv.shared._ZN7cutlass13device_kernelINS_4gemm6kernel13GemmUniversalIN4cute5tupleIJiiiiEEENS1_10collective13CollectiveMmaINS1_40MainloopSm90TmaGmmaWarpSpecializedSparseILi4ENS5_IJNS4_1CILi1EEESB_SB_EEENS1_35KernelTmaWarpSpecializedCooperativeEEENS5_IJNSA_ILi256EEESF_NSA_ILi64EEEEEENS_6half_tENS5_IJNS4_6LayoutINS5_IJiNS5_IJNSA_ILi2EEEiEEEiEEENS5_IJlNS5_IJSB_SK_EEElEEEEENSJ_INS5_IJNS5_IJNS5_IJNSA_ILi8EEESK_NSA_ILi4EEEEEEiEEENS5_IJNS5_IJNSA_ILi16EEESK_SK_EEEiEEEiEEENS5_IJNS5_IJNS5_IJSG_SU_NSA_ILi1024EEEEEENSA_ILi4096EEEEEENS5_IJNS5_IJSB_NSA_ILi512EEENSA_ILi32EEEEEElEEElEEEEEEEESI_NS5_IJlSB_lEEENS4_8TiledMMAINS4_8MMA_AtomIJNS4_4SM904GMMA6SPARSE27GMMA_64x256x32_F32F16F16_SSILNS1D_5MajorE0ELS1G_0ELNS1D_7ScaleInE1ELS1H_1ELNS1D_9SparseSelE0EEEEEENSJ_INS5_IJSK_SB_SB_EEENS5_IJSB_NSA_ILi0EEES1M_EEEEENS5_IJNS4_10UnderscoreES1P_S1P_EEEEENS4_13SM90_TMA_LOADENS4_14ComposedLayoutINS4_7SwizzleILi2ELi4ELi3EEENS4_25smem_sparse_ptr_flag_bitsILi2ELi16EEENSJ_INS5_IJNS5_IJSB_SQ_EEENS5_IJSK_S13_EEEEEENS5_IJNS5_IJS1M_SG_EEESN_EEEEEEEvNS4_8identityES1S_NS1T_INS1U_ILi3ELi4ELi3EEENS4_18smem_ptr_flag_bitsILi16EEENSJ_INS5_IJSQ_SG_EEENS5_IJSG_SB_EEEEEEEvS25_EENS_8epilogue10collective6detail29Sm90TmaWarpSpecializedAdapterINS2F_15DefaultEpilogueIfNS5_IJSB_llEEES2J_NS2E_6thread17LinearCombinationIfLi1EffLNS2K_9ScaleType4KindE0ELNS_15FloatRoundStyleE2EfEENS1_15EpilogueDefaultEEEEEvvEEEEvNT_6ParamsE,"aw",@nobits
	.sectionflags	@""
	.align	16
	.zero		1024


//--------------------- .nv.shared.reserved.0     --------------------------
	.section	.nv.shared.reserved.0,"aw",@nobits
	.weak		__nv_reservedSMEM_offset_0_alias
	.size		__nv_reservedSMEM_offset_0_alias, 0, 0
	.other		__nv_reservedSMEM_offset_0_alias,@"STO_CUDA_RESERVED_SHARED STV_DEFAULT"
__nv_reservedSMEM_offset_0_alias:
	.zero		0


//--------------------- .nv.global                --------------------------
	.section	.nv.global,"aw",@nobits
.nv.global:
	.type		_ZN39_INTERNAL_2c75f1fb_4_k_cu_5d5e8a40_26714cute1_E,@object
	.size		_ZN39_INTERNAL_2c75f1fb_4_k_cu_5d5e8a40_26714cute1_E,(_ZN39_INTERNAL_2c75f1fb_4_k_cu_5d5e8a40_26714cuda3std3__45__cpo6cbeginE - _ZN39_INTERNAL_2c75f1fb_4_k_cu_5d5e8a40_26714cute1_E)
_ZN39_INTERNAL_2c75f1fb_4_k_cu_5d5e8a40_26714cute1_E:
	.zero		1
	.type		_ZN39_INTERNAL_2c75f1fb_4_k_cu_5d5e8a40_26714cuda3std3__45__cpo6cbeginE,@object
	.size		_ZN39_INTERNAL_2c75f1fb_4_k_cu_5d5e8a40_26714cuda3std3__45__cpo6cbeginE,(_ZN39_INTERNAL_2c75f1fb_4_k_cu_5d5e8a40_26714cuda3std3__48in_placeE - _ZN39_INTERNAL_2c75f1fb_4_k_cu_5d5e8a40_26714cuda3std3__45__cpo6cbeginE)
_ZN39_INTERNAL_2c75f1fb_4_k_cu_5d5e8a40_26714cuda3std3__45__cpo6cbeginE:
	.zero		1
	.type		_ZN39_INTERNAL_2c75f1fb_4_k_cu_5d5e8a40_26714cuda3std3__48in_placeE,@object
	.size		_ZN39_INTERNAL_2c75f1fb_4_k_cu_5d5e8a40_26714cuda3std3__48in_placeE,(_ZN39_INTERNAL_2c75f1fb_4_k_cu_5d5e8a40_26714cuda3std6ranges3__45__cpo9iter_moveE - _ZN39_INTERNAL_2c75f1fb_4_k_cu_5d5e8a40_26714cuda3std3__48in_placeE)
_ZN39_INTERNAL_2c75f1fb_4_k_cu_5d5e8a40_26714cuda3std3__48in_placeE:
	.zero		1
	.type		_ZN39_INTERNAL_2c75f1fb_4_k_cu_5d5e8a40_26714cuda3std6ranges3__45__cpo9iter_moveE,@object
	.size		_ZN39_INTERNAL_2c75f1fb_4_k_cu_5d5e8a40_26714cuda3std6ranges3__45__cpo9iter_moveE,(_ZN39_INTERNAL_2c75f1fb_4_k_cu_5d5e8a40_26714cuda3std3__45__cpo5beginE - _ZN39_INTERNAL_2c75f1fb_4_k_cu_5d5e8a40_26714cuda3std6ranges3__45__cpo9iter_moveE)
_ZN39_INTERNAL_2c75f1fb_4_k_cu_5d5e8a40_26714cuda3std6ranges3__45__cpo9iter_moveE:
	.zero		1
	.type		_ZN39_INTERNAL_2c75f1fb_4_k_cu_5d5e8a40_26714cuda3std3__45__cpo5beginE,@object
	.size		_ZN39_INTERNAL_2c75f1fb_4_k_cu_5d5e8a40_26714cuda3std3__45__cpo5beginE,(_ZN39_INTERNAL_2c75f1fb_4_k_cu_5d5e8a40_26714cuda3std3__441_GLOBAL__N__2c75f1fb_4_k_cu_5d5e8a40_26716ignoreE - _ZN39_INTERNAL_2c75f1fb_4_k_cu_5d5e8a40_26714cuda3std3__45__cpo5beginE)
_ZN39_INTERNAL_2c75f1fb_4_k_cu_5d5e8a40_26714cuda3std3__45__cpo5beginE:
	.zero		1
	.type		_ZN39_INTERNAL_2c75f1fb_4_k_cu_5d5e8a40_26714cuda3std3__441_GLOBAL__N__2c75f1fb_4_k_cu_5d5e8a40_26716ignoreE,@object
	.size		_ZN39_INTERNAL_2c75f1fb_4_k_cu_5d5e8a40_26714cuda3std3__441_GLOBAL__N__2c75f1fb_4_k_cu_5d5e8a40_26716ignoreE,(_ZN39_INTERNAL_2c75f1fb_4_k_cu_5d5e8a40_26714cute7productE - _ZN39_INTERNAL_2c75f1fb_4_k_cu_5d5e8a40_26714cuda3std3__441_GLOBAL__N__2c75f1fb_4_k_cu_5d5e8a40_26716ignoreE)
_ZN39_INTERNAL_2c75f1fb_4_k_cu_5d5e8a40_26714cuda3std3__441_GLOBAL__N__2c75f1fb_4_k_cu_5d5e8a40_26716ignoreE:
	.zero		1
	.type		_ZN39_INTERNAL_2c75f1fb_4_k_cu_5d5e8a40_26714cute7productE,@object
	.size		_ZN39_INTERNAL_2c75f1fb_4_k_cu_5d5e8a40_26714cute7productE,(_ZN39_INTERNAL_2c75f1fb_4_k_cu_5d5e8a40_26714cuda3std3__45__cpo3endE - _ZN39_INTERNAL_2c75f1fb_4_k_cu_5d5e8a40_26714cute7productE)
_ZN39_INTERNAL_2c75f1fb_4_k_cu_5d5e8a40_26714cute7productE:
	.zero		1
	.type		_ZN39_INTERNAL_2c75f1fb_4_k_cu_5d5e8a40_26714cuda3std3__45__cpo3endE,@object
	.size		_ZN39_INTERNAL_2c75f1fb_4_k_cu_5d5e8a40_26714cuda3std3__45__cpo3endE,(_ZN39_INTERNAL_2c75f1fb_4_k_cu_5d5e8a40_26714cuda3std3__419piecewise_constructE - _ZN39_INTERNAL_2c75f1fb_4_k_cu_5d5e8a40_26714cuda3std3__45__cpo3endE)
_ZN39_INTERNAL_2c75f1fb_4_k_cu_5d5e8a40_26714cuda3std3__45__cpo3endE:
	.zero		1
	.type		_ZN39_INTERNAL_2c75f1fb_4_k_cu_5d5e8a40_26714cuda3std3__419piecewise_constructE,@object
	.size		_ZN39_INTERNAL_2c75f1fb_4_k_cu_5d5e8a40_26714cuda3std3__419piecewise_constructE,(_ZN39_INTERNAL_2c75f1fb_4_k_cu_5d5e8a40_26714cuda3std3__45__cpo4cendE - _ZN39_INTERNAL_2c75f1fb_4_k_cu_5d5e8a40_26714cuda3std3__419piecewise_constructE)
_ZN39_INTERNAL_2c75f1fb_4_k_cu_5d5e8a40_26714cuda3std3__419piecewise_constructE:
	.zero		1
	.type		_ZN39_INTERNAL_2c75f1fb_4_k_cu_5d5e8a40_26714cuda3std3__45__cpo4cendE,@object
	.size		_ZN39_INTERNAL_2c75f1fb_4_k_cu_5d5e8a40_26714cuda3std3__45__cpo4cendE,(_ZN39_INTERNAL_2c75f1fb_4_k_cu_5d5e8a40_26714cuda3std6ranges3__45__cpo4swapE - _ZN39_INTERNAL_2c75f1fb_4_k_cu_5d5e8a40_26714cuda3std3__45__cpo4cendE)
_ZN39_INTERNAL_2c75f1fb_4_k_cu_5d5e8a40_26714cuda3std3__45__cpo4cendE:
	.zero		1
	.type		_ZN39_INTERNAL_2c75f1fb_4_k_cu_5d5e8a40_26714cuda3std6ranges3__45__cpo4swapE,@object
	.size		_ZN39_INTERNAL_2c75f1fb_4_k_cu_5d5e8a40_26714cuda3std6ranges3__45__cpo4swapE,(.L_7 - _ZN39_INTERNAL_2c75f1fb_4_k_cu_5d5e8a40_26714cuda3std6ranges3__45__cpo4swapE)
_ZN39_INTERNAL_2c75f1fb_4_k_cu_5d5e8a40_26714cuda3std6ranges3__45__cpo4swapE:
	.zero		1
.L_7:


//--------------------- .nv.constant0._ZN7cutlass13device_kernelINS_4gemm6kernel13GemmUniversalIN4cute5tupleIJiiiiEEENS1_10collective13CollectiveMmaINS1_40MainloopSm90TmaGmmaWarpSpecializedSparseILi4ENS5_IJNS4_1CILi1EEESB_SB_EEENS1_35KernelTmaWarpSpecializedCooperativeEEENS5_IJNSA_ILi256EEESF_NSA_ILi64EEEEEENS_6half_tENS5_IJNS4_6LayoutINS5_IJiNS5_IJNSA_ILi2EEEiEEEiEEENS5_IJlNS5_IJSB_SK_EEElEEEEENSJ_INS5_IJNS5_IJNS5_IJNSA_ILi8EEESK_NSA_ILi4EEEEEEiEEENS5_IJNS5_IJNSA_ILi16EEESK_SK_EEEiEEEiEEENS5_IJNS5_IJNS5_IJSG_SU_NSA_ILi1024EEEEEENSA_ILi4096EEEEEENS5_IJNS5_IJSB_NSA_ILi512EEENSA_ILi32EEEEEElEEElEEEEEEEESI_NS5_IJlSB_lEEENS4_8TiledMMAINS4_8MMA_AtomIJNS4_4SM904GMMA6SPARSE27GMMA_64x256x32_F32F16F16_SSILNS1D_5MajorE0ELS1G_0ELNS1D_7ScaleInE1ELS1H_1ELNS1D_9SparseSelE0EEEEEENSJ_INS5_IJSK_SB_SB_EEENS5_IJSB_NSA_ILi0EEES1M_EEEEENS5_IJNS4_10UnderscoreES1P_S1P_EEEEENS4_13SM90_TMA_LOADENS4_14ComposedLayoutINS4_7SwizzleILi2ELi4ELi3EEENS4_25smem_sparse_ptr_flag_bitsILi2ELi16EEENSJ_INS5_IJNS5_IJSB_SQ_EEENS5_IJSK_S13_EEEEEENS5_IJNS5_IJS1M_SG_EEESN_EEEEEEEvNS4_8identityES1S_NS1T_INS1U_ILi3ELi4ELi3EEENS4_18smem_ptr_flag_bitsILi16EEENSJ_INS5_IJSQ_SG_EEENS5_IJSG_SB_EEEEEEEvS25_EENS_8epilogue10collective6detail29Sm90TmaWarpSpecializedAdapterINS2F_15DefaultEpilogueIfNS5_IJSB_llEEES2J_NS2E_6thread17LinearCombinationIfLi1EffLNS2K_9ScaleType4KindE0ELNS_15FloatRoundStyleE2EfEENS1_15EpilogueDefaultEEEEEvvEEEEvNT_6ParamsE --------------------------
	.section	.nv.constant0._ZN7cutlass13device_kernelINS_4gemm6kernel13GemmUniversalIN4cute5tupleIJiiiiEEENS1_10collective13CollectiveMmaINS1_40MainloopSm90TmaGmmaWarpSpecializedSparseILi4ENS5_IJNS4_1CILi1EEESB_SB_EEENS1_35KernelTmaWarpSpecializedCooperativeEEENS5_IJNSA_ILi256EEESF_NSA_ILi64EEEEEENS_6half_tENS5_IJNS4_6LayoutINS5_IJiNS5_IJNSA_ILi2EEEiEEEiEEENS5_IJlNS5_IJSB_SK_EEElEEEEENSJ_INS5_IJNS5_IJNS5_IJNSA_ILi8EEESK_NSA_ILi4EEEEEEiEEENS5_IJNS5_IJNSA_ILi16EEESK_SK_EEEiEEEiEEENS5_IJNS5_IJNS5_IJSG_SU_NSA_ILi1024EEEEEENSA_ILi4096EEEEEENS5_IJNS5_IJSB_NSA_ILi512EEENSA_ILi32EEEEEElEEElEEEEEEEESI_NS5_IJlSB_lEEENS4_8TiledMMAINS4_8MMA_AtomIJNS4_4SM904GMMA6SPARSE27GMMA_64x256x32_F32F16F16_SSILNS1D_5MajorE0ELS1G_0ELNS1D_7ScaleInE1ELS1H_1ELNS1D_9SparseSelE0EEEEEENSJ_INS5_IJSK_SB_SB_EEENS5_IJSB_NSA_ILi0EEES1M_EEEEENS5_IJNS4_10UnderscoreES1P_S1P_EEEEENS4_13SM90_TMA_LOADENS4_14ComposedLayoutINS4_7SwizzleILi2ELi4ELi3EEENS4_25smem_sparse_ptr_flag_bitsILi2ELi16EEENSJ_INS5_IJNS5_IJSB_SQ_EEENS5_IJSK_S13_EEEEEENS5_IJNS5_IJS1M_SG_EEESN_EEEEEEEvNS4_8identityES1S_NS1T_INS1U_ILi3ELi4ELi3EEENS4_18smem_ptr_flag_bitsILi16EEENSJ_INS5_IJSQ_SG_EEENS5_IJSG_SB_EEEEEEEvS25_EENS_8epilogue10collective6detail29Sm90TmaWarpSpecializedAdapterINS2F_15DefaultEpilogueIfNS5_IJSB_llEEES2J_NS2E_6thread17LinearCombinationIfLi1EffLNS2K_9ScaleType4KindE0ELNS_15FloatRoundStyleE2EfEENS1_15EpilogueDefaultEEEEEvvEEEEvNT_6ParamsE,"a",@progbits
	.sectionflags	@""
	.align	4
.nv.constant0._ZN7cutlass13device_kernelINS_4gemm6kernel13GemmUniversalIN4cute5tupleIJiiiiEEENS1_10collective13CollectiveMmaINS1_40MainloopSm90TmaGmmaWarpSpecializedSparseILi4ENS5_IJNS4_1CILi1EEESB_SB_EEENS1_35KernelTmaWarpSpecializedCooperativeEEENS5_IJNSA_ILi256EEESF_NSA_ILi64EEEEEENS_6half_tENS5_IJNS4_6LayoutINS5_IJiNS5_IJNSA_ILi2EEEiEEEiEEENS5_IJlNS5_IJSB_SK_EEElEEEEENSJ_INS5_IJNS5_IJNS5_IJNSA_ILi8EEESK_NSA_ILi4EEEEEEiEEENS5_IJNS5_IJNSA_ILi16EEESK_SK_EEEiEEEiEEENS5_IJNS5_IJNS5_IJSG_SU_NSA_ILi1024EEEEEENSA_ILi4096EEEEEENS5_IJNS5_IJSB_NSA_ILi512EEENSA_ILi32EEEEEElEEElEEEEEEEESI_NS5_IJlSB_lEEENS4_8TiledMMAINS4_8MMA_AtomIJNS4_4SM904GMMA6SPARSE27GMMA_64x256x32_F32F16F16_SSILNS1D_5MajorE0ELS1G_0ELNS1D_7ScaleInE1ELS1H_1ELNS1D_9SparseSelE0EEEEEENSJ_INS5_IJSK_SB_SB_EEENS5_IJSB_NSA_ILi0EEES1M_EEEEENS5_IJNS4_10UnderscoreES1P_S1P_EEEEENS4_13SM90_TMA_LOADENS4_14ComposedLayoutINS4_7SwizzleILi2ELi4ELi3EEENS4_25smem_sparse_ptr_flag_bitsILi2ELi16EEENSJ_INS5_IJNS5_IJSB_SQ_EEENS5_IJSK_S13_EEEEEENS5_IJNS5_IJS1M_SG_EEESN_EEEEEEEvNS4_8identityES1S_NS1T_INS1U_ILi3ELi4ELi3EEENS4_18smem_ptr_flag_bitsILi16EEENSJ_INS5_IJSQ_SG_EEENS5_IJSG_SB_EEEEEEEvS25_EENS_8epilogue10collective6detail29Sm90TmaWarpSpecializedAdapterINS2F_15DefaultEpilogueIfNS5_IJSB_llEEES2J_NS2E_6thread17LinearCombinationIfLi1EffLNS2K_9ScaleType4KindE0ELNS_15FloatRoundStyleE2EfEENS1_15EpilogueDefaultEEEEEvvEEEEvNT_6ParamsE:
	.zero		1920


//--------------------- SYMBOLS --------------------------

	.type		.nv.reservedSmem.offset0,@object
	.size		.nv.reservedSmem.offset0,0x4
